	.target	sm_90a

	.elftype	@"ET_EXEC"


//--------------------- .note.nv.tkinfo           --------------------------
	.section	.note.nv.tkinfo,"",@"SHT_NOTE"
	.sectionflags	@"SHF_NOTE_NV_TKINFO"
	.tkinfo
        /*0018*/ 	.word	0x00000002
        /*0030*/ 	.string	""
        /*0030*/ 	.string	"ptxas"
        /*0030*/ 	.string	"Cuda compilation tools, release 13.0, V13.0.88"
        /*0030*/ 	.string	"Build cuda_13.0.r13.0/compiler.36424714_0"
        /*0030*/ 	.string	"-arch sm_90a -m 64 "



//--------------------- .note.nv.cuinfo           --------------------------
	.section	.note.nv.cuinfo,"",@"SHT_NOTE"
	.sectionflags	@"SHF_NOTE_NV_CUINFO"
        /*0018*/ 	.short	0x0002
        /*001a*/ 	.short	0x005a
        /*001c*/ 	.short	0x0082
	.zero		2


//--------------------- .nv.info                  --------------------------
	.section	.nv.info,"",@"SHT_CUDA_INFO"
	.align	4


	//----- nvinfo : EIATTR_REGCOUNT
	.align		4
        /*0000*/ 	.byte	0x04, 0x2f
        /*0002*/ 	.short	(.L_12 - .L_11)
	.align		4
.L_11:
        /*0004*/ 	.word	index@(_ZN7cutlass13device_kernelINS_4gemm6kernel13GemmUniversalIN4cute5tupleIJiiiiEEENS1_10collective13CollectiveMmaINS1_37MainloopSm90TmaGmmaWarpSpecializedFP8ILi14ENS5_IJNS4_1CILi2EEENSA_ILi1EEESC_EEENS1_35KernelTmaWarpSpecializedCooperativeEEENS5_IJNSA_ILi384EEENSA_ILi128EEENSA_ILi32EEEEEENS_12float_e4m3_tENS5_IJlSC_lEEESK_SL_NS4_8TiledMMAINS4_8MMA_AtomIJNS4_4SM904GMMA31MMA_64x128x32_F32E4M3E4M3_SS_TNILNSP_7ScaleInE1ELSR_1EEEEEENS4_6LayoutISD_NS5_IJSC_NSA_ILi0EEESV_EEEEENS5_IJNS4_10UnderscoreESY_SY_EEEEENS4_13SM90_TMA_LOADENS4_14ComposedLayoutINS4_7SwizzleILi1ELi4ELi3EEENS4_18smem_ptr_flag_bitsILi8EEENSU_INS5_IJNSA_ILi8EEESI_EEENS5_IJSI_SC_EEEEEEEvNS4_8identityENS4_23SM90_TMA_LOAD_MULTICASTES1B_vS1C_EENS_8epilogue10collective6detail29Sm90TmaWarpSpecializedAdapterINS1G_15DefaultEpilogueISK_SL_SL_NS1F_6thread17LinearCombinationISK_Li1EffLNS1K_9ScaleType4KindE0ELNS_15FloatRoundStyleE2ESK_EENS1_15EpilogueDefaultEEEEEvvEEEEvNT_6ParamsE)
        /*0008*/ 	.word	0x000000a8


	//----- nvinfo : EIATTR_FRAME_SIZE
	.align		4
.L_12:
        /*000c*/ 	.byte	0x04, 0x11
        /*000e*/ 	.short	(.L_14 - .L_13)
	.align		4
.L_13:
        /*0010*/ 	.word	index@(_ZN7cutlass13device_kernelINS_4gemm6kernel13GemmUniversalIN4cute5tupleIJiiiiEEENS1_10collective13CollectiveMmaINS1_37MainloopSm90TmaGmmaWarpSpecializedFP8ILi14ENS5_IJNS4_1CILi2EEENSA_ILi1EEESC_EEENS1_35KernelTmaWarpSpecializedCooperativeEEENS5_IJNSA_ILi384EEENSA_ILi128EEENSA_ILi32EEEEEENS_12float_e4m3_tENS5_IJlSC_lEEESK_SL_NS4_8TiledMMAINS4_8MMA_AtomIJNS4_4SM904GMMA31MMA_64x128x32_F32E4M3E4M3_SS_TNILNSP_7ScaleInE1ELSR_1EEEEEENS4_6LayoutISD_NS5_IJSC_NSA_ILi0EEESV_EEEEENS5_IJNS4_10UnderscoreESY_SY_EEEEENS4_13SM90_TMA_LOADENS4_14ComposedLayoutINS4_7SwizzleILi1ELi4ELi3EEENS4_18smem_ptr_flag_bitsILi8EEENSU_INS5_IJNSA_ILi8EEESI_EEENS5_IJSI_SC_EEEEEEEvNS4_8identityENS4_23SM90_TMA_LOAD_MULTICASTES1B_vS1C_EENS_8epilogue10collective6detail29Sm90TmaWarpSpecializedAdapterINS1G_15DefaultEpilogueISK_SL_SL_NS1F_6thread17LinearCombinationISK_Li1EffLNS1K_9ScaleType4KindE0ELNS_15FloatRoundStyleE2ESK_EENS1_15EpilogueDefaultEEEEEvvEEEEvNT_6ParamsE)
        /*0014*/ 	.word	0x00000328


	//----- nvinfo : EIATTR_MIN_STACK_SIZE
	.align		4
.L_14:
        /*0018*/ 	.byte	0x04, 0x12
        /*001a*/ 	.short	(.L_16 - .L_15)
	.align		4
.L_15:
        /*001c*/ 	.word	index@(_ZN7cutlass13device_kernelINS_4gemm6kernel13GemmUniversalIN4cute5tupleIJiiiiEEENS1_10collective13CollectiveMmaINS1_37MainloopSm90TmaGmmaWarpSpecializedFP8ILi14ENS5_IJNS4_1CILi2EEENSA_ILi1EEESC_EEENS1_35KernelTmaWarpSpecializedCooperativeEEENS5_IJNSA_ILi384EEENSA_ILi128EEENSA_ILi32EEEEEENS_12float_e4m3_tENS5_IJlSC_lEEESK_SL_NS4_8TiledMMAINS4_8MMA_AtomIJNS4_4SM904GMMA31MMA_64x128x32_F32E4M3E4M3_SS_TNILNSP_7ScaleInE1ELSR_1EEEEEENS4_6LayoutISD_NS5_IJSC_NSA_ILi0EEESV_EEEEENS5_IJNS4_10UnderscoreESY_SY_EEEEENS4_13SM90_TMA_LOADENS4_14ComposedLayoutINS4_7SwizzleILi1ELi4ELi3EEENS4_18smem_ptr_flag_bitsILi8EEENSU_INS5_IJNSA_ILi8EEESI_EEENS5_IJSI_SC_EEEEEEEvNS4_8identityENS4_23SM90_TMA_LOAD_MULTICASTES1B_vS1C_EENS_8epilogue10collective6detail29Sm90TmaWarpSpecializedAdapterINS1G_15DefaultEpilogueISK_SL_SL_NS1F_6thread17LinearCombinationISK_Li1EffLNS1K_9ScaleType4KindE0ELNS_15FloatRoundStyleE2ESK_EENS1_15EpilogueDefaultEEEEEvvEEEEvNT_6ParamsE)
        /*0020*/ 	.word	0x00000328
.L_16:


//--------------------- .nv.compat                --------------------------
	.section	.nv.compat,"",@"SHT_CUDA_COMPAT_INFO"
	.align	4
        /*0000*/ 	.byte	0x02, 0x09, 0x01, 0x00, 0x02, 0x02, 0x04, 0x00, 0x02, 0x05, 0x05, 0x00, 0x03, 0x07, 0x01, 0x01
        /*0010*/ 	.byte	0x02, 0x03, 0x01, 0x00, 0x02, 0x06, 0x01, 0x00, 0x04, 0x0b, 0x08, 0x00, 0x00, 0x00, 0x00, 0x00
        /*0020*/ 	.byte	0x00, 0x00, 0x00, 0x00


//--------------------- .nv.info._ZN7cutlass13device_kernelINS_4gemm6kernel13GemmUniversalIN4cute5tupleIJiiiiEEENS1_10collective13CollectiveMmaINS1_37MainloopSm90TmaGmmaWarpSpecializedFP8ILi14ENS5_IJNS4_1CILi2EEENSA_ILi1EEESC_EEENS1_35KernelTmaWarpSpecializedCooperativeEEENS5_IJNSA_ILi384EEENSA_ILi128EEENSA_ILi32EEEEEENS_12float_e4m3_tENS5_IJlSC_lEEESK_SL_NS4_8TiledMMAINS4_8MMA_AtomIJNS4_4SM904GMMA31MMA_64x128x32_F32E4M3E4M3_SS_TNILNSP_7ScaleInE1ELSR_1EEEEEENS4_6LayoutISD_NS5_IJSC_NSA_ILi0EEESV_EEEEENS5_IJNS4_10UnderscoreESY_SY_EEEEENS4_13SM90_TMA_LOADENS4_14ComposedLayoutINS4_7SwizzleILi1ELi4ELi3EEENS4_18smem_ptr_flag_bitsILi8EEENSU_INS5_IJNSA_ILi8EEESI_EEENS5_IJSI_SC_EEEEEEEvNS4_8identityENS4_23SM90_TMA_LOAD_MULTICASTES1B_vS1C_EENS_8epilogue10collective6detail29Sm90TmaWarpSpecializedAdapterINS1G_15DefaultEpilogueISK_SL_SL_NS1F_6thread17LinearCombinationISK_Li1EffLNS1K_9ScaleType4KindE0ELNS_15FloatRoundStyleE2ESK_EENS1_15EpilogueDefaultEEEEEvvEEEEvNT_6ParamsE --------------------------
	.section	.nv.info._ZN7cutlass13device_kernelINS_4gemm6kernel13GemmUniversalIN4cute5tupleIJiiiiEEENS1_10collective13CollectiveMmaINS1_37MainloopSm90TmaGmmaWarpSpecializedFP8ILi14ENS5_IJNS4_1CILi2EEENSA_ILi1EEESC_EEENS1_35KernelTmaWarpSpecializedCooperativeEEENS5_IJNSA_ILi384EEENSA_ILi128EEENSA_ILi32EEEEEENS_12float_e4m3_tENS5_IJlSC_lEEESK_SL_NS4_8TiledMMAINS4_8MMA_AtomIJNS4_4SM904GMMA31MMA_64x128x32_F32E4M3E4M3_SS_TNILNSP_7ScaleInE1ELSR_1EEEEEENS4_6LayoutISD_NS5_IJSC_NSA_ILi0EEESV_EEEEENS5_IJNS4_10UnderscoreESY_SY_EEEEENS4_13SM90_TMA_LOADENS4_14ComposedLayoutINS4_7SwizzleILi1ELi4ELi3EEENS4_18smem_ptr_flag_bitsILi8EEENSU_INS5_IJNSA_ILi8EEESI_EEENS5_IJSI_SC_EEEEEEEvNS4_8identityENS4_23SM90_TMA_LOAD_MULTICASTES1B_vS1C_EENS_8epilogue10collective6detail29Sm90TmaWarpSpecializedAdapterINS1G_15DefaultEpilogueISK_SL_SL_NS1F_6thread17LinearCombinationISK_Li1EffLNS1K_9ScaleType4KindE0ELNS_15FloatRoundStyleE2ESK_EENS1_15EpilogueDefaultEEEEEvvEEEEvNT_6ParamsE,"",@"SHT_CUDA_INFO"
	.sectionflags	@""
	.align	4


	//----- nvinfo : EIATTR_CUDA_API_VERSION
	.align		4
        /*0000*/ 	.byte	0x04, 0x37
        /*0002*/ 	.short	(.L_18 - .L_17)
.L_17:
        /*0004*/ 	.word	0x00000082


	//----- nvinfo : EIATTR_KPARAM_INFO
	.align		4
.L_18:
        /*0008*/ 	.byte	0x04, 0x17
        /*000a*/ 	.short	(.L_20 - .L_19)
.L_19:
        /*000c*/ 	.word	0x00000000
        /*0010*/ 	.short	0x0000
        /*0012*/ 	.short	0x0070
        /*0014*/ 	.byte	0x00, 0xf0, 0x01, 0x10


	//----- nvinfo : EIATTR_SPARSE_MMA_MASK
	.align		4
.L_20:
        /*0018*/ 	.byte	0x03, 0x50
        /*001a*/ 	.short	0x0000


	//----- nvinfo : EIATTR_MAXREG_COUNT
	.align		4
        /*001c*/ 	.byte	0x03, 0x1b
        /*001e*/ 	.short	0x00a8


	//----- nvinfo : EIATTR_NUM_BARRIERS
	.align		4
        /*0020*/ 	.byte	0x02, 0x4c
        /*0022*/ 	.byte	0x01
	.zero		1


	//----- nvinfo : EIATTR_ANNOTATIONS
	.align		4
        /*0024*/ 	.byte	0x04, 0x55
        /*0026*/ 	.short	(.L_22 - .L_21)


	//   ....[0]....
.L_21:
        /*0028*/ 	.word	0x00000001
        /*002c*/ 	.byte	0xa0, 0x08, 0x00, 0x00, 0x01, 0x00, 0x00, 0x00, 0x70, 0x09, 0x00, 0x00, 0x01, 0x00, 0x00, 0x00
        /* <DEDUP_REMOVED lines=806> */
        /*329c*/ 	.byte	0x00, 0xf3, 0x01, 0x00, 0x01, 0x00, 0x00, 0x00, 0x50, 0xf3, 0x01, 0x00


	//----- nvinfo : EIATTR_MERCURY_ISA_VERSION
	.align		4
.L_22:
        /*32a8*/ 	.byte	0x03, 0x5f
        /*32aa*/ 	.short	0x0101


	//----- nvinfo : EIATTR_INT_WARP_WIDE_INSTR_OFFSETS
	.align		4
        /*32ac*/ 	.byte	0x04, 0x31
        /*32ae*/ 	.short	(.L_24 - .L_23)


	//   ....[0]....
.L_23:
        /*32b0*/ 	.word	0x000006c0


	//   ....[1]....
        /*32b4*/ 	.word	0x000006e0


	//   ....[2]....
        /*32b8*/ 	.word	0x00000840


	//   ....[3]....
        /*32bc*/ 	.word	0x00007290


	//----- nvinfo : EIATTR_COOP_GROUP_MASK_REGIDS
	.align		4
.L_24:
        /*32c0*/ 	.byte	0x04, 0x29
        /*32c2*/ 	.short	(.L_26 - .L_25)


	//   ....[0]....
.L_25:
        /*32c4*/ 	.word	0xffffffff


	//   ....[1]....
        /*32c8*/ 	.word	0xffffffff


	//   ....[2]....
        /*32cc*/ 	.word	0xffffffff


	//   ....[3]....
        /*32d0*/ 	.word	0xffffffff


	//   ....[4]....
        /*32d4*/ 	.word	0xffffffff


	//   ....[5]....
        /*32d8*/ 	.word	0xffffffff


	//----- nvinfo : EIATTR_COOP_GROUP_INSTR_OFFSETS
	.align		4
.L_26:
        /*32dc*/ 	.byte	0x04, 0x28
        /*32de*/ 	.short	(.L_28 - .L_27)


	//   ....[0]....
.L_27:
        /*32e0*/ 	.word	0x00000070


	//   ....[1]....
        /*32e4*/ 	.word	0x00000080


	//   ....[2]....
        /*32e8*/ 	.word	0x000001a0


	//   ....[3]....
        /*32ec*/ 	.word	0x00000530


	//   ....[4]....
        /*32f0*/ 	.word	0x000009b0


	//   ....[5]....
        /*32f4*/ 	.word	0x00002410


	//----- nvinfo : EIATTR_REG_RECONFIG
	.align		4
.L_28:
        /*32f8*/ 	.byte	0x01, 0x54
	.zero		2


	//----- nvinfo : EIATTR_MBARRIER_INSTR_OFFSETS
	.align		4
        /*32fc*/ 	.byte	0x04, 0x39
        /*32fe*/ 	.short	(.L_30 - .L_29)


	//   ....[0]....
.L_29:
        /*3300*/ 	.word	0x00000340
        /*3304*/ 	.word	0x000000ff
        /*3308*/ 	.word	0x00000000
        /*330c*/ 	.short	0x0100
        /*330e*/ 	.byte	0x09
	.zero		1


	//   ....[1]....
        /*3310*/ 	.word	0x00000350
        /*3314*/ 	.word	0x000000ff
        /*3318*/ 	.word	0x00000070
        /*331c*/ 	.short	0x0100
        /*331e*/ 	.byte	0x09
	.zero		1


	//   ....[2]....
        /*3320*/ 	.word	0x00000360
        /*3324*/ 	.word	0x000000ff
        /*3328*/ 	.word	0x00000008
        /*332c*/ 	.short	0x0100
        /*332e*/ 	.byte	0x09
	.zero		1


	//   ....[3]....
        /*3330*/ 	.word	0x00000370
        /*3334*/ 	.word	0x000000ff
        /*3338*/ 	.word	0x00000078
        /*333c*/ 	.short	0x0100
        /*333e*/ 	.byte	0x09
	.zero		1


	//   ....[4]....
        /*3340*/ 	.word	0x00000380
        /*3344*/ 	.word	0x000000ff
        /*3348*/ 	.word	0x00000010
        /*334c*/ 	.short	0x0100
        /*334e*/ 	.byte	0x09
	.zero		1


	//   ....[5]....
        /*3350*/ 	.word	0x00000390
        /*3354*/ 	.word	0x000000ff
        /*3358*/ 	.word	0x00000080
        /*335c*/ 	.short	0x0100
        /*335e*/ 	.byte	0x09
	.zero		1


	//   ....[6]....
        /*3360*/ 	.word	0x000003a0
        /*3364*/ 	.word	0x000000ff
        /*3368*/ 	.word	0x00000018
        /*336c*/ 	.short	0x0100
        /*336e*/ 	.byte	0x09
	.zero		1


	//   ....[7]....
        /*3370*/ 	.word	0x000003b0
        /*3374*/ 	.word	0x000000ff
        /*3378*/ 	.word	0x00000088
        /*337c*/ 	.short	0x0100
        /*337e*/ 	.byte	0x09
	.zero		1


	//   ....[8]....
        /*3380*/ 	.word	0x000003c0
        /*3384*/ 	.word	0x000000ff
        /*3388*/ 	.word	0x00000020
        /*338c*/ 	.short	0x0100
        /*338e*/ 	.byte	0x09
	.zero		1


	//   ....[9]....
        /*3390*/ 	.word	0x000003d0
        /*3394*/ 	.word	0x000000ff
        /*3398*/ 	.word	0x00000090
        /*339c*/ 	.short	0x0100
        /*339e*/ 	.byte	0x09
	.zero		1


	//   ....[10]....
        /*33a0*/ 	.word	0x000003e0
        /*33a4*/ 	.word	0x000000ff
        /*33a8*/ 	.word	0x00000028
        /*33ac*/ 	.short	0x0100
        /*33ae*/ 	.byte	0x09
	.zero		1


	//   ....[11]....
        /*33b0*/ 	.word	0x000003f0
        /*33b4*/ 	.word	0x000000ff
        /*33b8*/ 	.word	0x00000098
        /*33bc*/ 	.short	0x0100
        /*33be*/ 	.byte	0x09
	.zero		1


	//   ....[12]....
        /*33c0*/ 	.word	0x00000400
        /*33c4*/ 	.word	0x000000ff
        /*33c8*/ 	.word	0x00000030
        /*33cc*/ 	.short	0x0100
        /*33ce*/ 	.byte	0x09
	.zero		1


	//   ....[13]....
        /*33d0*/ 	.word	0x00000410
        /*33d4*/ 	.word	0x000000ff
        /*33d8*/ 	.word	0x000000a0
        /*33dc*/ 	.short	0x0100
        /*33de*/ 	.byte	0x09
	.zero		1


	//   ....[14]....
        /*33e0*/ 	.word	0x00000420
        /*33e4*/ 	.word	0x000000ff
        /*33e8*/ 	.word	0x00000038
        /*33ec*/ 	.short	0x0100
        /*33ee*/ 	.byte	0x09
	.zero		1


	//   ....[15]....
        /*33f0*/ 	.word	0x00000430
        /*33f4*/ 	.word	0x000000ff
        /*33f8*/ 	.word	0x000000a8
        /*33fc*/ 	.short	0x0100
        /*33fe*/ 	.byte	0x09
	.zero		1


	//   ....[16]....
        /*3400*/ 	.word	0x00000440
        /*3404*/ 	.word	0x000000ff
        /*3408*/ 	.word	0x00000040
        /*340c*/ 	.short	0x0100
        /*340e*/ 	.byte	0x09
	.zero		1


	//   ....[17]....
        /*3410*/ 	.word	0x00000450
        /*3414*/ 	.word	0x000000ff
        /*3418*/ 	.word	0x000000b0
        /*341c*/ 	.short	0x0100
        /*341e*/ 	.byte	0x09
	.zero		1


	//   ....[18]....
        /*3420*/ 	.word	0x00000460
        /*3424*/ 	.word	0x000000ff
        /*3428*/ 	.word	0x00000048
        /*342c*/ 	.short	0x0100
        /*342e*/ 	.byte	0x09
	.zero		1


	//   ....[19]....
        /*3430*/ 	.word	0x00000470
        /*3434*/ 	.word	0x000000ff
        /*3438*/ 	.word	0x000000b8
        /*343c*/ 	.short	0x0100
        /*343e*/ 	.byte	0x09
	.zero		1


	//   ....[20]....
        /*3440*/ 	.word	0x00000480
        /*3444*/ 	.word	0x000000ff
        /*3448*/ 	.word	0x00000050
        /*344c*/ 	.short	0x0100
        /*344e*/ 	.byte	0x09
	.zero		1


	//   ....[21]....
        /*3450*/ 	.word	0x00000490
        /*3454*/ 	.word	0x000000ff
        /*3458*/ 	.word	0x000000c0
        /*345c*/ 	.short	0x0100
        /*345e*/ 	.byte	0x09
	.zero		1


	//   ....[22]....
        /*3460*/ 	.word	0x000004a0
        /*3464*/ 	.word	0x000000ff
        /*3468*/ 	.word	0x00000058
        /*346c*/ 	.short	0x0100
        /*346e*/ 	.byte	0x09
	.zero		1


	//   ....[23]....
        /*3470*/ 	.word	0x000004b0
        /*3474*/ 	.word	0x000000ff
        /*3478*/ 	.word	0x000000c8
        /*347c*/ 	.short	0x0100
        /*347e*/ 	.byte	0x09
	.zero		1


	//   ....[24]....
        /*3480*/ 	.word	0x000004c0
        /*3484*/ 	.word	0x000000ff
        /*3488*/ 	.word	0x00000060
        /*348c*/ 	.short	0x0100
        /*348e*/ 	.byte	0x09
	.zero		1


	//   ....[25]....
        /*3490*/ 	.word	0x000004d0
        /*3494*/ 	.word	0x000000ff
        /*3498*/ 	.word	0x000000d0
        /*349c*/ 	.short	0x0100
        /*349e*/ 	.byte	0x09
	.zero		1


	//   ....[26]....
        /*34a0*/ 	.word	0x000004e0
        /*34a4*/ 	.word	0x000000ff
        /*34a8*/ 	.word	0x00000068
        /*34ac*/ 	.short	0x0100
        /*34ae*/ 	.byte	0x09
	.zero		1


	//   ....[27]....
        /*34b0*/ 	.word	0x000004f0
        /*34b4*/ 	.word	0x000000ff
        /*34b8*/ 	.word	0x000000d8
        /*34bc*/ 	.short	0x0100
        /*34be*/ 	.byte	0x09
	.zero		1


	//   ....[28]....
        /*34c0*/ 	.word	0x000008d0
        /*34c4*/ 	.word	0x000000ff
        /*34c8*/ 	.word	0x000000f0
        /*34cc*/ 	.short	0x0100
        /*34ce*/ 	.byte	0x06
	.zero		1


	//   ....[29]....
        /*34d0*/ 	.word	0x00000950
        /*34d4*/ 	.word	0x000000ff
        /*34d8*/ 	.word	0x000000f8
        /*34dc*/ 	.short	0x0100
        /*34de*/ 	.byte	0x06
	.zero		1


	//   ....[30]....
        /*34e0*/ 	.word	0x00002810
        /*34e4*/ 	.word	0x000000ff
        /*34e8*/ 	.word	0x00000000
        /*34ec*/ 	.short	0x010a
        /*34ee*/ 	.byte	0x07
	.zero		1


	//   ....[31]....
        /*34f0*/ 	.word	0x00002870
        /*34f4*/ 	.word	0x000000ff
        /*34f8*/ 	.word	0x00000000
        /*34fc*/ 	.short	0x010a
        /*34fe*/ 	.byte	0x07
	.zero		1


	//   ....[32]....
        /*3500*/ 	.word	0x00004d20
        /*3504*/ 	.word	0x000000ff
        /*3508*/ 	.word	0x00000000
        /*350c*/ 	.short	0x010a
        /*350e*/ 	.byte	0x10
	.zero		1


	//   ....[33]....
        /*3510*/ 	.word	0x00004d60
        /*3514*/ 	.word	0x000000ff
        /*3518*/ 	.word	0x00000000
        /*351c*/ 	.short	0x010a
        /*351e*/ 	.byte	0x10
	.zero		1


	//   ....[34]....
        /*3520*/ 	.word	0x00007300
        /*3524*/ 	.word	0x000000e5
        /*3528*/ 	.word	0x00000000
        /*352c*/ 	.short	0x0101
        /*352e*/ 	.byte	0x3f
	.zero		1


	//   ....[35]....
        /*3530*/ 	.word	0x00009a40
        /*3534*/ 	.word	0x00000018
        /*3538*/ 	.word	0x00000000
        /*353c*/ 	.short	0x0101
        /*353e*/ 	.byte	0x3f
	.zero		1


	//   ....[36]....
        /*3540*/ 	.word	0x0001dfa0
        /*3544*/ 	.word	0x00000011
        /*3548*/ 	.word	0x00000070
        /*354c*/ 	.short	0x010a
        /*354e*/ 	.byte	0x3f
	.zero		1


	//   ....[37]....
        /*3550*/ 	.word	0x0001e350
        /*3554*/ 	.word	0x0000000a
        /*3558*/ 	.word	0x000000f8
        /*355c*/ 	.short	0x0101
        /*355e*/ 	.byte	0x3f
	.zero		1


	//   ....[38]....
        /*3560*/ 	.word	0x0001eb00
        /*3564*/ 	.word	0x00000007
        /*3568*/ 	.word	0x00000000
        /*356c*/ 	.short	0x010a
        /*356e*/ 	.byte	0x3f
	.zero		1


	//   ....[39]....
        /*3570*/ 	.word	0x0001eb80
        /*3574*/ 	.word	0x00000008
        /*3578*/ 	.word	0x00000000
        /*357c*/ 	.short	0x010a
        /*357e*/ 	.byte	0x3f
	.zero		1


	//   ....[40]....
        /*3580*/ 	.word	0x0001ec10
        /*3584*/ 	.word	0x00000009
        /*3588*/ 	.word	0x00000000
        /*358c*/ 	.short	0x010a
        /*358e*/ 	.byte	0x3f
	.zero		1


	//   ....[41]....
        /*3590*/ 	.word	0x0001eca0
        /*3594*/ 	.word	0x00000008
        /*3598*/ 	.word	0x00000000
        /*359c*/ 	.short	0x010a
        /*359e*/ 	.byte	0x3f
	.zero		1


	//   ....[42]....
        /*35a0*/ 	.word	0x0001ed30
        /*35a4*/ 	.word	0x00000009
        /*35a8*/ 	.word	0x00000000
        /*35ac*/ 	.short	0x010a
        /*35ae*/ 	.byte	0x3f
	.zero		1


	//   ....[43]....
        /*35b0*/ 	.word	0x0001edc0
        /*35b4*/ 	.word	0x00000008
        /*35b8*/ 	.word	0x00000000
        /*35bc*/ 	.short	0x010a
        /*35be*/ 	.byte	0x3f
	.zero		1


	//   ....[44]....
        /*35c0*/ 	.word	0x0001ee50
        /*35c4*/ 	.word	0x00000009
        /*35c8*/ 	.word	0x00000000
        /*35cc*/ 	.short	0x010a
        /*35ce*/ 	.byte	0x3f
	.zero		1


	//   ....[45]....
        /*35d0*/ 	.word	0x0001eee0
        /*35d4*/ 	.word	0x00000008
        /*35d8*/ 	.word	0x00000000
        /*35dc*/ 	.short	0x010a
        /*35de*/ 	.byte	0x3f
	.zero		1


	//   ....[46]....
        /*35e0*/ 	.word	0x0001ef70
        /*35e4*/ 	.word	0x00000009
        /*35e8*/ 	.word	0x00000000
        /*35ec*/ 	.short	0x010a
        /*35ee*/ 	.byte	0x3f
	.zero		1


	//   ....[47]....
        /*35f0*/ 	.word	0x0001f000
        /*35f4*/ 	.word	0x00000008
        /*35f8*/ 	.word	0x00000000
        /*35fc*/ 	.short	0x010a
        /*35fe*/ 	.byte	0x3f
	.zero		1


	//   ....[48]....
        /*3600*/ 	.word	0x0001f090
        /*3604*/ 	.word	0x00000009
        /*3608*/ 	.word	0x00000000
        /*360c*/ 	.short	0x010a
        /*360e*/ 	.byte	0x3f
	.zero		1


	//   ....[49]....
        /*3610*/ 	.word	0x0001f120
        /*3614*/ 	.word	0x00000008
        /*3618*/ 	.word	0x00000000
        /*361c*/ 	.short	0x010a
        /*361e*/ 	.byte	0x3f
	.zero		1


	//   ....[50]....
        /*3620*/ 	.word	0x0001f1b0
        /*3624*/ 	.word	0x0000000b
        /*3628*/ 	.word	0x00000000
        /*362c*/ 	.short	0x010a
        /*362e*/ 	.byte	0x3f
	.zero		1


	//   ....[51]....
        /*3630*/ 	.word	0x0001f240
        /*3634*/ 	.word	0x00000003
        /*3638*/ 	.word	0x00000000
        /*363c*/ 	.short	0x010a
        /*363e*/ 	.byte	0x3f
	.zero		1


	//   ....[52]....
        /*3640*/ 	.word	0x0001f2b0
        /*3644*/ 	.word	0x00000009
        /*3648*/ 	.word	0x00000000
        /*364c*/ 	.short	0x010a
        /*364e*/ 	.byte	0x3f
	.zero		1


	//   ....[53]....
        /*3650*/ 	.word	0x0001f320
        /*3654*/ 	.word	0x00000000
        /*3658*/ 	.word	0x00000000
        /*365c*/ 	.short	0x010a
        /*365e*/ 	.byte	0x3f
	.zero		1


	//   ....[54]....
        /*3660*/ 	.word	0x0001f400
        /*3664*/ 	.word	0x00000011
        /*3668*/ 	.word	0x00000070
        /*366c*/ 	.short	0x010a
        /*366e*/ 	.byte	0x3f
	.zero		1


	//   ....[55]....
        /*3670*/ 	.word	0x0001f4d0
        /*3674*/ 	.word	0x00000007
        /*3678*/ 	.word	0x00000000
        /*367c*/ 	.short	0x010a
        /*367e*/ 	.byte	0x3f
	.zero		1


	//   ....[56]....
        /*3680*/ 	.word	0x0001f520
        /*3684*/ 	.word	0x00000008
        /*3688*/ 	.word	0x00000000
        /*368c*/ 	.short	0x010a
        /*368e*/ 	.byte	0x3f
	.zero		1


	//   ....[57]....
        /*3690*/ 	.word	0x0001f570
        /*3694*/ 	.word	0x00000009
        /*3698*/ 	.word	0x00000000
        /*369c*/ 	.short	0x010a
        /*369e*/ 	.byte	0x3f
	.zero		1


	//   ....[58]....
        /*36a0*/ 	.word	0x0001f5c0
        /*36a4*/ 	.word	0x00000008
        /*36a8*/ 	.word	0x00000000
        /*36ac*/ 	.short	0x010a
        /*36ae*/ 	.byte	0x3f
	.zero		1


	//   ....[59]....
        /*36b0*/ 	.word	0x0001f610
        /*36b4*/ 	.word	0x00000009
        /*36b8*/ 	.word	0x00000000
        /*36bc*/ 	.short	0x010a
        /*36be*/ 	.byte	0x3f
	.zero		1


	//   ....[60]....
        /*36c0*/ 	.word	0x0001f660
        /*36c4*/ 	.word	0x00000008
        /*36c8*/ 	.word	0x00000000
        /*36cc*/ 	.short	0x010a
        /*36ce*/ 	.byte	0x3f
	.zero		1


	//   ....[61]....
        /*36d0*/ 	.word	0x0001f6b0
        /*36d4*/ 	.word	0x00000009
        /*36d8*/ 	.word	0x00000000
        /*36dc*/ 	.short	0x010a
        /*36de*/ 	.byte	0x3f
	.zero		1


	//   ....[62]....
        /*36e0*/ 	.word	0x0001f700
        /*36e4*/ 	.word	0x00000008
        /*36e8*/ 	.word	0x00000000
        /*36ec*/ 	.short	0x010a
        /*36ee*/ 	.byte	0x3f
	.zero		1


	//   ....[63]....
        /*36f0*/ 	.word	0x0001f750
        /*36f4*/ 	.word	0x00000009
        /*36f8*/ 	.word	0x00000000
        /*36fc*/ 	.short	0x010a
        /*36fe*/ 	.byte	0x3f
	.zero		1


	//   ....[64]....
        /*3700*/ 	.word	0x0001f7a0
        /*3704*/ 	.word	0x00000008
        /*3708*/ 	.word	0x00000000
        /*370c*/ 	.short	0x010a
        /*370e*/ 	.byte	0x3f
	.zero		1


	//   ....[65]....
        /*3710*/ 	.word	0x0001f7f0
        /*3714*/ 	.word	0x00000009
        /*3718*/ 	.word	0x00000000
        /*371c*/ 	.short	0x010a
        /*371e*/ 	.byte	0x3f
	.zero		1


	//   ....[66]....
        /*3720*/ 	.word	0x0001f840
        /*3724*/ 	.word	0x00000008
        /*3728*/ 	.word	0x00000000
        /*372c*/ 	.short	0x010a
        /*372e*/ 	.byte	0x3f
	.zero		1


	//   ....[67]....
        /*3730*/ 	.word	0x0001f890
        /*3734*/ 	.word	0x0000000b
        /*3738*/ 	.word	0x00000000
        /*373c*/ 	.short	0x010a
        /*373e*/ 	.byte	0x3f
	.zero		1


	//----- nvinfo : EIATTR_NUM_MBARRIERS
	.align		4
.L_30:
        /*3740*/ 	.byte	0x03, 0x38
        /*3742*/ 	.short	0x001e


	//----- nvinfo : EIATTR_EXIT_INSTR_OFFSETS
	.align		4
        /*3744*/ 	.byte	0x04, 0x1c
        /*3746*/ 	.short	(.L_32 - .L_31)


	//   ....[0]....
.L_31:
        /*3748*/ 	.word	0x00000b60


	//   ....[1]....
        /*374c*/ 	.word	0x00001400


	//   ....[2]....
        /*3750*/ 	.word	0x0001d640


	//   ....[3]....
        /*3754*/ 	.word	0x0001dc10


	//   ....[4]....
        /*3758*/ 	.word	0x0001f290


	//----- nvinfo : EIATTR_MAX_THREADS
	.align		4
.L_32:
        /*375c*/ 	.byte	0x04, 0x05
        /*375e*/ 	.short	(.L_34 - .L_33)
.L_33:
        /*3760*/ 	.word	0x00000180
        /*3764*/ 	.word	0x00000001
        /*3768*/ 	.word	0x00000001


	//----- nvinfo : EIATTR_CRS_STACK_SIZE
	.align		4
.L_34:
        /*376c*/ 	.byte	0x04, 0x1e
        /*376e*/ 	.short	(.L_36 - .L_35)
.L_35:
        /*3770*/ 	.word	0x00000000


	//----- nvinfo : EIATTR_CBANK_PARAM_SIZE
	.align		4
.L_36:
        /*3774*/ 	.byte	0x03, 0x19
        /*3776*/ 	.short	0x0470


	//----- nvinfo : EIATTR_PARAM_CBANK
	.align		4
        /*3778*/ 	.byte	0x04, 0x0a
        /*377a*/ 	.short	(.L_38 - .L_37)
	.align		4
.L_37:
        /*377c*/ 	.word	index@(.nv.constant0._ZN7cutlass13device_kernelINS_4gemm6kernel13GemmUniversalIN4cute5tupleIJiiiiEEENS1_10collective13CollectiveMmaINS1_37MainloopSm90TmaGmmaWarpSpecializedFP8ILi14ENS5_IJNS4_1CILi2EEENSA_ILi1EEESC_EEENS1_35KernelTmaWarpSpecializedCooperativeEEENS5_IJNSA_ILi384EEENSA_ILi128EEENSA_ILi32EEEEEENS_12float_e4m3_tENS5_IJlSC_lEEESK_SL_NS4_8TiledMMAINS4_8MMA_AtomIJNS4_4SM904GMMA31MMA_64x128x32_F32E4M3E4M3_SS_TNILNSP_7ScaleInE1ELSR_1EEEEEENS4_6LayoutISD_NS5_IJSC_NSA_ILi0EEESV_EEEEENS5_IJNS4_10UnderscoreESY_SY_EEEEENS4_13SM90_TMA_LOADENS4_14ComposedLayoutINS4_7SwizzleILi1ELi4ELi3EEENS4_18smem_ptr_flag_bitsILi8EEENSU_INS5_IJNSA_ILi8EEESI_EEENS5_IJSI_SC_EEEEEEEvNS4_8identityENS4_23SM90_TMA_LOAD_MULTICASTES1B_vS1C_EENS_8epilogue10collective6detail29Sm90TmaWarpSpecializedAdapterINS1G_15DefaultEpilogueISK_SL_SL_NS1F_6thread17LinearCombinationISK_Li1EffLNS1K_9ScaleType4KindE0ELNS_15FloatRoundStyleE2ESK_EENS1_15EpilogueDefaultEEEEEvvEEEEvNT_6ParamsE)
        /*3780*/ 	.short	0x0210
        /*3782*/ 	.short	0x0470


	//----- nvinfo : EIATTR_SW_WAR
	.align		4
.L_38:
        /*3784*/ 	.byte	0x04, 0x36
        /*3786*/ 	.short	(.L_40 - .L_39)
.L_39:
        /*3788*/ 	.word	0x00000008
.L_40:


//--------------------- .nv.callgraph             --------------------------
	.section	.nv.callgraph,"",@"SHT_CUDA_CALLGRAPH"
	.align	4
	.sectionentsize	8
	.align		4
        /*0000*/ 	.word	0x00000000
	.align		4
        /*0004*/ 	.word	0xffffffff
	.align		4
        /*0008*/ 	.word	0x00000000
	.align		4
        /*000c*/ 	.word	0xfffffffe
	.align		4
        /*0010*/ 	.word	0x00000000
	.align		4
        /*0014*/ 	.word	0xfffffffd
	.align		4
        /*0018*/ 	.word	0x00000000
	.align		4
        /*001c*/ 	.word	0xfffffffc


//--------------------- .nv.constant4             --------------------------
	.section	.nv.constant4,"a",@progbits
	.align	8
	.align		8
.nv.constant4:
        /*0000*/ 	.dword	_ZN40_INTERNAL_ca7da899_4_k_cu_c06d8b36_159554cuda3std3__45__cpo5beginE
	.align		8
        /*0008*/ 	.dword	_ZN40_INTERNAL_ca7da899_4_k_cu_c06d8b36_159554cuda3std3__45__cpo3endE
	.align		8
        /*0010*/ 	.dword	_ZN40_INTERNAL_ca7da899_4_k_cu_c06d8b36_159554cuda3std3__45__cpo6cbeginE
	.align		8
        /*0018*/ 	.dword	_ZN40_INTERNAL_ca7da899_4_k_cu_c06d8b36_159554cuda3std3__45__cpo4cendE
	.align		8
        /*0020*/ 	.dword	_ZN40_INTERNAL_ca7da899_4_k_cu_c06d8b36_159554cuda3std3__442_GLOBAL__N__ca7da899_4_k_cu_c06d8b36_159556ignoreE
	.align		8
        /*0028*/ 	.dword	_ZN40_INTERNAL_ca7da899_4_k_cu_c06d8b36_159554cuda3std3__419piecewise_constructE
	.align		8
        /*0030*/ 	.dword	_ZN40_INTERNAL_ca7da899_4_k_cu_c06d8b36_159554cuda3std3__48in_placeE
	.align		8
        /*0038*/ 	.dword	_ZN40_INTERNAL_ca7da899_4_k_cu_c06d8b36_159554cuda3std6ranges3__45__cpo4swapE
	.align		8
        /*0040*/ 	.dword	_ZN40_INTERNAL_ca7da899_4_k_cu_c06d8b36_159554cuda3std6ranges3__45__cpo9iter_moveE
	.align		8
        /*0048*/ 	.dword	_ZN40_INTERNAL_ca7da899_4_k_cu_c06d8b36_159554cute7productE
	.align		8
        /*0050*/ 	.dword	_ZN40_INTERNAL_ca7da899_4_k_cu_c06d8b36_159554cute1_E


//--------------------- .text._ZN7cutlass13device_kernelINS_4gemm6kernel13GemmUniversalIN4cute5tupleIJiiiiEEENS1_10collective13CollectiveMmaINS1_37MainloopSm90TmaGmmaWarpSpecializedFP8ILi14ENS5_IJNS4_1CILi2EEENSA_ILi1EEESC_EEENS1_35KernelTmaWarpSpecializedCooperativeEEENS5_IJNSA_ILi384EEENSA_ILi128EEENSA_ILi32EEEEEENS_12float_e4m3_tENS5_IJlSC_lEEESK_SL_NS4_8TiledMMAINS4_8MMA_AtomIJNS4_4SM904GMMA31MMA_64x128x32_F32E4M3E4M3_SS_TNILNSP_7ScaleInE1ELSR_1EEEEEENS4_6LayoutISD_NS5_IJSC_NSA_ILi0EEESV_EEEEENS5_IJNS4_10UnderscoreESY_SY_EEEEENS4_13SM90_TMA_LOADENS4_14ComposedLayoutINS4_7SwizzleILi1ELi4ELi3EEENS4_18smem_ptr_flag_bitsILi8EEENSU_INS5_IJNSA_ILi8EEESI_EEENS5_IJSI_SC_EEEEEEEvNS4_8identityENS4_23SM90_TMA_LOAD_MULTICASTES1B_vS1C_EENS_8epilogue10collective6detail29Sm90TmaWarpSpecializedAdapterINS1G_15DefaultEpilogueISK_SL_SL_NS1F_6thread17LinearCombinationISK_Li1EffLNS1K_9ScaleType4KindE0ELNS_15FloatRoundStyleE2ESK_EENS1_15EpilogueDefaultEEEEEvvEEEEvNT_6ParamsE --------------------------
	.section	.text._ZN7cutlass13device_kernelINS_4gemm6kernel13GemmUniversalIN4cute5tupleIJiiiiEEENS1_10collective13CollectiveMmaINS1_37MainloopSm90TmaGmmaWarpSpecializedFP8ILi14ENS5_IJNS4_1CILi2EEENSA_ILi1EEESC_EEENS1_35KernelTmaWarpSpecializedCooperativeEEENS5_IJNSA_ILi384EEENSA_ILi128EEENSA_ILi32EEEEEENS_12float_e4m3_tENS5_IJlSC_lEEESK_SL_NS4_8TiledMMAINS4_8MMA_AtomIJNS4_4SM904GMMA31MMA_64x128x32_F32E4M3E4M3_SS_TNILNSP_7ScaleInE1ELSR_1EEEEEENS4_6LayoutISD_NS5_IJSC_NSA_ILi0EEESV_EEEEENS5_IJNS4_10UnderscoreESY_SY_EEEEENS4_13SM90_TMA_LOADENS4_14ComposedLayoutINS4_7SwizzleILi1ELi4ELi3EEENS4_18smem_ptr_flag_bitsILi8EEENSU_INS5_IJNSA_ILi8EEESI_EEENS5_IJSI_SC_EEEEEEEvNS4_8identityENS4_23SM90_TMA_LOAD_MULTICASTES1B_vS1C_EENS_8epilogue10collective6detail29Sm90TmaWarpSpecializedAdapterINS1G_15DefaultEpilogueISK_SL_SL_NS1F_6thread17LinearCombinationISK_Li1EffLNS1K_9ScaleType4KindE0ELNS_15FloatRoundStyleE2ESK_EENS1_15EpilogueDefaultEEEEEvvEEEEvNT_6ParamsE,"ax",@progbits
	.align	128
.text._ZN7cutlass13device_kernelINS_4gemm6kernel13GemmUniversalIN4cute5tupleIJiiiiEEENS1_10collective13CollectiveMmaINS1_37MainloopSm90TmaGmmaWarpSpecializedFP8ILi14ENS5_IJNS4_1CILi2EEENSA_ILi1EEESC_EEENS1_35KernelTmaWarpSpecializedCooperativeEEENS5_IJNSA_ILi384EEENSA_ILi128EEENSA_ILi32EEEEEENS_12float_e4m3_tENS5_IJlSC_lEEESK_SL_NS4_8TiledMMAINS4_8MMA_AtomIJNS4_4SM904GMMA31MMA_64x128x32_F32E4M3E4M3_SS_TNILNSP_7ScaleInE1ELSR_1EEEEEENS4_6LayoutISD_NS5_IJSC_NSA_ILi0EEESV_EEEEENS5_IJNS4_10UnderscoreESY_SY_EEEEENS4_13SM90_TMA_LOADENS4_14ComposedLayoutINS4_7SwizzleILi1ELi4ELi3EEENS4_18smem_ptr_flag_bitsILi8EEENSU_INS5_IJNSA_ILi8EEESI_EEENS5_IJSI_SC_EEEEEEEvNS4_8identityENS4_23SM90_TMA_LOAD_MULTICASTES1B_vS1C_EENS_8epilogue10collective6detail29Sm90TmaWarpSpecializedAdapterINS1G_15DefaultEpilogueISK_SL_SL_NS1F_6thread17LinearCombinationISK_Li1EffLNS1K_9ScaleType4KindE0ELNS_15FloatRoundStyleE2ESK_EENS1_15EpilogueDefaultEEEEEvvEEEEvNT_6ParamsE:
        .type           _ZN7cutlass13device_kernelINS_4gemm6kernel13GemmUniversalIN4cute5tupleIJiiiiEEENS1_10collective13CollectiveMmaINS1_37MainloopSm90TmaGmmaWarpSpecializedFP8ILi14ENS5_IJNS4_1CILi2EEENSA_ILi1EEESC_EEENS1_35KernelTmaWarpSpecializedCooperativeEEENS5_IJNSA_ILi384EEENSA_ILi128EEENSA_ILi32EEEEEENS_12float_e4m3_tENS5_IJlSC_lEEESK_SL_NS4_8TiledMMAINS4_8MMA_AtomIJNS4_4SM904GMMA31MMA_64x128x32_F32E4M3E4M3_SS_TNILNSP_7ScaleInE1ELSR_1EEEEEENS4_6LayoutISD_NS5_IJSC_NSA_ILi0EEESV_EEEEENS5_IJNS4_10UnderscoreESY_SY_EEEEENS4_13SM90_TMA_LOADENS4_14ComposedLayoutINS4_7SwizzleILi1ELi4ELi3EEENS4_18smem_ptr_flag_bitsILi8EEENSU_INS5_IJNSA_ILi8EEESI_EEENS5_IJSI_SC_EEEEEEEvNS4_8identityENS4_23SM90_TMA_LOAD_MULTICASTES1B_vS1C_EENS_8epilogue10collective6detail29Sm90TmaWarpSpecializedAdapterINS1G_15DefaultEpilogueISK_SL_SL_NS1F_6thread17LinearCombinationISK_Li1EffLNS1K_9ScaleType4KindE0ELNS_15FloatRoundStyleE2ESK_EENS1_15EpilogueDefaultEEEEEvvEEEEvNT_6ParamsE,@function
        .size           _ZN7cutlass13device_kernelINS_4gemm6kernel13GemmUniversalIN4cute5tupleIJiiiiEEENS1_10collective13CollectiveMmaINS1_37MainloopSm90TmaGmmaWarpSpecializedFP8ILi14ENS5_IJNS4_1CILi2EEENSA_ILi1EEESC_EEENS1_35KernelTmaWarpSpecializedCooperativeEEENS5_IJNSA_ILi384EEENSA_ILi128EEENSA_ILi32EEEEEENS_12float_e4m3_tENS5_IJlSC_lEEESK_SL_NS4_8TiledMMAINS4_8MMA_AtomIJNS4_4SM904GMMA31MMA_64x128x32_F32E4M3E4M3_SS_TNILNSP_7ScaleInE1ELSR_1EEEEEENS4_6LayoutISD_NS5_IJSC_NSA_ILi0EEESV_EEEEENS5_IJNS4_10UnderscoreESY_SY_EEEEENS4_13SM90_TMA_LOADENS4_14ComposedLayoutINS4_7SwizzleILi1ELi4ELi3EEENS4_18smem_ptr_flag_bitsILi8EEENSU_INS5_IJNSA_ILi8EEESI_EEENS5_IJSI_SC_EEEEEEEvNS4_8identityENS4_23SM90_TMA_LOAD_MULTICASTES1B_vS1C_EENS_8epilogue10collective6detail29Sm90TmaWarpSpecializedAdapterINS1G_15DefaultEpilogueISK_SL_SL_NS1F_6thread17LinearCombinationISK_Li1EffLNS1K_9ScaleType4KindE0ELNS_15FloatRoundStyleE2ESK_EENS1_15EpilogueDefaultEEEEEvvEEEEvNT_6ParamsE,(.L_x_101 - _ZN7cutlass13device_kernelINS_4gemm6kernel13GemmUniversalIN4cute5tupleIJiiiiEEENS1_10collective13CollectiveMmaINS1_37MainloopSm90TmaGmmaWarpSpecializedFP8ILi14ENS5_IJNS4_1CILi2EEENSA_ILi1EEESC_EEENS1_35KernelTmaWarpSpecializedCooperativeEEENS5_IJNSA_ILi384EEENSA_ILi128EEENSA_ILi32EEEEEENS_12float_e4m3_tENS5_IJlSC_lEEESK_SL_NS4_8TiledMMAINS4_8MMA_AtomIJNS4_4SM904GMMA31MMA_64x128x32_F32E4M3E4M3_SS_TNILNSP_7ScaleInE1ELSR_1EEEEEENS4_6LayoutISD_NS5_IJSC_NSA_ILi0EEESV_EEEEENS5_IJNS4_10UnderscoreESY_SY_EEEEENS4_13SM90_TMA_LOADENS4_14ComposedLayoutINS4_7SwizzleILi1ELi4ELi3EEENS4_18smem_ptr_flag_bitsILi8EEENSU_INS5_IJNSA_ILi8EEESI_EEENS5_IJSI_SC_EEEEEEEvNS4_8identityENS4_23SM90_TMA_LOAD_MULTICASTES1B_vS1C_EENS_8epilogue10collective6detail29Sm90TmaWarpSpecializedAdapterINS1G_15DefaultEpilogueISK_SL_SL_NS1F_6thread17LinearCombinationISK_Li1EffLNS1K_9ScaleType4KindE0ELNS_15FloatRoundStyleE2ESK_EENS1_15EpilogueDefaultEEEEEvvEEEEvNT_6ParamsE)
        .other          _ZN7cutlass13device_kernelINS_4gemm6kernel13GemmUniversalIN4cute5tupleIJiiiiEEENS1_10collective13CollectiveMmaINS1_37MainloopSm90TmaGmmaWarpSpecializedFP8ILi14ENS5_IJNS4_1CILi2EEENSA_ILi1EEESC_EEENS1_35KernelTmaWarpSpecializedCooperativeEEENS5_IJNSA_ILi384EEENSA_ILi128EEENSA_ILi32EEEEEENS_12float_e4m3_tENS5_IJlSC_lEEESK_SL_NS4_8TiledMMAINS4_8MMA_AtomIJNS4_4SM904GMMA31MMA_64x128x32_F32E4M3E4M3_SS_TNILNSP_7ScaleInE1ELSR_1EEEEEENS4_6LayoutISD_NS5_IJSC_NSA_ILi0EEESV_EEEEENS5_IJNS4_10UnderscoreESY_SY_EEEEENS4_13SM90_TMA_LOADENS4_14ComposedLayoutINS4_7SwizzleILi1ELi4ELi3EEENS4_18smem_ptr_flag_bitsILi8EEENSU_INS5_IJNSA_ILi8EEESI_EEENS5_IJSI_SC_EEEEEEEvNS4_8identityENS4_23SM90_TMA_LOAD_MULTICASTES1B_vS1C_EENS_8epilogue10collective6detail29Sm90TmaWarpSpecializedAdapterINS1G_15DefaultEpilogueISK_SL_SL_NS1F_6thread17LinearCombinationISK_Li1EffLNS1K_9ScaleType4KindE0ELNS_15FloatRoundStyleE2ESK_EENS1_15EpilogueDefaultEEEEEvvEEEEvNT_6ParamsE,@"STO_CUDA_ENTRY STV_DEFAULT"
_ZN7cutlass13device_kernelINS_4gemm6kernel13GemmUniversalIN4cute5tupleIJiiiiEEENS1_10collective13CollectiveMmaINS1_37MainloopSm90TmaGmmaWarpSpecializedFP8ILi14ENS5_IJNS4_1CILi2EEENSA_ILi1EEESC_EEENS1_35KernelTmaWarpSpecializedCooperativeEEENS5_IJNSA_ILi384EEENSA_ILi128EEENSA_ILi32EEEEEENS_12float_e4m3_tENS5_IJlSC_lEEESK_SL_NS4_8TiledMMAINS4_8MMA_AtomIJNS4_4SM904GMMA31MMA_64x128x32_F32E4M3E4M3_SS_TNILNSP_7ScaleInE1ELSR_1EEEEEENS4_6LayoutISD_NS5_IJSC_NSA_ILi0EEESV_EEEEENS5_IJNS4_10UnderscoreESY_SY_EEEEENS4_13SM90_TMA_LOADENS4_14ComposedLayoutINS4_7SwizzleILi1ELi4ELi3EEENS4_18smem_ptr_flag_bitsILi8EEENSU_INS5_IJNSA_ILi8EEESI_EEENS5_IJSI_SC_EEEEEEEvNS4_8identityENS4_23SM90_TMA_LOAD_MULTICASTES1B_vS1C_EENS_8epilogue10collective6detail29Sm90TmaWarpSpecializedAdapterINS1G_15DefaultEpilogueISK_SL_SL_NS1F_6thread17LinearCombinationISK_Li1EffLNS1K_9ScaleType4KindE0ELNS_15FloatRoundStyleE2ESK_EENS1_15EpilogueDefaultEEEEEvvEEEEvNT_6ParamsE:
[----:B------:R-:W0:Y:S02]  /*0000*/  LDC R1, c[0x0][0x28] ;  /* 0x00000a00ff017b82 */ /* 0x000e240000000800 */
[----:B0-----:R-:W-:Y:S01]  /*0010*/  VIADD R1, R1, 0xfffffcd8 ;  /* 0xfffffcd801017836 */ /* 0x001fe20000000000 */
[----:B------:R-:W0:Y:S01]  /*0020*/  S2R R4, SR_TID.X ;  /* 0x0000000000047919 */ /* 0x000e220000002100 */
[----:B------:R-:W-:Y:S01]  /*0030*/  ELECT P0, URZ, PT ;  /* 0x00000000003f782f */ /* 0x000fe20003800000 */
[----:B------:R-:W-:Y:S01]  /*0040*/  BSSY B0, `(.L_x_0) ;  /* 0x0000015000007945 */ /* 0x000fe20003800000 */
[--C-:B0-----:R-:W-:Y:S02]  /*0050*/  SHF.R.U32.HI R0, RZ, 0x5, R4.reuse ;  /* 0x00000005ff007819 */ /* 0x101fe40000011604 */
[----:B------:R-:W-:-:S03]  /*0060*/  SHF.R.U32.HI R2, RZ, 0x7, R4 ;  /* 0x00000007ff027819 */ /* 0x000fc60000011604 */
[----:B------:R-:W0:Y:S04]  /*0070*/  SHFL.IDX PT, R3, R0, RZ, 0x1f ;  /* 0x00001fff00037589 */ /* 0x000e2800000e0000 */
[----:B------:R-:W1:Y:S01]  /*0080*/  SHFL.IDX PT, R2, R2, RZ, 0x1f ;  /* 0x00001fff02027589 */ /* 0x000e6200000e0000 */
[----:B0-----:R-:W-:Y:S02]  /*0090*/  R2UR UR4, R3 ;  /* 0x00000000030472ca */ /* 0x001fe400000e0000 */
[----:B-1----:R-:W-:-:S11]  /*00a0*/  R2UR UR6, R2 ;  /* 0x00000000020672ca */ /* 0x002fd600000e0000 */
[----:B------:R-:W-:Y:S02]  /*00b0*/  USHF.R.S32.HI UR5, URZ, 0x1f, UR4 ;  /* 0x0000001f3f057899 */ /* 0x000fe40008011404 */
[----:B------:R-:W-:Y:S02]  /*00c0*/  ISETP.NE.OR P0, PT, RZ, UR4, !P0 ;  /* 0x00000004ff007c0c */ /* 0x000fe4000c705670 */
[----:B------:R-:W-:-:S04]  /*00d0*/  ULEA.HI UR5, UR5, UR4, URZ, 0x2 ;  /* 0x0000000405057291 */ /* 0x000fc8000f8f103f */
[----:B------:R-:W-:-:S04]  /*00e0*/  ULOP3.LUT UR5, UR5, 0xfffffffc, URZ, 0xc0, !UPT ;  /* 0xfffffffc05057892 */ /* 0x000fc8000f8ec03f */
[----:B------:R-:W-:-:S03]  /*00f0*/  UIADD3 UR8, UR4, -UR5, URZ ;  /* 0x8000000504087290 */ /* 0x000fc6000fffe03f */
[----:B------:R-:W-:Y:S09]  /*0100*/  @P0 BRA `(.L_x_1) ;  /* 0x0000000000200947 */ /* 0x000ff20003800000 */
[----:B------:R-:W-:Y:S02]  /*0110*/  ULDC.64 UR4, c[0x0][0x198] ;  /* 0x0000660000047ab9 */ /* 0x000fe40000000a00 */
[----:B------:R-:W-:Y:S02]  /*0120*/  UIADD3 UR10, UP0, UR4, 0xf0, URZ ;  /* 0x000000f0040a7890 */ /* 0x000fe4000ff1e03f */
[----:B------:R-:W-:Y:S02]  /*0130*/  UIADD3 UR4, UP1, UR4, 0x1f0, URZ ;  /* 0x000001f004047890 */ /* 0x000fe4000ff3e03f */
[----:B------:R-:W-:Y:S02]  /*0140*/  UIADD3.X UR11, URZ, UR5, URZ, UP0, !UPT ;  /* 0x000000053f0b7290 */ /* 0x000fe400087fe43f */
[----:B------:R-:W-:-:S07]  /*0150*/  UIADD3.X UR5, URZ, UR5, URZ, UP1, !UPT ;  /* 0x000000053f057290 */ /* 0x000fce0008ffe43f */
[----:B------:R0:W-:Y:S02]  /*0160*/  UTMACCTL.PF [UR10] ;  /* 0x000000000a0079b9 */ /* 0x0001e40008040000 */
[----:B------:R0:W-:Y:S02]  /*0170*/  UTMACCTL.PF [UR4] ;  /* 0x00000000040079b9 */ /* 0x0001e40008040000 */
[----:B0-----:R-:W-:Y:S01]  /*0180*/  NOP ;  /* 0x0000000000007918 */ /* 0x001fe20000000000 */
.L_x_1:
[----:B------:R-:W-:Y:S05]  /*0190*/  BSYNC B0 ;  /* 0x0000000000007941 */ /* 0x000fea0003800000 */
.L_x_0:
[----:B------:R-:W0:Y:S01]  /*01a0*/  SHFL.IDX PT, R3, R0, RZ, 0x1f ;  /* 0x00001fff00037589 */ /* 0x000e2200000e0000 */
[----:B------:R-:W-:Y:S01]  /*01b0*/  UISETP.NE.AND UP0, UPT, UR8, 0x3, UPT ;  /* 0x000000030800788c */ /* 0x000fe2000bf05270 */
[----:B------:R-:W-:Y:S01]  /*01c0*/  ISETP.NE.AND P1, PT, RZ, UR6, PT ;  /* 0x00000006ff007c0c */ /* 0x000fe2000bf25270 */
[----:B------:R-:W-:Y:S02]  /*01d0*/  UIADD3 UR10, UR6, -0x1, URZ ;  /* 0xffffffff060a7890 */ /* 0x000fe4000fffe03f */
[----:B------:R-:W-:Y:S02]  /*01e0*/  UISETP.EQ.OR UP0, UPT, UR8, URZ, !UP0 ;  /* 0x0000003f0800728c */ /* 0x000fe4000c702670 */
[----:B------:R-:W-:Y:S02]  /*01f0*/  UISETP.GE.U32.AND UP1, UPT, UR10, 0x2, UPT ;  /* 0x000000020a00788c */ /* 0x000fe4000bf26070 */
[----:B------:R-:W-:-:S04]  /*0200*/  UISETP.EQ.AND UP0, UPT, UR6, URZ, UP0 ;  /* 0x0000003f0600728c */ /* 0x000fc80008702270 */
[----:B------:R-:W-:-:S04]  /*0210*/  USEL UR13, URZ, 0x1, !UP0 ;  /* 0x000000013f0d7887 */ /* 0x000fc8000c000000 */
[----:B------:R-:W-:Y:S01]  /*0220*/  USEL UR13, UR13, 0x2, UP1 ;  /* 0x000000020d0d7887 */ /* 0x000fe20008800000 */
[----:B0-----:R-:W-:-:S13]  /*0230*/  ISETP.NE.AND P0, PT, R3, RZ, PT ;  /* 0x000000ff0300720c */ /* 0x001fda0003f05270 */
[----:B------:R-:W-:Y:S05]  /*0240*/  @P0 BRA `(.L_x_2) ;  /* 0x0000000000b40947 */ /* 0x000fea0003800000 */
[----:B------:R-:W-:Y:S01]  /*0250*/  ELECT P0, URZ, PT ;  /* 0x00000000003f782f */ /* 0x000fe20003800000 */
[----:B------:R-:W-:-:S12]  /*0260*/  BSSY B0, `(.L_x_2) ;  /* 0x000002b000007945 */ /* 0x000fd80003800000 */
[----:B------:R-:W-:Y:S05]  /*0270*/  @!P0 BRA `(.L_x_3) ;  /* 0x0000000000a48947 */ /* 0x000fea0003800000 */
[----:B------:R-:W0:Y:S01]  /*0280*/  S2UR UR9, SR_CgaCtaId ;  /* 0x00000000000979c3 */ /* 0x000e220000008800 */
[----:B------:R-:W-:Y:S01]  /*0290*/  UMOV UR4, 0x400 ;  /* 0x0000040000047882 */ /* 0x000fe20000000000 */
[----:B------:R-:W-:Y:S01]  /*02a0*/  UMOV UR5, 0x1 ;  /* 0x0000000100057882 */ /* 0x000fe20000000000 */
[----:B------:R-:W-:Y:S02]  /*02b0*/  UMOV UR6, 0x4 ;  /* 0x0000000400067882 */ /* 0x000fe40000000000 */
[----:B------:R-:W-:-:S04]  /*02c0*/  UIADD3 UR6, -UR6, 0x100000, URZ ;  /* 0x0010000006067890 */ /* 0x000fc8000fffe13f */
[----:B------:R-:W-:Y:S02]  /*02d0*/  USHF.L.U32 UR7, UR6, 0xb, URZ ;  /* 0x0000000b06077899 */ /* 0x000fe4000800063f */
[----:B------:R-:W-:Y:S02]  /*02e0*/  USHF.L.U32 UR6, UR6, 0x1, URZ ;  /* 0x0000000106067899 */ /* 0x000fe4000800063f */
[----:B0-----:R-:W-:Y:S02]  /*02f0*/  ULEA UR9, UR9, UR4, 0x18 ;  /* 0x0000000409097291 */ /* 0x001fe4000f8ec03f */
[----:B------:R-:W-:-:S04]  /*0300*/  UIADD3 UR4, -UR5, 0x100000, URZ ;  /* 0x0010000005047890 */ /* 0x000fc8000fffe13f */
[----:B------:R-:W-:Y:S02]  /*0310*/  USHF.L.U32 UR5, UR4, 0xb, URZ ;  /* 0x0000000b04057899 */ /* 0x000fe4000800063f */
[----:B------:R-:W-:Y:S01]  /*0320*/  USHF.L.U32 UR4, UR4, 0x1, URZ ;  /* 0x0000000104047899 */ /* 0x000fe2000800063f */
[----:B------:R-:W0:Y:S11]  /*0330*/  FENCE.VIEW.ASYNC.S ;  /* 0x00000000000073c6 */ /* 0x000e360000000000 */
[----:B0-----:R0:W1:Y:S01]  /*0340*/  SYNCS.EXCH.64 URZ, [UR9], UR4 ;  /* 0x00000004093f75b2 */ /* 0x0010620008000100 */
[----:B------:R0:W2:Y:S01]  /*0350*/  SYNCS.EXCH.64 URZ, [UR9+0x70], UR6 ;  /* 0x00007006093f75b2 */ /* 0x0000a20008000100 */
[----:B------:R0:W3:Y:S01]  /*0360*/  SYNCS.EXCH.64 URZ, [UR9+0x8], UR4 ;  /* 0x00000804093f75b2 */ /* 0x0000e20008000100 */
[----:B------:R0:W4:Y:S01]  /*0370*/  SYNCS.EXCH.64 URZ, [UR9+0x78], UR6 ;  /* 0x00007806093f75b2 */ /* 0x0001220008000100 */
[----:B------:R0:W0:Y:S01]  /*0380*/  SYNCS.EXCH.64 URZ, [UR9+0x10], UR4 ;  /* 0x00001004093f75b2 */ /* 0x0000220008000100 */
        /* <DEDUP_REMOVED lines=23> */
[----:B-1234-:R-:W-:Y:S01]  /*0500*/  NOP ;  /* 0x0000000000007918 */ /* 0x01efe20000000000 */
.L_x_3:
[----:B0-----:R-:W-:Y:S05]  /*0510*/  BSYNC B0 ;  /* 0x0000000000007941 */ /* 0x001fea0003800000 */
.L_x_2:
[----:B------:R-:W-:Y:S01]  /*0520*/  SHF.R.S32.HI R2, RZ, 0x1f, R4 ;  /* 0x0000001fff027819 */ /* 0x000fe20000011404 */
[----:B------:R-:W0:Y:S01]  /*0530*/  SHFL.IDX PT, R0, R0, RZ, 0x1f ;  /* 0x00001fff00007589 */ /* 0x000e2200000e0000 */
[----:B------:R-:W1:Y:S01]  /*0540*/  S2UR UR9, SR_CTAID.X ;  /* 0x00000000000979c3 */ /* 0x000e620000002500 */
[----:B------:R-:W-:Y:S02]  /*0550*/  ELECT P0, URZ, PT ;  /* 0x00000000003f782f */ /* 0x000fe40003800000 */
[----:B------:R-:W-:Y:S01]  /*0560*/  LEA.HI R2, R2, R4, RZ, 0x7 ;  /* 0x0000000402027211 */ /* 0x000fe200078f38ff */
[----:B------:R-:W-:Y:S01]  /*0570*/  ULDC UR4, c[0x0][0x150] ;  /* 0x0000540000047ab9 */ /* 0x000fe20000000800 */
[----:B------:R-:W-:Y:S01]  /*0580*/  SHF.R.S32.HI R6, RZ, 0x1f, R3 ;  /* 0x0000001fff067819 */ /* 0x000fe20000011403 */
[----:B------:R-:W-:Y:S01]  /*0590*/  NOP ;  /* 0x0000000000007918 */ /* 0x000fe20000000000 */
[----:B------:R-:W-:Y:S01]  /*05a0*/  LOP3.LUT R2, R2, 0xffffff80, RZ, 0xc0, !PT ;  /* 0xffffff8002027812 */ /* 0x000fe200078ec0ff */
[----:B------:R-:W-:Y:S01]  /*05b0*/  NOP ;  /* 0x0000000000007918 */ /* 0x000fe20000000000 */
[----:B------:R-:W-:Y:S01]  /*05c0*/  LEA.HI R6, R6, R3, RZ, 0x2 ;  /* 0x0000000306067211 */ /* 0x000fe200078f10ff */
[----:B------:R-:W2:Y:S02]  /*05d0*/  LDC R8, c[0x0][0x144] ;  /* 0x00005100ff087b82 */ /* 0x000ea40000000800 */
[----:B------:R-:W-:Y:S01]  /*05e0*/  IMAD.IADD R4, R4, 0x1, -R2 ;  /* 0x0000000104047824 */ /* 0x000fe200078e0a02 */
[----:B------:R-:W-:Y:S01]  /*05f0*/  LOP3.LUT R6, R6, 0x3ffffffc, RZ, 0xc0, !PT ;  /* 0x3ffffffc06067812 */ /* 0x000fe200078ec0ff */
[----:B------:R-:W3:Y:S03]  /*0600*/  S2R R2, SR_CTAID.Y ;  /* 0x0000000000027919 */ /* 0x000ee60000002600 */
[----:B------:R-:W-:Y:S01]  /*0610*/  SHF.R.S32.HI R5, RZ, 0x1f, R4 ;  /* 0x0000001fff057819 */ /* 0x000fe20000011404 */
[----:B------:R-:W-:Y:S01]  /*0620*/  IMAD.IADD R6, R3, 0x1, -R6 ;  /* 0x0000000103067824 */ /* 0x000fe200078e0a06 */
[----:B------:R-:W4:Y:S02]  /*0630*/  LDC R15, c[0x0][0x148] ;  /* 0x00005200ff0f7b82 */ /* 0x000f240000000800 */
[----:B------:R-:W-:-:S02]  /*0640*/  LEA.HI R5, R5, R4, RZ, 0x3 ;  /* 0x0000000405057211 */ /* 0x000fc400078f18ff */
[----:B0-----:R-:W-:Y:S02]  /*0650*/  ISETP.NE.OR P0, PT, R0, RZ, !P0 ;  /* 0x000000ff0000720c */ /* 0x001fe40004705670 */
[--C-:B------:R-:W-:Y:S02]  /*0660*/  SHF.R.S32.HI R0, RZ, 0x3, R5.reuse ;  /* 0x00000003ff007819 */ /* 0x100fe40000011405 */
[----:B------:R-:W-:Y:S02]  /*0670*/  SHF.R.S32.HI R5, RZ, 0x1f, R5 ;  /* 0x0000001fff057819 */ /* 0x000fe40000011405 */
[----:B-1----:R-:W-:Y:S02]  /*0680*/  I2FP.F32.U32 R7, UR9 ;  /* 0x0000000900077c45 */ /* 0x002fe40008201000 */
[----:B------:R-:W-:-:S03]  /*0690*/  LEA.HI R5, R5, R0, RZ, 0x2 ;  /* 0x0000000005057211 */ /* 0x000fc600078f10ff */
[----:B------:R-:W-:Y:S01]  /*06a0*/  FMUL R7, R7, UR4 ;  /* 0x0000000407077c20 */ /* 0x000fe20008400000 */
[----:B------:R-:W-:Y:S01]  /*06b0*/  LOP3.LUT R5, R5, 0xfffffffc, RZ, 0xc0, !PT ;  /* 0xfffffffc05057812 */ /* 0x000fe200078ec0ff */
[----:B------:R-:W-:Y:S01]  /*06c0*/  VOTEU.ALL UP0, P0 ;  /* 0x00000000003f7886 */ /* 0x000fe20000000000 */
[----:B------:R-:W-:Y:S01]  /*06d0*/  ULDC UR4, c[0x0][0x154] ;  /* 0x0000550000047ab9 */ /* 0x000fe20000000800 */
[----:B------:R-:W-:Y:S02]  /*06e0*/  VOTEU.ALL UP1, P0 ;  /* 0x00000000003f7886 */ /* 0x000fe40000020000 */
[----:B------:R-:W0:Y:S01]  /*06f0*/  F2I.U32.TRUNC.NTZ R7, R7 ;  /* 0x0000000700077305 */ /* 0x000e22000020f000 */
[----:B------:R-:W-:Y:S01]  /*0700*/  IMAD.IADD R5, R0, 0x1, -R5 ;  /* 0x0000000100057824 */ /* 0x000fe200078e0a05 */
[----:B------:R-:W1:Y:S01]  /*0710*/  @!UP0 S2UR UR7, SR_CgaCtaId ;  /* 0x00000000000789c3 */ /* 0x000e620000008800 */
[----:B------:R-:W-:Y:S02]  /*0720*/  @!UP0 UMOV UR6, 0x400 ;  /* 0x0000040000068882 */ /* 0x000fe40000000000 */
[----:B------:R-:W-:Y:S01]  /*0730*/  IMAD R5, R6, 0x4, R5 ;  /* 0x0000000406057824 */ /* 0x000fe200078e0205 */
[----:B---3--:R-:W-:-:S04]  /*0740*/  I2FP.F32.U32 R6, R2 ;  /* 0x0000000200067245 */ /* 0x008fc80000201000 */
[----:B------:R-:W-:Y:S01]  /*0750*/  LEA.HI R0, R5, R5, RZ, 0x1 ;  /* 0x0000000505007211 */ /* 0x000fe200078f08ff */
[----:B------:R-:W-:Y:S01]  /*0760*/  FMUL R6, R6, UR4 ;  /* 0x0000000406067c20 */ /* 0x000fe20008400000 */
[----:B------:R-:W-:Y:S02]  /*0770*/  UMOV UR4, 0x20 ;  /* 0x0000002000047882 */ /* 0x000fe40000000000 */
[----:B------:R-:W-:Y:S01]  /*0780*/  LOP3.LUT R0, R0, 0xfffffffe, RZ, 0xc0, !PT ;  /* 0xfffffffe00007812 */ /* 0x000fe200078ec0ff */
[----:B0-----:R-:W-:Y:S01]  /*0790*/  IMAD.MOV R11, RZ, RZ, -R7 ;  /* 0x000000ffff0b7224 */ /* 0x001fe200078e0a07 */
[----:B------:R-:W-:-:S04]  /*07a0*/  @!UP0 UIADD3 UR4, -UR4, 0x100000, URZ ;  /* 0x0010000004048890 */ /* 0x000fc8000fffe13f */
[----:B------:R-:W-:Y:S02]  /*07b0*/  @!UP0 USHF.L.U32 UR5, UR4, 0xb, URZ ;  /* 0x0000000b04058899 */ /* 0x000fe4000800063f */
[----:B------:R-:W-:Y:S01]  /*07c0*/  @!UP0 USHF.L.U32 UR4, UR4, 0x1, URZ ;  /* 0x0000000104048899 */ /* 0x000fe2000800063f */
[----:B------:R-:W0:Y:S01]  /*07d0*/  F2I.U32.TRUNC.NTZ R6, R6 ;  /* 0x0000000600067305 */ /* 0x000e22000020f000 */
[----:B------:R-:W3:Y:S01]  /*07e0*/  LDC R7, c[0x0][0x140] ;  /* 0x00005000ff077b82 */ /* 0x000ee20000000800 */
[----:B--2---:R-:W-:Y:S02]  /*07f0*/  IMAD R11, R8, R11, UR9 ;  /* 0x00000009080b7e24 */ /* 0x004fe4000f8e020b */
[----:B------:R-:W-:-:S05]  /*0800*/  IMAD.IADD R0, R5, 0x1, -R0 ;  /* 0x0000000105007824 */ /* 0x000fca00078e0a00 */
[----:B------:R-:W-:Y:S01]  /*0810*/  ISETP.NE.AND P2, PT, R0, R11, PT ;  /* 0x0000000b0000720c */ /* 0x000fe20003f45270 */
[C---:B------:R-:W-:Y:S01]  /*0820*/  IMAD.SHL.U32 R0, R5.reuse, 0x4, RZ ;  /* 0x0000000405007824 */ /* 0x040fe200078e00ff */
[----:B-1----:R-:W-:Y:S01]  /*0830*/  @!UP0 ULEA UR6, UR7, UR6, 0x18 ;  /* 0x0000000607068291 */ /* 0x002fe2000f8ec03f */
[----:B------:R-:W-:Y:S01]  /*0840*/  VOTEU.ALL UP0, P0 ;  /* 0x00000000003f7886 */ /* 0x000fe20000000000 */
[----:B------:R-:W-:Y:S01]  /*0850*/  LOP3.LUT P0, RZ, R4, 0x7, RZ, 0xc0, !PT ;  /* 0x0000000704ff7812 */ /* 0x000fe2000780c0ff */
[----:B0-----:R-:W-:Y:S01]  /*0860*/  IMAD.MOV R12, RZ, RZ, -R6 ;  /* 0x000000ffff0c7224 */ /* 0x001fe200078e0a06 */
[----:B------:R-:W-:-:S03]  /*0870*/  LOP3.LUT R9, R5, 0xc, R0, 0x78, !PT ;  /* 0x0000000c05097812 */ /* 0x000fc600078e7800 */
[----:B----4-:R-:W-:Y:S01]  /*0880*/  IMAD R5, R15, R12, R2 ;  /* 0x0000000c0f057224 */ /* 0x010fe200078e0202 */
[C---:B------:R-:W-:Y:S01]  /*0890*/  ISETP.LT.U32.AND P0, PT, R9.reuse, 0x2, !P0 ;  /* 0x000000020900780c */ /* 0x040fe20004701070 */
[----:B------:R0:W-:Y:S02]  /*08a0*/  STL [R1+0x298], R9 ;  /* 0x0002980901007387 */ /* 0x0001e40000100800 */
[----:B------:R-:W-:Y:S02]  /*08b0*/  @P2 LEA.HI R0, R9, R9, RZ, 0x1 ;  /* 0x0000000909002211 */ /* 0x000fe400078f08ff */
[----:B------:R-:W1:Y:S02]  /*08c0*/  FENCE.VIEW.ASYNC.S ;  /* 0x00000000000073c6 */ /* 0x000e640000000000 */
[----:B-1----:R0:W1:Y:S01]  /*08d0*/  @!UP0 SYNCS.EXCH.64 URZ, [UR6+0xf0], UR4 ;  /* 0x0000f004063f85b2 */ /* 0x0020620008000100 */
[----:B---3--:R-:W-:Y:S02]  /*08e0*/  ISETP.EQ.U32.AND P4, PT, R7, 0x1, PT ;  /* 0x000000010700780c */ /* 0x008fe40003f82070 */
[----:B------:R-:W-:-:S04]  /*08f0*/  @P2 SHF.R.S32.HI R0, RZ, 0x1, R0 ;  /* 0x00000001ff002819 */ /* 0x000fc80000011400 */
[----:B------:R-:W-:Y:S01]  /*0900*/  @P2 ISETP.NE.AND P3, PT, R0, R5, PT ;  /* 0x000000050000220c */ /* 0x000fe20003f65270 */
[----:B------:R-:W-:Y:S01]  /*0910*/  IMAD.MOV.U32 R0, RZ, RZ, 0x1 ;  /* 0x00000001ff007424 */ /* 0x000fe200078e00ff */
[----:B------:R-:W-:Y:S02]  /*0920*/  SEL R5, RZ, 0x1, !P0 ;  /* 0x00000001ff057807 */ /* 0x000fe40004000000 */
[----:B------:R-:W-:-:S04]  /*0930*/  @P2 SEL R0, RZ, 0x1, P3 ;  /* 0x00000001ff002807 */ /* 0x000fc80001800000 */
[----:B------:R-:W-:Y:S01]  /*0940*/  LOP3.LUT R0, R0, R5, RZ, 0xc0, !PT ;  /* 0x0000000500007212 */ /* 0x000fe200078ec0ff */
[----:B------:R0:W2:Y:S01]  /*0950*/  @!UP1 SYNCS.EXCH.64 URZ, [UR6+0xf8], UR4 ;  /* 0x0000f804063f95b2 */ /* 0x0000a20008000100 */
[----:B------:R-:W-:-:S03]  /*0960*/  NOP ;  /* 0x0000000000007918 */ /* 0x000fc60000000000 */
[----:B------:R0:W-:Y:S01]  /*0970*/  STL [R1+0x294], R0 ;  /* 0x0002940001007387 */ /* 0x0001e20000100800 */
[----:B-1----:R-:W-:Y:S05]  /*0980*/  @!P4 BRA `(.L_x_4) ;  /* 0x000000000008c947 */ /* 0x002fea0003800000 */
[----:B--2---:R-:W-:Y:S01]  /*0990*/  UCGABAR_ARV ;  /* 0x00000000000079c7 */ /* 0x004fe20008000000 */
[----:B------:R-:W-:Y:S05]  /*09a0*/  BRA `(.L_x_5) ;  /* 0x0000000000047947 */ /* 0x000fea0003800000 */
.L_x_4:
[----:B--2---:R-:W-:Y:S01]  /*09b0*/  NOP ;  /* 0x0000000000007918 */ /* 0x004fe20000000000 */
.L_x_5:
[----:B------:R-:W1:Y:S01]  /*09c0*/  LDC R4, c[0x0][0x65c] ;  /* 0x00019700ff047b82 */ /* 0x000e620000000800 */
[----:B------:R-:W-:Y:S01]  /*09d0*/  IMAD.MOV.U32 R5, RZ, RZ, RZ ;  /* 0x000000ffff057224 */ /* 0x000fe200078e00ff */
[----:B0-----:R-:W-:Y:S02]  /*09e0*/  LOP3.LUT R0, R0, 0xfffff7ff, RZ, 0xc0, !PT ;  /* 0xfffff7ff00007812 */ /* 0x001fe400078ec0ff */
[----:B-1----:R-:W-:Y:S01]  /*09f0*/  ISETP.NE.AND P2, PT, R4, 0x1, PT ;  /* 0x000000010400780c */ /* 0x002fe20003f45270 */
[----:B------:R-:W-:-:S12]  /*0a00*/  IMAD.U32 R4, RZ, RZ, UR9 ;  /* 0x00000009ff047e24 */ /* 0x000fd8000f8e00ff */
[----:B------:R-:W0:Y:S01]  /*0a10*/  @P2 LDC R7, c[0x0][0x10] ;  /* 0x00000400ff072b82 */ /* 0x000e220000000800 */
[----:B------:R-:W-:Y:S01]  /*0a20*/  @P2 IMAD.MOV.U32 R3, RZ, RZ, RZ ;  /* 0x000000ffff032224 */ /* 0x000fe200078e00ff */
[----:B------:R-:W-:Y:S01]  /*0a30*/  @P2 LOP3.LUT R0, R0, 0x800, RZ, 0xfc, !PT ;  /* 0x0000080000002812 */ /* 0x000fe200078efcff */
[----:B------:R-:W-:-:S05]  /*0a40*/  @P2 IMAD.MOV.U32 R13, RZ, RZ, RZ ;  /* 0x000000ffff0d2224 */ /* 0x000fca00078e00ff */
[----:B------:R-:W1:Y:S01]  /*0a50*/  @!P2 LDC R9, c[0x0][0xc] ;  /* 0x00000300ff09ab82 */ /* 0x000e620000000800 */
[----:B0-----:R-:W-:-:S04]  /*0a60*/  @P2 IMAD.WIDE.U32 R6, R7, UR9, R2 ;  /* 0x0000000907062c25 */ /* 0x001fc8000f8e0002 */
[----:B------:R-:W-:Y:S02]  /*0a70*/  @P2 IMAD.MOV.U32 R10, RZ, RZ, R6 ;  /* 0x000000ffff0a2224 */ /* 0x000fe400078e0006 */
[----:B------:R-:W-:Y:S02]  /*0a80*/  @P2 IMAD.IADD R17, R7, 0x1, R13 ;  /* 0x0000000107112824 */ /* 0x000fe400078e020d */
[----:B-1----:R-:W-:-:S04]  /*0a90*/  @!P2 IMAD.WIDE.U32 R4, R2, R9, R4 ;  /* 0x000000090204a225 */ /* 0x002fc800078e0004 */
[----:B------:R-:W-:Y:S02]  /*0aa0*/  @!P2 IMAD.MOV.U32 R10, RZ, RZ, R4 ;  /* 0x000000ffff0aa224 */ /* 0x000fe400078e0004 */
[----:B------:R-:W-:-:S03]  /*0ab0*/  @!P2 IMAD.MOV.U32 R17, RZ, RZ, R5 ;  /* 0x000000ffff11a224 */ /* 0x000fc600078e0005 */
[----:B------:R0:W-:Y:S04]  /*0ac0*/  STL [R1+0x2a8], R10 ;  /* 0x0002a80a01007387 */ /* 0x0001e80000100800 */
[----:B------:R0:W-:Y:S01]  /*0ad0*/  STL [R1+0x29c], R17 ;  /* 0x00029c1101007387 */ /* 0x0001e20000100800 */
[----:B------:R-:W-:Y:S05]  /*0ae0*/  @!P4 BRA `(.L_x_6) ;  /* 0x00000000000cc947 */ /* 0x000fea0003800000 */
[----:B------:R-:W-:Y:S01]  /*0af0*/  UCGABAR_WAIT ;  /* 0x0000000000007dc7 */ /* 0x000fe20008000000 */
[----:B------:R-:W-:Y:S01]  /*0b00*/  CCTL.IVALL ;  /* 0x00000000ff00798f */ /* 0x000fe20002000000 */
[----:B------:R-:W-:Y:S05]  /*0b10*/  BRA `(.L_x_7) ;  /* 0x0000000000047947 */ /* 0x000fea0003800000 */
.L_x_6:
[----:B------:R-:W-:Y:S06]  /*0b20*/  BAR.SYNC.DEFER_BLOCKING 0x0 ;  /* 0x0000000000007b1d */ /* 0x000fec0000010000 */
.L_x_7:
[----:B------:R-:W-:Y:S05]  /*0b30*/  @!P1 BRA `(.L_x_8) ;  /* 0x000001c800c49947 */ /* 0x000fea0003800000 */
[----:B------:R-:W-:-:S06]  /*0b40*/  UISETP.GT.U32.AND UP0, UPT, UR10, 0x1, UPT ;  /* 0x000000010a00788c */ /* 0x000fcc000bf04070 */
[----:B------:R-:W-:-:S13]  /*0b50*/  PLOP3.LUT P0, PT, PT, PT, UP0, 0x80, 0x0 ;  /* 0x000000000000781c */ /* 0x000fda0003f0f008 */
[----:B------:R-:W-:Y:S05]  /*0b60*/  @P0 EXIT ;  /* 0x000000000000094d */ /* 0x000fea0003800000 */
[----:B------:R-:W-:Y:S01]  /*0b70*/  IMAD.MOV.U32 R6, RZ, RZ, -0x1 ;  /* 0xffffffffff067424 */ /* 0x000fe200078e00ff */
[----:B------:R-:W-:Y:S01]  /*0b80*/  ULDC.64 UR4, c[0x0][0x650] ;  /* 0x0001940000047ab9 */ /* 0x000fe20000000a00 */
[----:B------:R-:W-:Y:S01]  /*0b90*/  IMAD.MOV.U32 R5, RZ, RZ, -0x1 ;  /* 0xffffffffff057424 */ /* 0x000fe200078e00ff */
[----:B------:R-:W-:Y:S01]  /*0ba0*/  ISETP.GE.U32.AND P0, PT, R10, UR4, PT ;  /* 0x000000040a007c0c */ /* 0x000fe2000bf06070 */
[----:B------:R-:W-:Y:S01]  /*0bb0*/  UMOV UR10, 0xffffffff ;  /* 0xffffffff000a7882 */ /* 0x000fe20000000000 */
[----:B------:R1:W-:Y:S01]  /*0bc0*/  STL [R1+0x2a0], R6 ;  /* 0x0002a00601007387 */ /* 0x0003e20000100800 */
[----:B------:R-:W-:Y:S02]  /*0bd0*/  PRMT R4, RZ, 0x7610, R4 ;  /* 0x00007610ff047816 */ /* 0x000fe40000000004 */
[----:B------:R-:W-:Y:S01]  /*0be0*/  ISETP.GE.U32.AND.EX P0, PT, R17, UR5, PT, P0 ;  /* 0x0000000511007c0c */ /* 0x000fe2000bf06100 */
[----:B------:R1:W-:-:S12]  /*0bf0*/  STL [R1+0x2a4], R5 ;  /* 0x0002a40501007387 */ /* 0x0003d80000100800 */
[----:B-1----:R-:W-:Y:S05]  /*0c00*/  @P0 BRA `(.L_x_9) ;  /* 0x00000004003c0947 */ /* 0x002fea0003800000 */
[----:B------:R-:W-:Y:S01]  /*0c10*/  ULDC.64 UR14, c[0x0][0x628] ;  /* 0x00018a00000e7ab9 */ /* 0x000fe20000000a00 */
[----:B------:R-:W1:Y:S01]  /*0c20*/  LDC.64 R8, c[0x0][0x620] ;  /* 0x00018800ff087b82 */ /* 0x000e620000000a00 */
[----:B------:R-:W-:Y:S01]  /*0c30*/  ISETP.NE.U32.AND P0, PT, RZ, UR14, PT ;  /* 0x0000000eff007c0c */ /* 0x000fe2000bf05070 */
[----:B------:R-:W-:Y:S01]  /*0c40*/  ULDC UR11, c[0x0][0x630] ;  /* 0x00018c00000b7ab9 */ /* 0x000fe20000000800 */
[----:B------:R-:W-:Y:S02]  /*0c50*/  R2UR UR4, R10 ;  /* 0x000000000a0472ca */ /* 0x000fe400000e0000 */
[----:B------:R-:W-:Y:S02]  /*0c60*/  ISETP.NE.AND.EX P0, PT, RZ, UR15, PT, P0 ;  /* 0x0000000fff007c0c */ /* 0x000fe4000bf05300 */
[----:B------:R-:W-:-:S11]  /*0c70*/  R2UR UR5, R17 ;  /* 0x00000000110572ca */ /* 0x000fd600000e0000 */
[----:B------:R-:W-:Y:S05]  /*0c80*/  @!P0 BRA `(.L_x_10) ;  /* 0x0000000000308947 */ /* 0x000fea0003800000 */
[----:B------:R-:W-:Y:S01]  /*0c90*/  R2UR UR4, R10 ;  /* 0x000000000a0472ca */ /* 0x000fe200000e0000 */
[----:B------:R-:W-:Y:S01]  /*0ca0*/  ULDC UR8, c[0x0][0x634] ;  /* 0x00018d0000087ab9 */ /* 0x000fe20000000800 */
[----:B------:R-:W-:-:S11]  /*0cb0*/  R2UR UR10, R17 ;  /* 0x00000000110a72ca */ /* 0x000fd600000e0000 */
[----:B------:R-:W-:-:S04]  /*0cc0*/  UIADD3 UR8, UP0, UR4, UR8, URZ ;  /* 0x0000000804087290 */ /* 0x000fc8000ff1e03f */
[----:B------:R-:W-:-:S04]  /*0cd0*/  UIADD3.X UR10, URZ, UR10, URZ, UP0, !UPT ;  /* 0x0000000a3f0a7290 */ /* 0x000fc800087fe43f */
[----:B------:R-:W-:-:S04]  /*0ce0*/  UIMAD.WIDE.U32 UR4, UR10, UR14, URZ ;  /* 0x0000000e0a0472a5 */ /* 0x000fc8000f8e003f */
[----:B------:R-:W-:Y:S02]  /*0cf0*/  UIMAD.WIDE.U32 UR6, UP0, UR8, UR15, UR4 ;  /* 0x0000000f080672a5 */ /* 0x000fe4000f800004 */
[----:B------:R-:W-:Y:S02]  /*0d00*/  UIMAD.WIDE.U32 UR4, UR8, UR14, URZ ;  /* 0x0000000e080472a5 */ /* 0x000fe4000f8e003f */
[----:B------:R-:W-:Y:S02]  /*0d10*/  UIADD3.X UR9, URZ, URZ, URZ, UP0, !UPT ;  /* 0x0000003f3f097290 */ /* 0x000fe400087fe43f */
[----:B------:R-:W-:Y:S01]  /*0d20*/  UIADD3 URZ, UP0, UR5, UR6, URZ ;  /* 0x00000006053f7290 */ /* 0x000fe2000ff1e03f */
[----:B------:R-:W-:-:S03]  /*0d30*/  UMOV UR8, UR7 ;  /* 0x0000000700087c82 */ /* 0x000fc60008000000 */
[----:B------:R-:W-:-:S12]  /*0d40*/  UIMAD.WIDE.U32.X UR4, UR10, UR15, UR8, UP0 ;  /* 0x0000000f0a0472a5 */ /* 0x000fd800080e0408 */
.L_x_10:
[----:B------:R-:W-:Y:S01]  /*0d50*/  USHF.R.U64 UR10, UR4, UR11, UR5 ;  /* 0x0000000b040a7299 */ /* 0x000fe20008001205 */
[----:B------:R-:W2:Y:S01]  /*0d60*/  LDC.64 R22, c[0x0][0x640] ;  /* 0x00019000ff167b82 */ /* 0x000ea20000000a00 */
[----:B------:R-:W-:Y:S01]  /*0d70*/  USHF.R.U32.HI UR4, URZ, UR11, UR5 ;  /* 0x0000000b3f047299 */ /* 0x000fe20008011605 */
[----:B------:R-:W-:-:S03]  /*0d80*/  IMAD.MOV.U32 R4, RZ, RZ, R10 ;  /* 0x000000ffff047224 */ /* 0x000fc600078e000a */
[----:B------:R-:W-:-:S03]  /*0d90*/  IADD3 R3, P0, RZ, -UR10, RZ ;  /* 0x8000000aff037c10 */ /* 0x000fc6000ff1e0ff */
[----:B------:R-:W0:Y:S02]  /*0da0*/  LDC R14, c[0x0][0x618] ;  /* 0x00018600ff0e7b82 */ /* 0x000e240000000800 */
[----:B------:R-:W-:-:S04]  /*0db0*/  IMAD.X R5, RZ, RZ, ~UR4, P0 ;  /* 0x80000004ff057e24 */ /* 0x000fc800080e06ff */
[-C--:B-1----:R-:W-:Y:S02]  /*0dc0*/  IMAD R6, R5, R8.reuse, RZ ;  /* 0x0000000805067224 */ /* 0x082fe400078e02ff */
[----:B------:R-:W1:Y:S01]  /*0dd0*/  LDC R16, c[0x0][0x608] ;  /* 0x00018200ff107b82 */ /* 0x000e620000000800 */
[----:B------:R-:W-:Y:S02]  /*0de0*/  IMAD.MOV.U32 R5, RZ, RZ, R17 ;  /* 0x000000ffff057224 */ /* 0x000fe400078e0011 */
[----:B------:R-:W-:-:S05]  /*0df0*/  IMAD.WIDE.U32 R4, R3, R8, R4 ;  /* 0x0000000803047225 */ /* 0x000fca00078e0004 */
[----:B------:R-:W3:Y:S01]  /*0e00*/  LDC R20, c[0x0][0x658] ;  /* 0x00019600ff147b82 */ /* 0x000ee20000000800 */
[----:B------:R-:W-:Y:S01]  /*0e10*/  IMAD R3, R3, R9, R6 ;  /* 0x0000000903037224 */ /* 0x000fe200078e0206 */
[----:B--2---:R-:W-:-:S03]  /*0e20*/  ISETP.NE.U32.AND P0, PT, R22, RZ, PT ;  /* 0x000000ff1600720c */ /* 0x004fc60003f05070 */
[----:B------:R-:W-:Y:S01]  /*0e30*/  IMAD.IADD R3, R5, 0x1, R3 ;  /* 0x0000000105037824 */ /* 0x000fe200078e0203 */
[----:B------:R-:W-:Y:S01]  /*0e40*/  ISETP.NE.AND.EX P0, PT, R23, RZ, PT, P0 ;  /* 0x000000ff1700720c */ /* 0x000fe20003f05300 */
[----:B------:R-:W-:Y:S01]  /*0e50*/  IMAD.MOV.U32 R5, RZ, RZ, -0x1 ;  /* 0xffffffffff057424 */ /* 0x000fe200078e00ff */
[----:B------:R-:W2:Y:S02]  /*0e60*/  LDC R18, c[0x0][0x600] ;  /* 0x00018000ff127b82 */ /* 0x000ea40000000800 */
[-CC-:B0-----:R-:W-:Y:S02]  /*0e70*/  SHF.R.U64 R10, R4, R14.reuse, R3.reuse ;  /* 0x0000000e040a7219 */ /* 0x181fe40000001203 */
[----:B------:R-:W-:Y:S01]  /*0e80*/  SHF.R.U32.HI R3, RZ, R14, R3 ;  /* 0x0000000eff037219 */ /* 0x000fe20000011603 */
[----:B------:R-:W-:Y:S02]  /*0e90*/  IMAD R14, R15, R12, R2 ;  /* 0x0000000c0f0e7224 */ /* 0x000fe400078e0202 */
[----:B------:R-:W-:Y:S01]  /*0ea0*/  IMAD.MOV.U32 R15, RZ, RZ, 0x1 ;  /* 0x00000001ff0f7424 */ /* 0x000fe200078e00ff */
[----:B------:R-:W0:Y:S01]  /*0eb0*/  LDC R13, c[0x0][0x648] ;  /* 0x00019200ff0d7b82 */ /* 0x000e220000000800 */
[----:B-1----:R-:W-:-:S02]  /*0ec0*/  SHF.R.U64 R21, R10, R16, R3 ;  /* 0x000000100a157219 */ /* 0x002fc40000001203 */
[----:B------:R-:W-:-:S05]  /*0ed0*/  SHF.R.U32.HI R3, RZ, R16, R3 ;  /* 0x00000010ff037219 */ /* 0x000fca0000011603 */
[----:B------:R-:W1:Y:S01]  /*0ee0*/  LDC R17, c[0x0][0x638] ;  /* 0x00018e00ff117b82 */ /* 0x000e620000000800 */
[-C--:B---3--:R-:W-:Y:S02]  /*0ef0*/  SHF.L.U32 R2, R5, R20.reuse, RZ ;  /* 0x0000001405027219 */ /* 0x088fe400000006ff */
[--C-:B------:R-:W-:Y:S02]  /*0f00*/  SHF.R.U64 R12, R21, R20, R3.reuse ;  /* 0x00000014150c7219 */ /* 0x100fe40000001203 */
[----:B------:R-:W-:Y:S02]  /*0f10*/  LOP3.LUT R8, RZ, R2, RZ, 0x33, !PT ;  /* 0x00000002ff087212 */ /* 0x000fe400078e33ff */
[----:B------:R-:W-:Y:S01]  /*0f20*/  SHF.R.U32.HI R3, RZ, R20, R3 ;  /* 0x00000014ff037219 */ /* 0x000fe20000011603 */
[----:B------:R-:W3:Y:S01]  /*0f30*/  LDC R19, c[0x0][0x610] ;  /* 0x00018400ff137b82 */ /* 0x000ee20000000800 */
[----:B------:R-:W-:Y:S01]  /*0f40*/  IMAD.MOV.U32 R2, RZ, RZ, R12 ;  /* 0x000000ffff027224 */ /* 0x000fe200078e000c */
[----:B------:R-:W-:Y:S06]  /*0f50*/  @!P0 BRA `(.L_x_11) ;  /* 0x0000000000288947 */ /* 0x000fec0003800000 */
[----:B------:R-:W4:Y:S02]  /*0f60*/  LDC R7, c[0x0][0x64c] ;  /* 0x00019300ff077b82 */ /* 0x000f240000000800 */
[----:B----4-:R-:W-:-:S05]  /*0f70*/  IADD3 R7, P0, R12, R7, RZ ;  /* 0x000000070c077210 */ /* 0x010fca0007f1e0ff */
[----:B------:R-:W-:-:S04]  /*0f80*/  IMAD.X R9, RZ, RZ, R3, P0 ;  /* 0x000000ffff097224 */ /* 0x000fc800000e0603 */
[----:B------:R-:W-:-:S04]  /*0f90*/  IMAD.WIDE.U32 R2, R9, R22, RZ ;  /* 0x0000001609027225 */ /* 0x000fc800078e00ff */
[----:B------:R-:W-:-:S04]  /*0fa0*/  IMAD.WIDE.U32 R4, P0, R7, R23, R2 ;  /* 0x0000001707047225 */ /* 0x000fc80007800002 */
[----:B------:R-:W-:-:S04]  /*0fb0*/  IMAD.WIDE.U32 R2, R7, R22, RZ ;  /* 0x0000001607027225 */ /* 0x000fc800078e00ff */
[----:B------:R-:W-:Y:S01]  /*0fc0*/  IMAD.X R7, RZ, RZ, RZ, P0 ;  /* 0x000000ffff077224 */ /* 0x000fe200000e06ff */
[----:B------:R-:W-:Y:S01]  /*0fd0*/  IADD3 RZ, P0, R3, R4, RZ ;  /* 0x0000000403ff7210 */ /* 0x000fe20007f1e0ff */
[----:B------:R-:W-:-:S04]  /*0fe0*/  IMAD.MOV.U32 R6, RZ, RZ, R5 ;  /* 0x000000ffff067224 */ /* 0x000fc800078e0005 */
[----:B------:R-:W-:-:S08]  /*0ff0*/  IMAD.WIDE.U32.X R2, R9, R23, R6, P0 ;  /* 0x0000001709027225 */ /* 0x000fd000000e0406 */
.L_x_11:
[----:B0-----:R-:W-:Y:S01]  /*1000*/  SHF.R.U64 R4, R2, R13, R3 ;  /* 0x0000000d02047219 */ /* 0x001fe20000001203 */
[----:B--2---:R-:W-:Y:S01]  /*1010*/  VIADD R5, R18, 0xffffffff ;  /* 0xffffffff12057836 */ /* 0x004fe20000000000 */
[----:B------:R-:W-:Y:S02]  /*1020*/  SHF.L.U32 R3, R15, R20, RZ ;  /* 0x000000140f037219 */ /* 0x000fe400000006ff */
[----:B------:R-:W-:Y:S01]  /*1030*/  LOP3.LUT R8, R21, R8, RZ, 0xc0, !PT ;  /* 0x0000000815087212 */ /* 0x000fe200078ec0ff */
[----:B------:R-:W-:Y:S01]  /*1040*/  IMAD.MOV R6, RZ, RZ, -R4 ;  /* 0x000000ffff067224 */ /* 0x000fe200078e0a04 */
[----:B------:R-:W-:Y:S02]  /*1050*/  SEL R2, R11, R14, !P2 ;  /* 0x0000000e0b027207 */ /* 0x000fe40005000000 */
[----:B------:R-:W-:Y:S01]  /*1060*/  LOP3.LUT R5, R10, R5, RZ, 0xc0, !PT ;  /* 0x000000050a057212 */ /* 0x000fe200078ec0ff */
[----:B------:R-:W-:Y:S02]  /*1070*/  IMAD R7, R3, R4, R8 ;  /* 0x0000000403077224 */ /* 0x000fe400078e0208 */
[----:B-1----:R-:W-:-:S02]  /*1080*/  IMAD R3, R6, R17, R12 ;  /* 0x0000001106037224 */ /* 0x002fc400078e020c */
[----:B---3--:R-:W-:Y:S02]  /*1090*/  IMAD R2, R7, R19, R2 ;  /* 0x0000001307027224 */ /* 0x008fe400078e0202 */
[----:B------:R-:W-:Y:S02]  /*10a0*/  IMAD R3, R3, R18, R5 ;  /* 0x0000001203037224 */ /* 0x000fe400078e0205 */
[----:B------:R-:W-:-:S03]  /*10b0*/  IMAD.MOV.U32 R4, RZ, RZ, 0x1 ;  /* 0x00000001ff047424 */ /* 0x000fc600078e00ff */
[----:B------:R-:W-:Y:S02]  /*10c0*/  SEL R5, R3, R2, !P2 ;  /* 0x0000000203057207 */ /* 0x000fe40005000000 */
[----:B------:R-:W-:-:S03]  /*10d0*/  SEL R2, R2, R3, !P2 ;  /* 0x0000000302027207 */ /* 0x000fc60005000000 */
[----:B------:R1:W-:Y:S04]  /*10e0*/  STL [R1+0x2a4], R5 ;  /* 0x0002a40501007387 */ /* 0x0003e80000100800 */
[----:B------:R1:W-:Y:S02]  /*10f0*/  STL [R1+0x2a0], R2 ;  /* 0x0002a00201007387 */ /* 0x0003e40000100800 */
.L_x_9:
[----:B------:R-:W-:-:S08]  /*1100*/  NOP ;  /* 0x0000000000007918 */ /* 0x000fd00000000000 */
[----:B------:R-:W2:Y:S02]  /*1110*/  USETMAXREG.TRY_ALLOC.CTAPOOL UP0, 0xe8 ;  /* 0x000000e8000079c8 */ /* 0x000ea40008000600 */
[----:B--2---:R-:W-:-:S13]  /*1120*/  PLOP3.LUT P0, PT, PT, PT, UP0, 0x80, 0x0 ;  /* 0x000000000000781c */ /* 0x004fda0003f0f008 */
[----:B------:R-:W-:Y:S05]  /*1130*/  @!P0 BRA `(.L_x_9) ;  /* 0xfffffffc00f08947 */ /* 0x000fea000383ffff */
[----:B------:R-:W-:Y:S01]  /*1140*/  ULDC.64 UR4, c[0x0][0x598] ;  /* 0x0001660000047ab9 */ /* 0x000fe20000000a00 */
[----:B------:R-:W-:Y:S01]  /*1150*/  ULDC.64 UR14, c[0x0][0x208] ;  /* 0x00008200000e7ab9 */ /* 0x000fe20000000a00 */
[----:B------:R-:W-:-:S04]  /*1160*/  ISETP.NE.U32.AND P0, PT, RZ, UR4, PT ;  /* 0x00000004ff007c0c */ /* 0x000fc8000bf05070 */
[----:B------:R-:W-:-:S13]  /*1170*/  ISETP.NE.AND.EX P0, PT, RZ, UR5, PT, P0 ;  /* 0x00000005ff007c0c */ /* 0x000fda000bf05300 */
[----:B------:R-:W-:Y:S05]  /*1180*/  @!P0 BRA `(.L_x_12) ;  /* 0x0000000000208947 */ /* 0x000fea0003800000 */
[----:B-1----:R-:W1:Y:S02]  /*1190*/  LDC.64 R2, c[0x0][0x598] ;  /* 0x00016600ff027b82 */ /* 0x002e640000000a00 */
[----:B-1----:R-:W2:Y:S02]  /*11a0*/  LDG.E.64 R2, desc[UR14][R2.64] ;  /* 0x0000000e02027981 */ /* 0x002ea4000c1e1b00 */
[----:B--2---:R-:W-:-:S04]  /*11b0*/  ISETP.NE.U32.AND P0, PT, R2, RZ, PT ;  /* 0x000000ff0200720c */ /* 0x004fc80003f05070 */
[----:B------:R-:W-:-:S13]  /*11c0*/  ISETP.NE.AND.EX P0, PT, R3, RZ, PT, P0 ;  /* 0x000000ff0300720c */ /* 0x000fda0003f05300 */
[----:B------:R-:W-:Y:S05]  /*11d0*/  @!P0 BRA `(.L_x_12) ;  /* 0x00000000000c8947 */ /* 0x000fea0003800000 */
[----:B------:R-:W2:Y:S02]  /*11e0*/  LD.E R2, desc[UR14][R2.64] ;  /* 0x0000000e02027980 */ /* 0x000ea4000c101900 */
[----:B--2---:R-:W-:Y:S01]  /*11f0*/  R2UR UR20, R2 ;  /* 0x00000000021472ca */ /* 0x004fe200000e0000 */
[----:B------:R-:W-:-:S14]  /*1200*/  BRA `(.L_x_13) ;  /* 0x0000000000247947 */ /* 0x000fdc0003800000 */
.L_x_12:
[----:B------:R-:W-:Y:S02]  /*1210*/  ULDC.64 UR4, c[0x0][0x588] ;  /* 0x0001620000047ab9 */ /* 0x000fe40000000a00 */
[----:B------:R-:W-:-:S04]  /*1220*/  ISETP.NE.U32.AND P0, PT, RZ, UR4, PT ;  /* 0x00000004ff007c0c */ /* 0x000fc8000bf05070 */
[----:B------:R-:W-:-:S13]  /*1230*/  ISETP.NE.AND.EX P0, PT, RZ, UR5, PT, P0 ;  /* 0x00000005ff007c0c */ /* 0x000fda000bf05300 */
[----:B------:R-:W-:Y:S05]  /*1240*/  @!P0 BRA `(.L_x_14) ;  /* 0x0000000000108947 */ /* 0x000fea0003800000 */
[----:B-1----:R-:W1:Y:S02]  /*1250*/  LDC.64 R2, c[0x0][0x588] ;  /* 0x00016200ff027b82 */ /* 0x002e640000000a00 */
[----:B-1----:R-:W2:Y:S02]  /*1260*/  LDG.E R2, desc[UR14][R2.64] ;  /* 0x0000000e02027981 */ /* 0x002ea4000c1e1900 */
[----:B--2---:R-:W-:Y:S01]  /*1270*/  R2UR UR20, R2 ;  /* 0x00000000021472ca */ /* 0x004fe200000e0000 */
[----:B------:R-:W-:-:S14]  /*1280*/  BRA `(.L_x_13) ;  /* 0x0000000000047947 */ /* 0x000fdc0003800000 */
.L_x_14:
[----:B------:R-:W-:-:S05]  /*1290*/  ULDC UR20, c[0x0][0x580] ;  /* 0x0001600000147ab9 */ /* 0x000fca0000000800 */
.L_x_13:
[----:B------:R-:W-:Y:S02]  /*12a0*/  ULDC.64 UR4, c[0x0][0x5a0] ;  /* 0x0001680000047ab9 */ /* 0x000fe40000000a00 */
        /* <DEDUP_REMOVED lines=11> */
.L_x_15:
        /* <DEDUP_REMOVED lines=8> */
.L_x_17:
[----:B------:R-:W-:-:S05]  /*13e0*/  ULDC UR21, c[0x0][0x584] ;  /* 0x0001610000157ab9 */ /* 0x000fca0000000800 */
.L_x_16:
[----:B------:R-:W-:-:S13]  /*13f0*/  LOP3.LUT P0, RZ, R4, 0xff, RZ, 0xc0, !PT ;  /* 0x000000ff04ff7812 */ /* 0x000fda000780c0ff */
[----:B------:R-:W-:Y:S05]  /*1400*/  @!P0 EXIT ;  /* 0x000000000000894d */ /* 0x000fea0003800000 */
[----:B------:R-:W2:Y:S01]  /*1410*/  LDC.64 R8, c[0x0][0x5c8] ;  /* 0x00017200ff087b82 */ /* 0x000ea20000000a00 */
[----:B------:R-:W-:Y:S01]  /*1420*/  ULDC UR4, c[0x0][0x28c] ;  /* 0x0000a30000047ab9 */ /* 0x000fe20000000800 */
[----:B------:R-:W-:Y:S02]  /*1430*/  ULOP3.LUT UR22, UR13, 0x1, URZ, 0xfc, !UPT ;  /* 0x000000010d167892 */ /* 0x000fe4000f8efc3f */
[----:B------:R-:W-:-:S04]  /*1440*/  UIADD3 UR4, UR4, 0x1f, URZ ;  /* 0x0000001f04047890 */ /* 0x000fc8000fffe03f */
[----:B------:R-:W-:-:S04]  /*1450*/  USHF.R.S32.HI UR5, URZ, 0x1f, UR4 ;  /* 0x0000001f3f057899 */ /* 0x000fc80008011404 */
[----:B------:R-:W-:-:S03]  /*1460*/  ULEA.HI UR5, UR5, UR4, URZ, 0x5 ;  /* 0x0000000405057291 */ /* 0x000fc6000f8f283f */
[----:B------:R-:W-:Y:S01]  /*1470*/  UMOV UR4, URZ ;  /* 0x0000003f00047c82 */ /* 0x000fe20008000000 */
[----:B------:R-:W-:-:S03]  /*1480*/  USHF.R.S32.HI UR9, URZ, 0x5, UR5 ;  /* 0x000000053f097899 */ /* 0x000fc60008011405 */
[----:B------:R-:W-:Y:S01]  /*1490*/  UMOV UR5, URZ ;  /* 0x0000003f00057c82 */ /* 0x000fe20008000000 */
[C-C-:B--2---:R-:W-:Y:S01]  /*14a0*/  SHF.L.U64.HI R7, R8.reuse, 0x7, R9.reuse ;  /* 0x0000000708077819 */ /* 0x144fe20000010209 */
[C---:B-1----:R-:W-:Y:S01]  /*14b0*/  IMAD.SHL.U32 R5, R8.reuse, 0x80, RZ ;  /* 0x0000008008057824 */ /* 0x042fe200078e00ff */
[C-C-:B------:R-:W-:Y:S01]  /*14c0*/  SHF.L.U64.HI R6, R8.reuse, 0x3, R9.reuse ;  /* 0x0000000308067819 */ /* 0x140fe20000010209 */
[C---:B------:R-:W-:Y:S01]  /*14d0*/  IMAD.SHL.U32 R2, R8.reuse, 0x8, RZ ;  /* 0x0000000808027824 */ /* 0x040fe200078e00ff */
[C---:B------:R-:W-:Y:S01]  /*14e0*/  SHF.L.U64.HI R4, R8.reuse, 0x8, R9 ;  /* 0x0000000808047819 */ /* 0x040fe20000010209 */
[----:B------:R-:W-:-:S07]  /*14f0*/  IMAD.SHL.U32 R3, R8, 0x100, RZ ;  /* 0x0000010008037824 */ /* 0x000fce00078e00ff */
.L_x_46:
[----:B------:R-:W-:Y:S01]  /*1500*/  STL [R1+0x290], RZ ;  /* 0x000290ff01007387 */ /* 0x000fe20000100800 */
[----:B-1----:R-:W1:Y:S01]  /*1510*/  S2UR UR18, SR_CgaCtaId ;  /* 0x00000000001279c3 */ /* 0x002e620000008800 */
[----:B------:R-:W-:Y:S01]  /*1520*/  UMOV UR17, 0x400 ;  /* 0x0000040000117882 */ /* 0x000fe20000000000 */
[----:B------:R-:W-:Y:S01]  /*1530*/  UMOV UR6, URZ ;  /* 0x0000003f00067c82 */ /* 0x000fe20008000000 */
[----:B------:R-:W-:Y:S01]  /*1540*/  STL [R1+0x28c], RZ ;  /* 0x00028cff01007387 */ /* 0x000fe20000100800 */
[----:B------:R-:W-:Y:S01]  /*1550*/  UMOV UR7, URZ ;  /* 0x0000003f00077c82 */ /* 0x000fe20008000000 */
[----:B------:R-:W-:Y:S01]  /*1560*/  UMOV UR8, URZ ;  /* 0x0000003f00087c82 */ /* 0x000fe20008000000 */
[----:B------:R-:W-:Y:S01]  /*1570*/  UMOV UR23, UR5 ;  /* 0x0000000500177c82 */ /* 0x000fe20008000000 */
[----:B------:R-:W-:Y:S01]  /*1580*/  STL [R1+0x288], RZ ;  /* 0x000288ff01007387 */ /* 0x000fe20000100800 */
[----:B------:R-:W2:Y:S01]  /*1590*/  LDC R9, c[0x0][0x28c] ;  /* 0x0000a300ff097b82 */ /* 0x000ea20000000800 */
[----:B0-----:R-:W-:-:S02]  /*15a0*/  CS2R R10, SRZ ;  /* 0x00000000000a7805 */ /* 0x001fc4000001ff00 */
[----:B-----5:R-:W-:Y:S01]  /*15b0*/  CS2R R12, SRZ ;  /* 0x00000000000c7805 */ /* 0x020fe2000001ff00 */
[----:B------:R-:W-:Y:S01]  /*15c0*/  STL [R1+0x284], RZ ;  /* 0x000284ff01007387 */ /* 0x000fe20000100800 */
[----:B------:R-:W-:Y:S02]  /*15d0*/  CS2R R14, SRZ ;  /* 0x00000000000e7805 */ /* 0x000fe4000001ff00 */
[----:B------:R-:W-:Y:S02]  /*15e0*/  CS2R R16, SRZ ;  /* 0x0000000000107805 */ /* 0x000fe4000001ff00 */
[----:B------:R-:W-:Y:S01]  /*15f0*/  CS2R R18, SRZ ;  /* 0x0000000000127805 */ /* 0x000fe2000001ff00 */
[----:B------:R-:W-:Y:S01]  /*1600*/  STL [R1+0x280], RZ ;  /* 0x000280ff01007387 */ /* 0x000fe20000100800 */
[----:B------:R-:W-:Y:S02]  /*1610*/  CS2R R20, SRZ ;  /* 0x0000000000147805 */ /* 0x000fe4000001ff00 */
[----:B------:R-:W-:-:S02]  /*1620*/  CS2R R22, SRZ ;  /* 0x0000000000167805 */ /* 0x000fc4000001ff00 */
[----:B------:R-:W-:Y:S01]  /*1630*/  CS2R R216, SRZ ;  /* 0x0000000000d87805 */ /* 0x000fe2000001ff00 */
[----:B------:R-:W-:Y:S01]  /*1640*/  STL [R1+0x27c], RZ ;  /* 0x00027cff01007387 */ /* 0x000fe20000100800 */
[----:B------:R-:W-:Y:S02]  /*1650*/  CS2R R218, SRZ ;  /* 0x0000000000da7805 */ /* 0x000fe4000001ff00 */
[----:B------:R-:W-:Y:S02]  /*1660*/  CS2R R220, SRZ ;  /* 0x0000000000dc7805 */ /* 0x000fe4000001ff00 */
[----:B------:R-:W-:Y:S01]  /*1670*/  CS2R R222, SRZ ;  /* 0x0000000000de7805 */ /* 0x000fe2000001ff00 */
[----:B------:R-:W-:Y:S01]  /*1680*/  STL [R1+0x278], RZ ;  /* 0x000278ff01007387 */ /* 0x000fe20000100800 */
[----:B------:R-:W-:Y:S01]  /*1690*/  CS2R R224, SRZ ;  /* 0x0000000000e07805 */ /* 0x000fe2000001ff00 */
[----:B------:R-:W-:Y:S01]  /*16a0*/  IMAD.MOV.U32 R226, RZ, RZ, RZ ;  /* 0x000000ffffe27224 */ /* 0x000fe200078e00ff */
[----:B------:R-:W-:Y:S01]  /*16b0*/  CS2R R152, SRZ ;  /* 0x0000000000987805 */ /* 0x000fe2000001ff00 */
[----:B------:R-:W-:Y:S01]  /*16c0*/  STL [R1+0x274], RZ ;  /* 0x000274ff01007387 */ /* 0x000fe20000100800 */
[----:B------:R-:W-:Y:S01]  /*16d0*/  IMAD.U32 R227, RZ, RZ, UR4 ;  /* 0x00000004ffe37e24 */ /* 0x000fe2000f8e00ff */
[----:B------:R-:W-:-:S02]  /*16e0*/  CS2R R154, SRZ ;  /* 0x00000000009a7805 */ /* 0x000fc4000001ff00 */
[----:B------:R-:W-:Y:S01]  /*16f0*/  CS2R R156, SRZ ;  /* 0x00000000009c7805 */ /* 0x000fe2000001ff00 */
[----:B------:R-:W-:Y:S01]  /*1700*/  STL [R1+0x270], RZ ;  /* 0x000270ff01007387 */ /* 0x000fe20000100800 */
[----:B--2---:R-:W-:Y:S02]  /*1710*/  ISETP.GE.AND P0, PT, R9, 0x1, PT ;  /* 0x000000010900780c */ /* 0x004fe40003f06270 */
        /* <DEDUP_REMOVED lines=123> */
[----:B------:R-:W-:-:S03]  /*1ed0*/  CS2R R86, SRZ ;  /* 0x0000000000567805 */ /* 0x000fc6000001ff00 */
[----:B------:R-:W-:Y:S04]  /*1ee0*/  STL [R1+0x1f0], RZ ;  /* 0x0001f0ff01007387 */ /* 0x000fe80000100800 */
        /* <DEDUP_REMOVED lines=36> */
[----:B------:R-:W-:Y:S01]  /*2130*/  STL [R1+0x15c], RZ ;  /* 0x00015cff01007387 */ /* 0x000fe20000100800 */
[----:B------:R-:W0:Y:S03]  /*2140*/  S2R R8, SR_TID.X ;  /* 0x0000000000087919 */ /* 0x000e260000002100 */
        /* <DEDUP_REMOVED lines=8> */
[----:B0-----:R-:W-:-:S03]  /*21d0*/  LOP3.LUT R8, R8, 0x80, RZ, 0xc0, !PT ;  /* 0x0000008008087812 */ /* 0x001fc600078ec0ff */
[----:B------:R-:W-:Y:S01]  /*21e0*/  STL [R1+0x138], RZ ;  /* 0x000138ff01007387 */ /* 0x000fe20000100800 */
[----:B------:R-:W-:-:S03]  /*21f0*/  SHF.R.U32.HI R8, RZ, 0x7, R8 ;  /* 0x00000007ff087819 */ /* 0x000fc60000011608 */
        /* <DEDUP_REMOVED lines=33> */
[----:B------:R-:W0:Y:S04]  /*2410*/  SHFL.IDX PT, R8, R8, RZ, 0x1f ;  /* 0x00001fff08087589 */ /* 0x000e2800000e0000 */
[----:B------:R2:W-:Y:S04]  /*2420*/  STL [R1+0xb0], RZ ;  /* 0x0000b0ff01007387 */ /* 0x0005e80000100800 */
[----:B------:R2:W-:Y:S04]  /*2430*/  STL [R1+0xac], RZ ;  /* 0x0000acff01007387 */ /* 0x0005e80000100800 */
[----:B------:R2:W-:Y:S04]  /*2440*/  STL [R1+0xa8], RZ ;  /* 0x0000a8ff01007387 */ /* 0x0005e80000100800 */
[----:B------:R2:W-:Y:S04]  /*2450*/  STL [R1+0xa4], RZ ;  /* 0x0000a4ff01007387 */ /* 0x0005e80000100800 */
[----:B------:R2:W-:Y:S04]  /*2460*/  STL [R1+0xa0], RZ ;  /* 0x0000a0ff01007387 */ /* 0x0005e80000100800 */
[----:B------:R2:W-:Y:S01]  /*2470*/  STL [R1+0x9c], RZ ;  /* 0x00009cff01007387 */ /* 0x0005e20000100800 */
[----:B0-----:R-:W-:-:S02]  /*2480*/  R2UR UR12, R8 ;  /* 0x00000000080c72ca */ /* 0x001fc400000e0000 */
[----:B------:R-:W-:Y:S01]  /*2490*/  CS2R R8, SRZ ;  /* 0x0000000000087805 */ /* 0x000fe2000001ff00 */
[----:B------:R2:W-:Y:S04]  /*24a0*/  STL [R1+0x98], RZ ;  /* 0x000098ff01007387 */ /* 0x0005e80000100800 */
[----:B------:R2:W-:Y:S04]  /*24b0*/  STL [R1+0x94], RZ ;  /* 0x000094ff01007387 */ /* 0x0005e80000100800 */
[----:B------:R2:W-:Y:S02]  /*24c0*/  STL [R1+0x90], RZ ;  /* 0x000090ff01007387 */ /* 0x0005e40000100800 */
[----:B------:R-:W-:-:S02]  /*24d0*/  ULEA.HI UR11, UR12, UR12, URZ, 0x1 ;  /* 0x0000000c0c0b7291 */ /* 0x000fc4000f8f083f */
[----:B------:R2:W-:Y:S02]  /*24e0*/  STL [R1+0x8c], RZ ;  /* 0x00008cff01007387 */ /* 0x0005e40000100800 */
[----:B------:R-:W-:Y:S02]  /*24f0*/  ULOP3.LUT UR16, UR11, 0x1ffffe, URZ, 0xc0, !UPT ;  /* 0x001ffffe0b107892 */ /* 0x000fe4000f8ec03f */
[----:B------:R2:W-:Y:S01]  /*2500*/  STL [R1+0x88], RZ ;  /* 0x000088ff01007387 */ /* 0x0005e20000100800 */
[----:B-1----:R-:W-:Y:S02]  /*2510*/  ULEA UR11, UR18, UR17, 0x18 ;  /* 0x00000011120b7291 */ /* 0x002fe4000f8ec03f */
[----:B------:R-:W-:Y:S01]  /*2520*/  UIADD3 UR16, UR12, -UR16, URZ ;  /* 0x800000100c107290 */ /* 0x000fe2000fffe03f */
[----:B------:R2:W-:Y:S03]  /*2530*/  STL [R1+0x84], RZ ;  /* 0x000084ff01007387 */ /* 0x0005e60000100800 */
[----:B------:R-:W-:Y:S01]  /*2540*/  ULEA UR16, UR16, UR11, 0xb ;  /* 0x0000000b10107291 */ /* 0x000fe2000f8e583f */
[----:B------:R2:W-:Y:S03]  /*2550*/  STL [R1+0x80], RZ ;  /* 0x000080ff01007387 */ /* 0x0005e60000100800 */
[----:B------:R-:W-:Y:S01]  /*2560*/  UIADD3 UR16, UR16, 0x200, URZ ;  /* 0x0000020010107890 */ /* 0x000fe2000fffe03f */
[----:B------:R2:W-:Y:S03]  /*2570*/  STL [R1+0x7c], RZ ;  /* 0x00007cff01007387 */ /* 0x0005e60000100800 */
[----:B------:R-:W-:Y:S01]  /*2580*/  USHF.R.U32.HI UR12, URZ, 0x4, UR16 ;  /* 0x000000043f0c7899 */ /* 0x000fe20008011610 */
[----:B------:R2:W-:Y:S03]  /*2590*/  STL [R1+0x78], RZ ;  /* 0x000078ff01007387 */ /* 0x0005e60000100800 */
[----:B------:R-:W-:Y:S01]  /*25a0*/  ULOP3.LUT UR12, UR12, 0x3fff, URZ, 0xc0, !UPT ;  /* 0x00003fff0c0c7892 */ /* 0x000fe2000f8ec03f */
[----:B------:R2:W-:Y:S04]  /*25b0*/  STL [R1+0x74], RZ ;  /* 0x000074ff01007387 */ /* 0x0005e80000100800 */
        /* <DEDUP_REMOVED lines=28> */
[----:B------:R2:W-:Y:S01]  /*2780*/  STL [R1], RZ ;  /* 0x000000ff01007387 */ /* 0x0005e20000100800 */
[----:B------:R-:W-:Y:S05]  /*2790*/  @!P0 BRA `(.L_x_18) ;  /* 0x0000002400188947 */ /* 0x000fea0003800000 */
[----:B------:R-:W-:-:S06]  /*27a0*/  UISETP.NE.AND UP0, UPT, UR22, 0x3, UPT ;  /* 0x000000031600788c */ /* 0x000fcc000bf05270 */
[----:B------:R-:W-:-:S13]  /*27b0*/  PLOP3.LUT P1, PT, PT, PT, UP0, 0x80, 0x0 ;  /* 0x000000000000781c */ /* 0x000fda0003f2f008 */
[----:B------:R-:W-:Y:S05]  /*27c0*/  @!P1 BRA `(.L_x_19) ;  /* 0x0000000000049947 */ /* 0x000fea0003800000 */
[----:B------:R-:W-:Y:S01]  /*27d0*/  BPT.TRAP 0x1 ;  /* 0x000000040000795c */ /* 0x000fe20000300000 */
.L_x_19:
[----:B------:R-:W-:Y:S01]  /*27e0*/  ULEA UR7, UR5, UR11, 0x3 ;  /* 0x0000000b05077291 */ /* 0x000fe2000f8e183f */
[----:B------:R-:W-:-:S05]  /*27f0*/  IMAD.U32 R8, RZ, RZ, UR4 ;  /* 0x00000004ff087e24 */ /* 0x000fca000f8e00ff */
[----:B------:R-:W-:-:S04]  /*2800*/  SHF.L.U32 R8, R8, 0x1f, RZ ;  /* 0x0000001f08087819 */ /* 0x000fc800000006ff */
[----:B------:R0:W1:Y:S01]  /*2810*/  SYNCS.PHASECHK.TRANS64.TRYWAIT P0, [UR7], R8 ;  /* 0x00000008ff0075a7 */ /* 0x0000620008000147 */
[----:B------:R-:W-:Y:S05]  /*2820*/  @!P1 BRA `(.L_x_20) ;  /* 0x0000000000049947 */ /* 0x000fea0003800000 */
[----:B------:R-:W-:Y:S01]  /*2830*/  BPT.TRAP 0x1 ;  /* 0x000000040000795c */ /* 0x000fe20000300000 */
.L_x_20:
[----:B------:R3:W-:Y:S01]  /*2840*/  STL [R1+0x290], RZ ;  /* 0x000290ff01007387 */ /* 0x0007e20000100800 */
[----:B------:R-:W-:Y:S01]  /*2850*/  UMOV UR6, 0x1 ;  /* 0x0000000100067882 */ /* 0x000fe20000000000 */
[----:B-1----:R-:W-:Y:S05]  /*2860*/  @P0 BRA `(.L_x_21) ;  /* 0x0000000000080947 */ /* 0x002fea0003800000 */
[----:B------:R-:W1:Y:S02]  /*2870*/  SYNCS.PHASECHK.TRANS64.TRYWAIT P0, [UR7], R8 ;  /* 0x00000008ff0075a7 */ /* 0x000e640008000147 */
[----:B-1----:R-:W-:Y:S05]  /*2880*/  @!P0 BRA `(.L_x_22) ;  /* 0x000001c800848947 */ /* 0x002fea0003800000 */
.L_x_21:
[----:B------:R4:W-:Y:S01]  /*2890*/  STL [R1+0x28c], RZ ;  /* 0x00028cff01007387 */ /* 0x0009e20000100800 */
[----:B------:R-:W-:Y:S01]  /*28a0*/  UIADD3 UR7, UR11, 0x2a200, URZ ;  /* 0x0002a2000b077890 */ /* 0x000fe2000fffe03f */
[----:B------:R-:W-:Y:S01]  /*28b0*/  WARPGROUP.ARRIVE ;  /* 0x00000000000079c5 */ /* 0x000fe20000000000 */
[----:B------:R-:W-:Y:S01]  /*28c0*/  ULOP3.LUT UR8, UR12, 0x10000, URZ, 0xfc, !UPT ;  /* 0x000100000c087892 */ /* 0x000fe2000f8efc3f */
[----:B------:R4:W-:Y:S01]  /*28d0*/  STL [R1+0x288], RZ ;  /* 0x000288ff01007387 */ /* 0x0009e20000100800 */
[----:B------:R-:W-:Y:S01]  /*28e0*/  USHF.R.U32.HI UR7, URZ, 0x4, UR7 ;  /* 0x000000043f077899 */ /* 0x000fe20008011607 */
[----:B01----:R-:W-:Y:S01]  /*28f0*/  CS2R R8, SRZ ;  /* 0x0000000000087805 */ /* 0x003fe2000001ff00 */
[----:B------:R-:W-:Y:S01]  /*2900*/  UMOV UR17, 0xc0000010 ;  /* 0xc000001000117882 */ /* 0x000fe20000000000 */
[----:B------:R4:W-:Y:S01]  /*2910*/  STL [R1+0x284], RZ ;  /* 0x000284ff01007387 */ /* 0x0009e20000100800 */
[----:B------:R-:W-:Y:S01]  /*2920*/  ULOP3.LUT UR7, UR7, 0x3fff, URZ, 0xc0, !UPT ;  /* 0x00003fff07077892 */ /* 0x000fe2000f8ec03f */
[----:B------:R-:W-:Y:S01]  /*2930*/  CS2R R10, SRZ ;  /* 0x00000000000a7805 */ /* 0x000fe2000001ff00 */
[----:B------:R-:W-:Y:S01]  /*2940*/  UMOV UR19, 0xc0000010 ;  /* 0xc000001000137882 */ /* 0x000fe20000000000 */
[----:B------:R4:W-:Y:S01]  /*2950*/  STL [R1+0x280], RZ ;  /* 0x000280ff01007387 */ /* 0x0009e20000100800 */
[----:B------:R-:W-:Y:S01]  /*2960*/  ULOP3.LUT UR18, UR7, 0x10000, URZ, 0xfc, !UPT ;  /* 0x0001000007127892 */ /* 0x000fe2000f8efc3f */
[----:B------:R-:W-:Y:S01]  /*2970*/  CS2R R12, SRZ ;  /* 0x00000000000c7805 */ /* 0x000fe2000001ff00 */
[----:B------:R-:W-:Y:S01]  /*2980*/  UIMAD UR7, UR5, 0x300, UR8 ;  /* 0x00000300050778a4 */ /* 0x000fe2000f8e0208 */
[----:B------:R4:W-:Y:S01]  /*2990*/  STL [R1+0x27c], RZ ;  /* 0x00027cff01007387 */ /* 0x0009e20000100800 */
[----:B------:R-:W-:Y:S01]  /*29a0*/  ULEA UR18, UR5, UR18, 0x8 ;  /* 0x0000001205127291 */ /* 0x000fe2000f8e403f */
[----:B------:R-:W-:-:S02]  /*29b0*/  CS2R R14, SRZ ;  /* 0x00000000000e7805 */ /* 0x000fc4000001ff00 */
[----:B------:R-:W-:Y:S01]  /*29c0*/  CS2R R16, SRZ ;  /* 0x0000000000107805 */ /* 0x000fe2000001ff00 */
[----:B------:R4:W-:Y:S01]  /*29d0*/  STL [R1+0x278], RZ ;  /* 0x000278ff01007387 */ /* 0x0009e20000100800 */
[----:B------:R-:W-:Y:S01]  /*29e0*/  CS2R R18, SRZ ;  /* 0x0000000000127805 */ /* 0x000fe2000001ff00 */
[----:B------:R-:W-:Y:S01]  /*29f0*/  UMOV UR16, UR7 ;  /* 0x0000000700107c82 */ /* 0x000fe20008000000 */
[----:B------:R-:W-:Y:S01]  /*2a00*/  CS2R R20, SRZ ;  /* 0x0000000000147805 */ /* 0x000fe2000001ff00 */
[----:B------:R4:W-:Y:S01]  /*2a10*/  STL [R1+0x274], RZ ;  /* 0x000274ff01007387 */ /* 0x0009e20000100800 */
[----:B------:R-:W-:Y:S01]  /*2a20*/  CS2R R22, SRZ ;  /* 0x0000000000167805 */ /* 0x000fe2000001ff00 */
[----:B------:R-:W-:Y:S01]  /*2a30*/  QGMMA.64x128x32.F32.E4M3.E4M3 R152, gdesc[UR16], RZ, !UPT ;  /* 0x01e00000109879f3 */ /* 0x000fe2000c7008ff */
[----:B------:R-:W-:Y:S01]  /*2a40*/  UIADD3 UR16, UR7, 0x100, URZ ;  /* 0x0000010007107890 */ /* 0x000fe2000fffe03f */
[----:B------:R4:W-:Y:S01]  /*2a50*/  STL [R1+0x270], RZ ;  /* 0x000270ff01007387 */ /* 0x0009e20000100800 */
[----:B------:R-:W-:Y:S01]  /*2a60*/  UMOV UR17, 0xc0000010 ;  /* 0xc000001000117882 */ /* 0x000fe20000000000 */
[----:B------:R-:W-:-:S02]  /*2a70*/  CS2R R216, SRZ ;  /* 0x0000000000d87805 */ /* 0x000fc4000001ff00 */
[----:B------:R-:W-:Y:S01]  /*2a80*/  CS2R R218, SRZ ;  /* 0x0000000000da7805 */ /* 0x000fe2000001ff00 */
[----:B------:R4:W-:Y:S01]  /*2a90*/  STL [R1+0x26c], RZ ;  /* 0x00026cff01007387 */ /* 0x0009e20000100800 */
[----:B------:R-:W-:Y:S02]  /*2aa0*/  CS2R R220, SRZ ;  /* 0x0000000000dc7805 */ /* 0x000fe4000001ff00 */
[----:B------:R-:W-:Y:S02]  /*2ab0*/  CS2R R222, SRZ ;  /* 0x0000000000de7805 */ /* 0x000fe4000001ff00 */
[----:B------:R-:W-:Y:S01]  /*2ac0*/  CS2R R224, SRZ ;  /* 0x0000000000e07805 */ /* 0x000fe2000001ff00 */
[----:B------:R4:W-:Y:S01]  /*2ad0*/  STL [R1+0x268], RZ ;  /* 0x000268ff01007387 */ /* 0x0009e20000100800 */
[----:B------:R-:W-:Y:S01]  /*2ae0*/  IMAD.MOV.U32 R226, RZ, RZ, RZ ;  /* 0x000000ffffe27224 */ /* 0x000fe200078e00ff */
[----:B------:R-:W-:Y:S01]  /*2af0*/  QGMMA.64x128x32.F32.E4M3.E4M3 R88, gdesc[UR16], RZ, !UPT ;  /* 0x01e00000105879f3 */ /* 0x000fe2000c7008ff */
[----:B------:R-:W-:Y:S01]  /*2b00*/  UIADD3 UR16, UR7, 0x200, URZ ;  /* 0x0000020007107890 */ /* 0x000fe2000fffe03f */
[----:B------:R4:W-:Y:S01]  /*2b10*/  STL [R1+0x264], RZ ;  /* 0x000264ff01007387 */ /* 0x0009e20000100800 */
[----:B------:R-:W-:Y:S01]  /*2b20*/  UMOV UR17, 0xc0000010 ;  /* 0xc000001000117882 */ /* 0x000fe20000000000 */
[----:B------:R-:W-:-:S02]  /*2b30*/  ULDC UR7, c[0x0][0x50c] ;  /* 0x0001430000077ab9 */ /* 0x000fc40000000800 */
[----:B------:R4:W-:Y:S01]  /*2b40*/  STL [R1+0x260], RZ ;  /* 0x000260ff01007387 */ /* 0x0009e20000100800 */
[----:B------:R-:W-:-:S03]  /*2b50*/  UISETP.NE.AND UP0, UPT, UR7, 0x1, UPT ;  /* 0x000000010700788c */ /* 0x000fc6000bf05270 */
[----:B------:R4:W-:Y:S01]  /*2b60*/  STL [R1+0x25c], RZ ;  /* 0x00025cff01007387 */ /* 0x0009e20000100800 */
[----:B------:R-:W-:Y:S01]  /*2b70*/  USEL UR7, URZ, 0x1, UP0 ;  /* 0x000000013f077887 */ /* 0x000fe20008000000 */
[----:B------:R-:W-:Y:S02]  /*2b80*/  QGMMA.64x128x32.F32.E4M3.E4M3 R24, gdesc[UR16], RZ, !UPT, gsb0 ;  /* 0x01e00000101879f3 */ /* 0x000fe4000c0008ff */
[----:B------:R4:W-:Y:S03]  /*2b90*/  STL [R1+0x258], RZ ;  /* 0x000258ff01007387 */ /* 0x0009e60000100800 */
[----:B------:R-:W-:Y:S01]  /*2ba0*/  ISETP.NE.AND P0, PT, RZ, UR7, PT ;  /* 0x00000007ff007c0c */ /* 0x000fe2000bf05270 */
        /* <DEDUP_REMOVED lines=151> */
[----:B------:R-:W-:Y:S02]  /*3520*/  WARPGROUP.DEPBAR.LE gsb0, 0x0 ;  /* 0x00008000000079c5 */ /* 0x000fe40000010000 */
[----:B------:R-:W-:-:S01]  /*3530*/  FADD R227, RZ, R179 ;  /* 0x000000b3ffe37221 */ /* 0x000fc20000000000 */
[----:B------:R-:W-:Y:S01]  /*3540*/  FADD R226, RZ, R152 ;  /* 0x00000098ffe27221 */ /* 0x000fe20000000000 */
[----:B------:R-:W-:-:S01]  /*3550*/  FADD R225, RZ, R153 ;  /* 0x00000099ffe17221 */ /* 0x000fc20000000000 */
[----:B------:R-:W-:Y:S01]  /*3560*/  FADD R224, RZ, R154 ;  /* 0x0000009affe07221 */ /* 0x000fe20000000000 */
[----:B------:R-:W-:-:S01]  /*3570*/  FADD R223, RZ, R155 ;  /* 0x0000009bffdf7221 */ /* 0x000fc20000000000 */
[----:B------:R0:W-:Y:S01]  /*3580*/  STL [R1], R227 ;  /* 0x000000e301007387 */ /* 0x0001e20000100800 */
[----:B------:R-:W-:-:S01]  /*3590*/  FADD R222, RZ, R156 ;  /* 0x0000009cffde7221 */ /* 0x000fc20000000000 */
[----:B------:R-:W-:Y:S01]  /*35a0*/  FADD R221, RZ, R157 ;  /* 0x0000009dffdd7221 */ /* 0x000fe20000000000 */
[----:B------:R-:W-:-:S01]  /*35b0*/  FADD R220, RZ, R158 ;  /* 0x0000009effdc7221 */ /* 0x000fc20000000000 */
[----:B------:R-:W-:Y:S01]  /*35c0*/  FADD R219, RZ, R159 ;  /* 0x0000009fffdb7221 */ /* 0x000fe20000000000 */
[----:B------:R-:W-:-:S01]  /*35d0*/  FADD R218, RZ, R160 ;  /* 0x000000a0ffda7221 */ /* 0x000fc20000000000 */
[----:B------:R-:W-:Y:S01]  /*35e0*/  FADD R217, RZ, R161 ;  /* 0x000000a1ffd97221 */ /* 0x000fe20000000000 */
[----:B------:R-:W-:-:S01]  /*35f0*/  FADD R216, RZ, R162 ;  /* 0x000000a2ffd87221 */ /* 0x000fc20000000000 */
[----:B------:R-:W-:Y:S01]  /*3600*/  FADD R23, RZ, R163 ;  /* 0x000000a3ff177221 */ /* 0x000fe20000000000 */
[----:B------:R-:W-:-:S01]  /*3610*/  FADD R22, RZ, R164 ;  /* 0x000000a4ff167221 */ /* 0x000fc20000000000 */
[----:B0-----:R-:W-:Y:S01]  /*3620*/  FADD R227, RZ, R180 ;  /* 0x000000b4ffe37221 */ /* 0x001fe20000000000 */
[----:B------:R-:W-:-:S01]  /*3630*/  FADD R21, RZ, R165 ;  /* 0x000000a5ff157221 */ /* 0x000fc20000000000 */
[----:B------:R-:W-:Y:S01]  /*3640*/  FADD R20, RZ, R166 ;  /* 0x000000a6ff147221 */ /* 0x000fe20000000000 */
[----:B------:R-:W-:-:S01]  /*3650*/  FADD R19, RZ, R167 ;  /* 0x000000a7ff137221 */ /* 0x000fc20000000000 */
[----:B------:R-:W-:Y:S01]  /*3660*/  FADD R18, RZ, R168 ;  /* 0x000000a8ff127221 */ /* 0x000fe20000000000 */
[----:B------:R0:W-:Y:S01]  /*3670*/  STL [R1+0x4], R227 ;  /* 0x000004e301007387 */ /* 0x0001e20000100800 */
        /* <DEDUP_REMOVED lines=11> */
[----:B------:R-:W-:-:S03]  /*3730*/  UMOV UR6, URZ ;  /* 0x0000003f00067c82 */ /* 0x000fc60008000000 */
[----:B------:R0:W-:Y:S02]  /*3740*/  STL [R1+0x8], R227 ;  /* 0x000008e301007387 */ /* 0x0001e40000100800 */
[----:B0-----:R-:W-:-:S05]  /*3750*/  FADD R227, RZ, R182 ;  /* 0x000000b6ffe37221 */ /* 0x001fca0000000000 */
        /* <DEDUP_REMOVED lines=323> */
.L_x_23:
[----:B------:R-:W-:-:S04]  /*4b90*/  UIADD3 UR23, UR5, 0x1, URZ ;  /* 0x0000000105177890 */ /* 0x000fc8000fffe03f */
[----:B------:R-:W-:-:S04]  /*4ba0*/  UISETP.NE.AND UP0, UPT, UR23, 0xe, UPT ;  /* 0x0000000e1700788c */ /* 0x000fc8000bf05270 */
[----:B------:R-:W-:Y:S02]  /*4bb0*/  USEL UR8, URZ, 0x1, UP0 ;  /* 0x000000013f087887 */ /* 0x000fe40008000000 */
[----:B------:R-:W-:Y:S02]  /*4bc0*/  USEL UR23, UR23, URZ, UP0 ;  /* 0x0000003f17177287 */ /* 0x000fe40008000000 */
[----:B------:R-:W-:-:S06]  /*4bd0*/  ULOP3.LUT UR8, UR4, UR8, URZ, 0x3c, !UPT ;  /* 0x0000000804087292 */ /* 0x000fcc000f8e3c3f */
[----:B0-----:R-:W-:Y:S01]  /*4be0*/  IMAD.U32 R227, RZ, RZ, UR8 ;  /* 0x00000008ffe37e24 */ /* 0x001fe2000f8e00ff */
[----:B------:R-:W-:-:S06]  /*4bf0*/  UMOV UR8, 0x1 ;  /* 0x0000000100087882 */ /* 0x000fcc0000000000 */
.L_x_18:
[----:B------:R-:W-:-:S04]  /*4c00*/  UISETP.LT.AND UP0, UPT, UR9, 0x1, UPT ;  /* 0x000000010900788c */ /* 0x000fc8000bf01270 */
[----:B------:R-:W-:-:S04]  /*4c10*/  USEL UR16, UR9, 0x1, UP0 ;  /* 0x0000000109107887 */ /* 0x000fc80008000000 */
[----:B------:R-:W-:-:S04]  /*4c20*/  UIADD3 UR16, UR9, -UR16, URZ ;  /* 0x8000001009107290 */ /* 0x000fc8000fffe03f */
[----:B------:R-:W-:-:S06]  /*4c30*/  UISETP.GE.AND UP0, UPT, UR16, 0x1, UPT ;  /* 0x000000011000788c */ /* 0x000fcc000bf06270 */
[----:B------:R-:W-:-:S13]  /*4c40*/  PLOP3.LUT P0, PT, PT, PT, UP0, 0x80, 0x0 ;  /* 0x000000000000781c */ /* 0x000fda0003f0f008 */
[----:B------:R-:W-:Y:S05]  /*4c50*/  @!P0 BRA `(.L_x_24) ;  /* 0x0000002400e88947 */ /* 0x000fea0003800000 */
[----:B------:R-:W-:Y:S01]  /*4c60*/  IMAD.U32 R228, RZ, RZ, UR16 ;  /* 0x00000010ffe47e24 */ /* 0x000fe2000f8e00ff */
[----:B------:R-:W-:Y:S01]  /*4c70*/  UMOV UR24, UR5 ;  /* 0x0000000500187c82 */ /* 0x000fe20008000000 */
[----:B------:R-:W-:-:S05]  /*4c80*/  ULDC UR25, c[0x0][0x50c] ;  /* 0x0001430000197ab9 */ /* 0x000fca0000000800 */
.L_x_32:
[----:B------:R-:W-:-:S06]  /*4c90*/  UISETP.NE.AND UP0, UPT, UR22, 0x3, UPT ;  /* 0x000000031600788c */ /* 0x000fcc000bf05270 */
[----:B------:R-:W-:-:S13]  /*4ca0*/  PLOP3.LUT P1, PT, PT, PT, UP0, 0x80, 0x0 ;  /* 0x000000000000781c */ /* 0x000fda0003f2f008 */
[----:B-1---5:R-:W-:Y:S05]  /*4cb0*/  @!P1 BRA `(.L_x_25) ;  /* 0x0000000000049947 */ /* 0x022fea0003800000 */
[----:B------:R-:W-:Y:S01]  /*4cc0*/  BPT.TRAP 0x1 ;  /* 0x000000040000795c */ /* 0x000fe20000300000 */
.L_x_25:
[----:B------:R-:W0:Y:S01]  /*4cd0*/  S2UR UR16, SR_CgaCtaId ;  /* 0x00000000001079c3 */ /* 0x000e220000008800 */
[----:B------:R-:W-:Y:S01]  /*4ce0*/  UMOV UR11, 0x400 ;  /* 0x00000400000b7882 */ /* 0x000fe20000000000 */
[----:B------:R-:W-:Y:S01]  /*4cf0*/  SHF.L.U32 R229, R227, 0x1f, RZ ;  /* 0x0000001fe3e57819 */ /* 0x000fe200000006ff */
[----:B0-----:R-:W-:-:S04]  /*4d00*/  ULEA UR11, UR16, UR11, 0x18 ;  /* 0x0000000b100b7291 */ /* 0x001fc8000f8ec03f */
[----:B------:R-:W-:-:S09]  /*4d10*/  ULEA UR16, UR23, UR11, 0x3 ;  /* 0x0000000b17107291 */ /* 0x000fd2000f8e183f */
[----:B------:R0:W1:Y:S01]  /*4d20*/  SYNCS.PHASECHK.TRANS64.TRYWAIT P0, [UR16], R229 ;  /* 0x000000e5ff0075a7 */ /* 0x0000620008000150 */
[----:B------:R-:W-:Y:S05]  /*4d30*/  @!P1 BRA `(.L_x_26) ;  /* 0x0000000000049947 */ /* 0x000fea0003800000 */
[----:B------:R-:W-:Y:S01]  /*4d40*/  BPT.TRAP 0x1 ;  /* 0x000000040000795c */ /* 0x000fe20000300000 */
.L_x_26:
[----:B-1----:R-:W-:Y:S05]  /*4d50*/  @P0 BRA `(.L_x_27) ;  /* 0x0000000000080947 */ /* 0x002fea0003800000 */
[----:B------:R-:W1:Y:S02]  /*4d60*/  SYNCS.PHASECHK.TRANS64.TRYWAIT P0, [UR16], R229 ;  /* 0x000000e5ff0075a7 */ /* 0x000e640008000150 */
[----:B-1----:R-:W-:Y:S05]  /*4d70*/  @!P0 BRA `(.L_x_28) ;  /* 0x000001a400608947 */ /* 0x002fea0003800000 */
.L_x_27:
[----:B------:R-:W-:Y:S01]  /*4d80*/  UIADD3 UR16, UR11, 0x2a200, URZ ;  /* 0x0002a2000b107890 */ /* 0x000fe2000fffe03f */
[----:B------:R-:W-:Y:S01]  /*4d90*/  WARPGROUP.ARRIVE ;  /* 0x00000000000079c5 */ /* 0x000fe20000000000 */
[----:B------:R-:W-:Y:S02]  /*4da0*/  UISETP.NE.AND UP0, UPT, UR7, URZ, UPT ;  /* 0x0000003f0700728c */ /* 0x000fe4000bf05270 */
[----:B------:R-:W-:Y:S02]  /*4db0*/  USHF.R.U32.HI UR16, URZ, 0x4, UR16 ;  /* 0x000000043f107899 */ /* 0x000fe40008011610 */
[----:B------:R-:W-:Y:S02]  /*4dc0*/  USEL UR8, UR8, URZ, !UP0 ;  /* 0x0000003f08087287 */ /* 0x000fe4000c000000 */
[----:B------:R-:W-:Y:S02]  /*4dd0*/  ULOP3.LUT UR16, UR16, 0x3fff, URZ, 0xc0, !UPT ;  /* 0x00003fff10107892 */ /* 0x000fe4000f8ec03f */
[----:B------:R-:W-:-:S02]  /*4de0*/  ULOP3.LUT UR7, UR12, 0x10000, URZ, 0xfc, !UPT ;  /* 0x000100000c077892 */ /* 0x000fc4000f8efc3f */
[----:B------:R-:W-:Y:S02]  /*4df0*/  ULOP3.LUT UR16, UR16, 0x10000, URZ, 0xfc, !UPT ;  /* 0x0001000010107892 */ /* 0x000fe4000f8efc3f */
[----:B------:R-:W-:Y:S02]  /*4e00*/  UISETP.NE.U32.AND UP0, UPT, UR8, URZ, UPT ;  /* 0x0000003f0800728c */ /* 0x000fe4000bf05070 */
[----:B------:R-:W-:Y:S02]  /*4e10*/  UIMAD UR7, UR23, 0x300, UR7 ;  /* 0x00000300170778a4 */ /* 0x000fe4000f8e0207 */
[----:B------:R-:W-:Y:S01]  /*4e20*/  ULEA UR18, UR23, UR16, 0x8 ;  /* 0x0000001017127291 */ /* 0x000fe2000f8e403f */
[----:B------:R-:W-:Y:S01]  /*4e30*/  UMOV UR17, 0xc0000010 ;  /* 0xc000001000117882 */ /* 0x000fe20000000000 */
[----:B------:R-:W-:Y:S01]  /*4e40*/  UMOV UR19, 0xc0000010 ;  /* 0xc000001000137882 */ /* 0x000fe20000000000 */
[----:B------:R-:W-:Y:S02]  /*4e50*/  UIADD3 UR6, UR6, 0x1, URZ ;  /* 0x0000000106067890 */ /* 0x000fe4000fffe03f */
[----:B------:R-:W-:-:S04]  /*4e60*/  UMOV UR16, UR7 ;  /* 0x0000000700107c82 */ /* 0x000fc80008000000 */
[----:B------:R-:W-:Y:S01]  /*4e70*/  QGMMA.64x128x32.F32.E4M3.E4M3 R152, gdesc[UR16], R152, UP0 ;  /* 0x01e00000109879f3 */ /* 0x000fe2000bf00898 */
[----:B------:R-:W-:Y:S01]  /*4e80*/  UIADD3 UR16, UR7, 0x100, URZ ;  /* 0x0000010007107890 */ /* 0x000fe2000fffe03f */
[----:B------:R-:W-:-:S10]  /*4e90*/  UMOV UR17, 0xc0000010 ;  /* 0xc000001000117882 */ /* 0x000fd40000000000 */
[----:B------:R-:W-:Y:S01]  /*4ea0*/  QGMMA.64x128x32.F32.E4M3.E4M3 R88, gdesc[UR16], R88, UP0 ;  /* 0x01e00000105879f3 */ /* 0x000fe2000bf00858 */
[----:B------:R-:W-:Y:S01]  /*4eb0*/  UIADD3 UR16, UR7, 0x200, URZ ;  /* 0x0000020007107890 */ /* 0x000fe2000fffe03f */
[----:B------:R-:W-:-:S10]  /*4ec0*/  UMOV UR17, 0xc0000010 ;  /* 0xc000001000117882 */ /* 0x000fd40000000000 */
[----:B------:R-:W-:Y:S01]  /*4ed0*/  QGMMA.64x128x32.F32.E4M3.E4M3 R24, gdesc[UR16], R24, UP0, gsb0 ;  /* 0x01e00000101879f3 */ /* 0x000fe2000b800818 */
[----:B------:R-:W-:-:S04]  /*4ee0*/  UISETP.NE.AND UP0, UPT, UR6, UR25, UPT ;  /* 0x000000190600728c */ /* 0x000fc8000bf05270 */
[----:B------:R-:W-:-:S06]  /*4ef0*/  USEL UR7, URZ, 0x1, UP0 ;  /* 0x000000013f077887 */ /* 0x000fcc0008000000 */
[----:B------:R-:W-:Y:S01]  /*4f00*/  ISETP.NE.AND P0, PT, RZ, UR7, PT ;  /* 0x00000007ff007c0c */ /* 0x000fe2000bf05270 */
[----:B------:R-:W-:-:S12]  /*4f10*/  WARPGROUP.DEPBAR.LE gsb0, 0x1 ;  /* 0x00008000000079c5 */ /* 0x000fd80000010100 */
[----:B------:R-:W-:Y:S05]  /*4f20*/  @!P0 BRA `(.L_x_29) ;  /* 0x0000002000b88947 */ /* 0x000fea0003800000 */
[----:B------:R1:W-:Y:S04]  /*4f30*/  STL [R1+0x2c8], R227 ;  /* 0x0002c8e301007387 */ /* 0x0003e80000100800 */
[----:B-1----:R-:W2:Y:S04]  /*4f40*/  LDL.LU R227, [R1+0x2c] ;  /* 0x00002c0001e37983 */ /* 0x002ea80000300800 */
[----:B------:R1:W-:Y:S01]  /*4f50*/  STL [R1+0x2c4], R7 ;  /* 0x0002c40701007387 */ /* 0x0003e20000100800 */
[----:B------:R-:W-:-:S03]  /*4f60*/  WARPGROUP.DEPBAR.LE gsb0, 0x0 ;  /* 0x00008000000079c5 */ /* 0x000fc60000010000 */
[----:B-1----:R-:W3:Y:S04]  /*4f70*/  LDL.LU R7, [R1+0x28] ;  /* 0x0000280001077983 */ /* 0x002ee80000300800 */
[----:B------:R1:W-:Y:S01]  /*4f80*/  STL [R1+0x2c0], R6 ;  /* 0x0002c00601007387 */ /* 0x0003e20000100800 */
[----:B------:R-:W-:-:S01]  /*4f90*/  FADD R226, R152, R226 ;  /* 0x000000e298e27221 */ /* 0x000fc20000000000 */
[----:B------:R-:W-:Y:S02]  /*4fa0*/  FADD R225, R153, R225 ;  /* 0x000000e199e17221 */ /* 0x000fe40000000000 */
[----:B-1----:R-:W4:Y:S04]  /*4fb0*/  LDL.LU R6, [R1+0x24] ;  /* 0x0000240001067983 */ /* 0x002f280000300800 */
[----:B------:R1:W-:Y:S01]  /*4fc0*/  STL [R1+0x2bc], R5 ;  /* 0x0002bc0501007387 */ /* 0x0003e20000100800 */
[----:B------:R-:W-:-:S03]  /*4fd0*/  FADD R224, R154, R224 ;  /* 0x000000e09ae07221 */ /* 0x000fc60000000000 */
[----:B-1----:R-:W4:Y:S04]  /*4fe0*/  LDL.LU R5, [R1+0x20] ;  /* 0x0000200001057983 */ /* 0x002f280000300800 */
[----:B------:R1:W-:Y:S01]  /*4ff0*/  STL [R1+0x2b8], R4 ;  /* 0x0002b80401007387 */ /* 0x0003e20000100800 */
[----:B------:R-:W-:-:S03]  /*5000*/  FADD R223, R155, R223 ;  /* 0x000000df9bdf7221 */ /* 0x000fc60000000000 */
[----:B-1----:R-:W4:Y:S04]  /*5010*/  LDL.LU R4, [R1+0x1c] ;  /* 0x00001c0001047983 */ /* 0x002f280000300800 */
[----:B------:R1:W-:Y:S04]  /*5020*/  STL [R1+0x2b4], R3 ;  /* 0x0002b40301007387 */ /* 0x0003e80000100800 */
[----:B-1----:R-:W4:Y:S04]  /*5030*/  LDL.LU R3, [R1+0x18] ;  /* 0x0000180001037983 */ /* 0x002f280000300800 */
[----:B------:R1:W-:Y:S04]  /*5040*/  STL [R1+0x2b0], R2 ;  /* 0x0002b00201007387 */ /* 0x0003e80000100800 */
[----:B-1----:R-:W4:Y:S04]  /*5050*/  LDL.LU R2, [R1+0x14] ;  /* 0x0000140001027983 */ /* 0x002f280000300800 */
[----:B-----5:R1:W-:Y:S04]  /*5060*/  STL [R1+0x2ac], R0 ;  /* 0x0002ac0001007387 */ /* 0x0203e80000100800 */
[----:B-1----:R-:W4:Y:S04]  /*5070*/  LDL.LU R0, [R1+0x10] ;  /* 0x0000100001007983 */ /* 0x002f280000300800 */
[----:B------:R1:W-:Y:S04]  /*5080*/  STL [R1+0x2cc], R226 ;  /* 0x0002cce201007387 */ /* 0x0003e80000100800 */
[----:B-1----:R-:W4:Y:S04]  /*5090*/  LDL.LU R226, [R1+0xc] ;  /* 0x00000c0001e27983 */ /* 0x002f280000300800 */
[----:B------:R1:W-:Y:S04]  /*50a0*/  STL [R1+0x2d0], R225 ;  /* 0x0002d0e101007387 */ /* 0x0003e80000100800 */
[----:B-1----:R-:W4:Y:S04]  /*50b0*/  LDL.LU R225, [R1+0x8] ;  /* 0x0000080001e17983 */ /* 0x002f280000300800 */
[----:B------:R1:W-:Y:S04]  /*50c0*/  STL [R1+0x2d4], R224 ;  /* 0x0002d4e001007387 */ /* 0x0003e80000100800 */
[----:B-1----:R-:W4:Y:S04]  /*50d0*/  LDL.LU R224, [R1+0x4] ;  /* 0x0000040001e07983 */ /* 0x002f280000300800 */
[----:B------:R1:W-:Y:S04]  /*50e0*/  STL [R1+0x2d8], R223 ;  /* 0x0002d8df01007387 */ /* 0x0003e80000100800 */
[----:B-1----:R-:W4:Y:S01]  /*50f0*/  LDL.LU R223, [R1] ;  /* 0x0000000001df7983 */ /* 0x002f220000300800 */
[----:B------:R-:W-:-:S01]  /*5100*/  FADD R222, R156, R222 ;  /* 0x000000de9cde7221 */ /* 0x000fc20000000000 */
[----:B------:R-:W-:Y:S01]  /*5110*/  FADD R221, R157, R221 ;  /* 0x000000dd9ddd7221 */ /* 0x000fe20000000000 */
[----:B------:R-:W-:-:S01]  /*5120*/  FADD R220, R158, R220 ;  /* 0x000000dc9edc7221 */ /* 0x000fc20000000000 */
[----:B------:R-:W-:Y:S01]  /*5130*/  FADD R219, R159, R219 ;  /* 0x000000db9fdb7221 */ /* 0x000fe20000000000 */
[----:B------:R-:W-:-:S01]  /*5140*/  FADD R218, R160, R218 ;  /* 0x000000daa0da7221 */ /* 0x000fc20000000000 */
[----:B------:R-:W-:Y:S01]  /*5150*/  STL [R1+0x2dc], R222 ;  /* 0x0002dcde01007387 */ /* 0x000fe20000100800 */
        /* <DEDUP_REMOVED lines=19> */
[----:B------:R-:W-:Y:S01]  /*5290*/  FADD R10, R176, R10 ;  /* 0x0000000ab00a7221 */ /* 0x000fe20000000000 */
[----:B------:R-:W-:-:S01]  /*52a0*/  FADD R9, R177, R9 ;  /* 0x00000009b1097221 */ /* 0x000fc20000000000 */
[----:B------:R-:W-:Y:S01]  /*52b0*/  FADD R8, R178, R8 ;  /* 0x00000008b2087221 */ /* 0x000fe20000000000 */
[----:B--2---:R-:W-:-:S01]  /*52c0*/  FADD R227, R190, R227 ;  /* 0x000000e3bee37221 */ /* 0x004fc20000000000 */
[----:B---3--:R-:W-:Y:S01]  /*52d0*/  FADD R7, R189, R7 ;  /* 0x00000007bd077221 */ /* 0x008fe20000000000 */
[----:B----4-:R-:W-:-:S01]  /*52e0*/  FADD R6, R188, R6 ;  /* 0x00000006bc067221 */ /* 0x010fc20000000000 */
[----:B------:R-:W-:Y:S01]  /*52f0*/  FADD R5, R187, R5 ;  /* 0x00000005bb057221 */ /* 0x000fe20000000000 */
[----:B------:R-:W-:-:S01]  /*5300*/  FADD R4, R186, R4 ;  /* 0x00000004ba047221 */ /* 0x000fc20000000000 */
[----:B------:R-:W-:Y:S01]  /*5310*/  FADD R3, R185, R3 ;  /* 0x00000003b9037221 */ /* 0x000fe20000000000 */
[----:B------:R-:W-:-:S01]  /*5320*/  FADD R2, R184, R2 ;  /* 0x00000002b8027221 */ /* 0x000fc20000000000 */
[----:B------:R-:W-:Y:S01]  /*5330*/  FADD R0, R183, R0 ;  /* 0x00000000b7007221 */ /* 0x000fe20000000000 */
[----:B------:R-:W-:-:S01]  /*5340*/  FADD R226, R182, R226 ;  /* 0x000000e2b6e27221 */ /* 0x000fc20000000000 */
[----:B------:R-:W-:Y:S01]  /*5350*/  FADD R225, R181, R225 ;  /* 0x000000e1b5e17221 */ /* 0x000fe20000000000 */
[----:B------:R-:W-:-:S01]  /*5360*/  FADD R224, R180, R224 ;  /* 0x000000e0b4e07221 */ /* 0x000fc20000000000 */
[----:B------:R-:W-:-:S05]  /*5370*/  FADD R223, R179, R223 ;  /* 0x000000dfb3df7221 */ /* 0x000fca0000000000 */
[----:B------:R-:W-:Y:S04]  /*5380*/  STL [R1], R223 ;  /* 0x000000df01007387 */ /* 0x000fe80000100800 */
[----:B------:R-:W-:Y:S04]  /*5390*/  STL [R1+0x4], R224 ;  /* 0x000004e001007387 */ /* 0x000fe80000100800 */
[----:B------:R-:W-:Y:S04]  /*53a0*/  STL [R1+0x8], R225 ;  /* 0x000008e101007387 */ /* 0x000fe80000100800 */
[----:B------:R-:W-:Y:S04]  /*53b0*/  STL [R1+0xc], R226 ;  /* 0x00000ce201007387 */ /* 0x000fe80000100800 */
[----:B------:R-:W-:Y:S04]  /*53c0*/  STL [R1+0x10], R0 ;  /* 0x0000100001007387 */ /* 0x000fe80000100800 */
[----:B------:R-:W-:Y:S04]  /*53d0*/  STL [R1+0x14], R2 ;  /* 0x0000140201007387 */ /* 0x000fe80000100800 */
[----:B------:R-:W-:Y:S04]  /*53e0*/  STL [R1+0x18], R3 ;  /* 0x0000180301007387 */ /* 0x000fe80000100800 */
[----:B------:R-:W-:Y:S04]  /*53f0*/  STL [R1+0x1c], R4 ;  /* 0x00001c0401007387 */ /* 0x000fe80000100800 */
[----:B------:R-:W-:Y:S04]  /*5400*/  STL [R1+0x20], R5 ;  /* 0x0000200501007387 */ /* 0x000fe80000100800 */
[----:B------:R1:W-:Y:S04]  /*5410*/  STL [R1+0x2c], R227 ;  /* 0x00002ce301007387 */ /* 0x0003e80000100800 */
[----:B------:R-:W-:Y:S04]  /*5420*/  STL [R1+0x24], R6 ;  /* 0x0000240601007387 */ /* 0x000fe80000100800 */
[----:B-1----:R-:W2:Y:S04]  /*5430*/  LDL.LU R227, [R1+0x30] ;  /* 0x0000300001e37983 */ /* 0x002ea80000300800 */
[----:B------:R1:W-:Y:S04]  /*5440*/  STL [R1+0x28], R7 ;  /* 0x0000280701007387 */ /* 0x0003e80000100800 */
[----:B------:R-:W3:Y:S04]  /*5450*/  LDL.LU R226, [R1+0x34] ;  /* 0x0000340001e27983 */ /* 0x000ee80000300800 */
[----:B------:R-:W4:Y:S04]  /*5460*/  LDL.LU R225, [R1+0x38] ;  /* 0x0000380001e17983 */ /* 0x000f280000300800 */
[----:B------:R-:W4:Y:S04]  /*5470*/  LDL.LU R224, [R1+0x3c] ;  /* 0x00003c0001e07983 */ /* 0x000f280000300800 */
[----:B------:R-:W4:Y:S04]  /*5480*/  LDL.LU R223, [R1+0x40] ;  /* 0x0000400001df7983 */ /* 0x000f280000300800 */
[----:B------:R-:W4:Y:S04]  /*5490*/  LDL.LU R222, [R1+0x44] ;  /* 0x0000440001de7983 */ /* 0x000f280000300800 */
[----:B------:R-:W4:Y:S04]  /*54a0*/  LDL.LU R221, [R1+0x48] ;  /* 0x0000480001dd7983 */ /* 0x000f280000300800 */
[----:B------:R-:W4:Y:S04]  /*54b0*/  LDL.LU R220, [R1+0x4c] ;  /* 0x00004c0001dc7983 */ /* 0x000f280000300800 */
[----:B------:R-:W4:Y:S04]  /*54c0*/  LDL.LU R219, [R1+0x50] ;  /* 0x0000500001db7983 */ /* 0x000f280000300800 */
[----:B------:R-:W4:Y:S04]  /*54d0*/  LDL.LU R218, [R1+0x54] ;  /* 0x0000540001da7983 */ /* 0x000f280000300800 */
[----:B-1----:R-:W4:Y:S04]  /*54e0*/  LDL.LU R7, [R1+0x58] ;  /* 0x0000580001077983 */ /* 0x002f280000300800 */
[----:B------:R-:W4:Y:S04]  /*54f0*/  LDL.LU R6, [R1+0x5c] ;  /* 0x00005c0001067983 */ /* 0x000f280000300800 */
[----:B------:R-:W4:Y:S04]  /*5500*/  LDL.LU R5, [R1+0x60] ;  /* 0x0000600001057983 */ /* 0x000f280000300800 */
[----:B------:R-:W4:Y:S04]  /*5510*/  LDL.LU R4, [R1+0x64] ;  /* 0x0000640001047983 */ /* 0x000f280000300800 */
[----:B------:R-:W4:Y:S04]  /*5520*/  LDL.LU R3, [R1+0x68] ;  /* 0x0000680001037983 */ /* 0x000f280000300800 */
[----:B------:R-:W4:Y:S04]  /*5530*/  LDL.LU R2, [R1+0x6c] ;  /* 0x00006c0001027983 */ /* 0x000f280000300800 */
[----:B------:R-:W4:Y:S01]  /*5540*/  LDL.LU R0, [R1+0x70] ;  /* 0x0000700001007983 */ /* 0x000f220000300800 */
[----:B--2---:R-:W-:-:S05]  /*5550*/  FADD R227, R191, R227 ;  /* 0x000000e3bfe37221 */ /* 0x004fca0000000000 */
[----:B------:R1:W-:Y:S01]  /*5560*/  STL [R1+0x30], R227 ;  /* 0x000030e301007387 */ /* 0x0003e20000100800 */
[----:B---3--:R-:W-:-:S01]  /*5570*/  FADD R226, R192, R226 ;  /* 0x000000e2c0e27221 */ /* 0x008fc20000000000 */
[----:B----4-:R-:W-:-:S04]  /*5580*/  FADD R225, R193, R225 ;  /* 0x000000e1c1e17221 */ /* 0x010fc80000000000 */
[----:B------:R2:W-:Y:S01]  /*5590*/  STL [R1+0x34], R226 ;  /* 0x000034e201007387 */ /* 0x0005e20000100800 */
[----:B------:R-:W-:-:S03]  /*55a0*/  FADD R224, R194, R224 ;  /* 0x000000e0c2e07221 */ /* 0x000fc60000000000 */
        /* <DEDUP_REMOVED lines=24> */
[----:B-1----:R-:W4:Y:S01]  /*5730*/  LDL.LU R227, [R1+0x74] ;  /* 0x0000740001e37983 */ /* 0x002f220000300800 */
[----:B------:R-:W-:-:S03]  /*5740*/  FADD R0, R207, R0 ;  /* 0x00000000cf007221 */ /* 0x000fc60000000000 */
[----:B------:R1:W-:Y:S04]  /*5750*/  STL [R1+0x68], R3 ;  /* 0x0000680301007387 */ /* 0x0003e80000100800 */
[----:B--2---:R-:W2:Y:S04]  /*5760*/  LDL.LU R226, [R1+0x78] ;  /* 0x0000780001e27983 */ /* 0x004ea80000300800 */
[----:B------:R1:W-:Y:S04]  /*5770*/  STL [R1+0x6c], R2 ;  /* 0x00006c0201007387 */ /* 0x0003e80000100800 */
[----:B---3--:R-:W3:Y:S04]  /*5780*/  LDL.LU R225, [R1+0x7c] ;  /* 0x00007c0001e17983 */ /* 0x008ee80000300800 */
[----:B------:R1:W-:Y:S04]  /*5790*/  STL [R1+0x70], R0 ;  /* 0x0000700001007387 */ /* 0x0003e80000100800 */
[----:B----4-:R-:W4:Y:S04]  /*57a0*/  LDL.LU R224, [R1+0x80] ;  /* 0x0000800001e07983 */ /* 0x010f280000300800 */
[----:B0-----:R-:W4:Y:S04]  /*57b0*/  LDL.LU R223, [R1+0x84] ;  /* 0x0000840001df7983 */ /* 0x001f280000300800 */
        /* <DEDUP_REMOVED lines=11> */
[----:B------:R-:W4:Y:S01]  /*5870*/  LDL.LU R0, [R1+0xb4] ;  /* 0x0000b40001007983 */ /* 0x000f220000300800 */
[----:B------:R-:W-:-:S01]  /*5880*/  FADD R227, R208, R227 ;  /* 0x000000e3d0e37221 */ /* 0x000fc20000000000 */
[----:B--2---:R-:W-:-:S04]  /*5890*/  FADD R226, R209, R226 ;  /* 0x000000e2d1e27221 */ /* 0x004fc80000000000 */
[----:B------:R0:W-:Y:S01]  /*58a0*/  STL [R1+0x74], R227 ;  /* 0x000074e301007387 */ /* 0x0001e20000100800 */
[----:B---3--:R-:W-:-:S03]  /*58b0*/  FADD R225, R210, R225 ;  /* 0x000000e1d2e17221 */ /* 0x008fc60000000000 */
[----:B------:R1:W-:Y:S01]  /*58c0*/  STL [R1+0x78], R226 ;  /* 0x000078e201007387 */ /* 0x0003e20000100800 */
[----:B----4-:R-:W-:-:S03]  /*58d0*/  FADD R224, R211, R224 ;  /* 0x000000e0d3e07221 */ /* 0x010fc60000000000 */
        /* <DEDUP_REMOVED lines=24> */
[----:B0-----:R-:W4:Y:S01]  /*5a60*/  LDL.LU R227, [R1+0xb8] ;  /* 0x0000b80001e37983 */ /* 0x001f220000300800 */
[----:B------:R-:W-:-:S03]  /*5a70*/  FADD R0, R96, R0 ;  /* 0x0000000060007221 */ /* 0x000fc60000000000 */
[----:B------:R0:W-:Y:S04]  /*5a80*/  STL [R1+0xac], R3 ;  /* 0x0000ac0301007387 */ /* 0x0001e80000100800 */
[----:B-1----:R-:W4:Y:S04]  /*5a90*/  LDL.LU R226, [R1+0xbc] ;  /* 0x0000bc0001e27983 */ /* 0x002f280000300800 */
[----:B------:R1:W-:Y:S04]  /*5aa0*/  STL [R1+0xb0], R2 ;  /* 0x0000b00201007387 */ /* 0x0003e80000100800 */
[----:B--2---:R-:W2:Y:S04]  /*5ab0*/  LDL.LU R225, [R1+0xc0] ;  /* 0x0000c00001e17983 */ /* 0x004ea80000300800 */
[----:B------:R1:W-:Y:S04]  /*5ac0*/  STL [R1+0xb4], R0 ;  /* 0x0000b40001007387 */ /* 0x0003e80000100800 */
[----:B---3--:R-:W3:Y:S04]  /*5ad0*/  LDL.LU R224, [R1+0xc4] ;  /* 0x0000c40001e07983 */ /* 0x008ee80000300800 */
[----:B----4-:R-:W4:Y:S04]  /*5ae0*/  LDL.LU R223, [R1+0xc8] ;  /* 0x0000c80001df7983 */ /* 0x010f280000300800 */
        /* <DEDUP_REMOVED lines=9> */
[----:B0-----:R-:W4:Y:S04]  /*5b80*/  LDL.LU R3, [R1+0xf0] ;  /* 0x0000f00001037983 */ /* 0x001f280000300800 */
[----:B-1----:R-:W4:Y:S04]  /*5b90*/  LDL.LU R2, [R1+0xf4] ;  /* 0x0000f40001027983 */ /* 0x002f280000300800 */
[----:B------:R-:W4:Y:S01]  /*5ba0*/  LDL.LU R0, [R1+0xf8] ;  /* 0x0000f80001007983 */ /* 0x000f220000300800 */
[----:B------:R-:W-:-:S01]  /*5bb0*/  FADD R227, R97, R227 ;  /* 0x000000e361e37221 */ /* 0x000fc20000000000 */
[----:B------:R-:W-:-:S04]  /*5bc0*/  FADD R226, R98, R226 ;  /* 0x000000e262e27221 */ /* 0x000fc80000000000 */
[----:B------:R0:W-:Y:S01]  /*5bd0*/  STL [R1+0xb8], R227 ;  /* 0x0000b8e301007387 */ /* 0x0001e20000100800 */
[----:B--2---:R-:W-:-:S03]  /*5be0*/  FADD R225, R99, R225 ;  /* 0x000000e163e17221 */ /* 0x004fc60000000000 */
        /* <DEDUP_REMOVED lines=253> */
[----:B------:R-:W-:Y:S01]  /*6bc0*/  STL [R1+0x20c], R227 ;  /* 0x00020ce301007387 */ /* 0x000fe20000100800 */
[----:B--2---:R-:W-:-:S03]  /*6bd0*/  FADD R225, R56, R225 ;  /* 0x000000e138e17221 */ /* 0x004fc60000000000 */
[----:B------:R-:W-:Y:S01]  /*6be0*/  STL [R1+0x210], R226 ;  /* 0x000210e201007387 */ /* 0x000fe20000100800 */
[----:B---3--:R-:W-:-:S03]  /*6bf0*/  FADD R224, R57, R224 ;  /* 0x000000e039e07221 */ /* 0x008fc60000000000 */
[----:B------:R-:W-:Y:S01]  /*6c00*/  STL [R1+0x214], R225 ;  /* 0x000214e101007387 */ /* 0x000fe20000100800 */
[----:B----4-:R-:W-:-:S03]  /*6c10*/  FADD R223, R58, R223 ;  /* 0x000000df3adf7221 */ /* 0x010fc60000000000 */
[----:B------:R-:W-:Y:S01]  /*6c20*/  STL [R1+0x218], R224 ;  /* 0x000218e001007387 */ /* 0x000fe20000100800 */
[----:B------:R-:W-:-:S03]  /*6c30*/  FADD R222, R59, R222 ;  /* 0x000000de3bde7221 */ /* 0x000fc60000000000 */
        /* <DEDUP_REMOVED lines=23> */
[----:B------:R-:W4:Y:S04]  /*6db0*/  LDL.LU R219, [R1+0x254] ;  /* 0x0002540001db7983 */ /* 0x000f280000300800 */
[----:B------:R0:W-:Y:S04]  /*6dc0*/  STL [R1+0x248], R2 ;  /* 0x0002480201007387 */ /* 0x0001e80000100800 */
[----:B------:R-:W4:Y:S04]  /*6dd0*/  LDL.LU R220, [R1+0x258] ;  /* 0x0002580001dc7983 */ /* 0x000f280000300800 */
[----:B------:R0:W-:Y:S04]  /*6de0*/  STL [R1+0x24c], R0 ;  /* 0x00024c0001007387 */ /* 0x0001e80000100800 */
        /* <DEDUP_REMOVED lines=8> */
[----:B--2---:R-:W2:Y:S04]  /*6e70*/  LDL.LU R6, [R1+0x27c] ;  /* 0x00027c0001067983 */ /* 0x004ea80000300800 */
[----:B---3--:R-:W3:Y:S04]  /*6e80*/  LDL.LU R5, [R1+0x280] ;  /* 0x0002800001057983 */ /* 0x008ee80000300800 */
[----:B----4-:R-:W4:Y:S04]  /*6e90*/  LDL.LU R4, [R1+0x284] ;  /* 0x0002840001047983 */ /* 0x010f280000300800 */
[----:B0-----:R-:W4:Y:S04]  /*6ea0*/  LDL.LU R3, [R1+0x288] ;  /* 0x0002880001037983 */ /* 0x001f280000300800 */
[----:B------:R-:W4:Y:S04]  /*6eb0*/  LDL.LU R2, [R1+0x28c] ;  /* 0x00028c0001027983 */ /* 0x000f280000300800 */
[----:B------:R-:W4:Y:S01]  /*6ec0*/  LDL.LU R0, [R1+0x290] ;  /* 0x0002900001007983 */ /* 0x000f220000300800 */
[----:B------:R-:W-:-:S05]  /*6ed0*/  FADD R218, R71, R218 ;  /* 0x000000da47da7221 */ /* 0x000fca0000000000 */
[----:B------:R0:W-:Y:S01]  /*6ee0*/  STL [R1+0x250], R218 ;  /* 0x000250da01007387 */ /* 0x0001e20000100800 */
[----:B------:R-:W-:-:S03]  /*6ef0*/  FADD R219, R72, R219 ;  /* 0x000000db48db7221 */ /* 0x000fc60000000000 */
[----:B0-----:R1:W5:Y:S01]  /*6f00*/  LDL.LU R218, [R1+0x2ec] ;  /* 0x0002ec0001da7983 */ /* 0x0013620000300800 */
[----:B------:R-:W-:-:S03]  /*6f10*/  FADD R220, R73, R220 ;  /* 0x000000dc49dc7221 */ /* 0x000fc60000000000 */
[----:B------:R0:W-:Y:S01]  /*6f20*/  STL [R1+0x254], R219 ;  /* 0x000254db01007387 */ /* 0x0001e20000100800 */
[----:B------:R-:W-:-:S01]  /*6f30*/  FADD R221, R74, R221 ;  /* 0x000000dd4add7221 */ /* 0x000fc20000000000 */
[----:B------:R-:W-:Y:S02]  /*6f40*/  FADD R222, R75, R222 ;  /* 0x000000de4bde7221 */ /* 0x000fe40000000000 */
[----:B0-----:R1:W5:Y:S01]  /*6f50*/  LDL.LU R219, [R1+0x2e8] ;  /* 0x0002e80001db7983 */ /* 0x0013620000300800 */
[----:B------:R-:W-:-:S03]  /*6f60*/  FADD R223, R76, R223 ;  /* 0x000000df4cdf7221 */ /* 0x000fc60000000000 */
[----:B------:R0:W-:Y:S01]  /*6f70*/  STL [R1+0x258], R220 ;  /* 0x000258dc01007387 */ /* 0x0001e20000100800 */
[----:B------:R-:W-:-:S03]  /*6f80*/  FADD R224, R77, R224 ;  /* 0x000000e04de07221 */ /* 0x000fc60000000000 */
[----:B0-----:R1:W5:Y:S01]  /*6f90*/  LDL.LU R220, [R1+0x2e4] ;  /* 0x0002e40001dc7983 */ /* 0x0013620000300800 */
[----:B------:R-:W-:-:S03]  /*6fa0*/  FADD R225, R78, R225 ;  /* 0x000000e14ee17221 */ /* 0x000fc60000000000 */
[----:B------:R0:W-:Y:S01]  /*6fb0*/  STL [R1+0x25c], R221 ;  /* 0x00025cdd01007387 */ /* 0x0001e20000100800 */
[----:B------:R-:W-:-:S01]  /*6fc0*/  FADD R226, R79, R226 ;  /* 0x000000e24fe27221 */ /* 0x000fc20000000000 */
[----:B------:R-:W-:Y:S02]  /*6fd0*/  FADD R227, R80, R227 ;  /* 0x000000e350e37221 */ /* 0x000fe40000000000 */
[----:B0-----:R1:W5:Y:S04]  /*6fe0*/  LDL.LU R221, [R1+0x2e0] ;  /* 0x0002e00001dd7983 */ /* 0x0013680000300800 */
[----:B------:R0:W-:Y:S01]  /*6ff0*/  STL [R1+0x260], R222 ;  /* 0x000260de01007387 */ /* 0x0001e20000100800 */
[----:B------:R-:W-:-:S01]  /*7000*/  FADD R7, R81, R7 ;  /* 0x0000000751077221 */ /* 0x000fc20000000000 */
[----:B--2---:R-:W-:-:S02]  /*7010*/  FADD R6, R82, R6 ;  /* 0x0000000652067221 */ /* 0x004fc40000000000 */
[----:B0-----:R1:W5:Y:S04]  /*7020*/  LDL.LU R222, [R1+0x2dc] ;  /* 0x0002dc0001de7983 */ /* 0x0013680000300800 */
[----:B------:R0:W-:Y:S01]  /*7030*/  STL [R1+0x264], R223 ;  /* 0x000264df01007387 */ /* 0x0001e20000100800 */
[----:B---3--:R-:W-:-:S03]  /*7040*/  FADD R5, R83, R5 ;  /* 0x0000000553057221 */ /* 0x008fc60000000000 */
[----:B0-----:R1:W5:Y:S04]  /*7050*/  LDL.LU R223, [R1+0x2d8] ;  /* 0x0002d80001df7983 */ /* 0x0013680000300800 */
[----:B------:R0:W-:Y:S01]  /*7060*/  STL [R1+0x268], R224 ;  /* 0x000268e001007387 */ /* 0x0001e20000100800 */
[----:B----4-:R-:W-:-:S03]  /*7070*/  FADD R4, R84, R4 ;  /* 0x0000000454047221 */ /* 0x010fc60000000000 */
[----:B0-----:R1:W5:Y:S04]  /*7080*/  LDL.LU R224, [R1+0x2d4] ;  /* 0x0002d40001e07983 */ /* 0x0013680000300800 */
[----:B------:R0:W-:Y:S01]  /*7090*/  STL [R1+0x26c], R225 ;  /* 0x00026ce101007387 */ /* 0x0001e20000100800 */
[----:B------:R-:W-:-:S03]  /*70a0*/  FADD R3, R85, R3 ;  /* 0x0000000355037221 */ /* 0x000fc60000000000 */
[----:B0-----:R1:W5:Y:S04]  /*70b0*/  LDL.LU R225, [R1+0x2d0] ;  /* 0x0002d00001e17983 */ /* 0x0013680000300800 */
[----:B------:R0:W-:Y:S01]  /*70c0*/  STL [R1+0x270], R226 ;  /* 0x000270e201007387 */ /* 0x0001e20000100800 */
[----:B------:R-:W-:-:S03]  /*70d0*/  FADD R2, R86, R2 ;  /* 0x0000000256027221 */ /* 0x000fc60000000000 */
[----:B0-----:R1:W5:Y:S04]  /*70e0*/  LDL.LU R226, [R1+0x2cc] ;  /* 0x0002cc0001e27983 */ /* 0x0013680000300800 */
[----:B------:R0:W-:Y:S01]  /*70f0*/  STL [R1+0x274], R227 ;  /* 0x000274e301007387 */ /* 0x0001e20000100800 */
[----:B------:R-:W-:-:S03]  /*7100*/  FADD R0, R0, R87 ;  /* 0x0000005700007221 */ /* 0x000fc60000000000 */
[----:B0-----:R1:W5:Y:S04]  /*7110*/  LDL.LU R227, [R1+0x2c8] ;  /* 0x0002c80001e37983 */ /* 0x0013680000300800 */
[----:B------:R0:W-:Y:S04]  /*7120*/  STL [R1+0x278], R7 ;  /* 0x0002780701007387 */ /* 0x0001e80000100800 */
        /* <DEDUP_REMOVED lines=12> */
[----:B0-----:R1:W5:Y:S01]  /*71f0*/  LDL.LU R0, [R1+0x2ac] ;  /* 0x0002ac0001007983 */ /* 0x0013620000300800 */
[----:B------:R-:W-:-:S05]  /*7200*/  UMOV UR6, URZ ;  /* 0x0000003f00067c82 */ /* 0x000fca0008000000 */
.L_x_29:
[----:B------:R-:W-:Y:S05]  /*7210*/  @!P1 BRA `(.L_x_30) ;  /* 0x0000000000049947 */ /* 0x000fea0003800000 */
[----:B------:R-:W-:Y:S01]  /*7220*/  BPT.TRAP 0x1 ;  /* 0x000000040000795c */ /* 0x000fe20000300000 */
.L_x_30:
[----:B-----5:R0:W-:Y:S04]  /*7230*/  STL [R1+0x2b0], R2 ;  /* 0x0002b00201007387 */ /* 0x0201e80000100800 */
[----:B0-----:R-:W2:Y:S04]  /*7240*/  LDL R2, [R1+0x294] ;  /* 0x0002940001027983 */ /* 0x001ea80000100800 */
[----:B------:R0:W-:Y:S04]  /*7250*/  STL [R1+0x2ac], R0 ;  /* 0x0002ac0001007387 */ /* 0x0001e80000100800 */
[----:B0-----:R-:W3:Y:S01]  /*7260*/  LDL R0, [R1+0x298] ;  /* 0x0002980001007983 */ /* 0x001ee20000100800 */
[----:B--2---:R-:W-:-:S03]  /*7270*/  ISETP.NE.AND P0, PT, R2, RZ, PT ;  /* 0x000000ff0200720c */ /* 0x004fc60003f05270 */
[----:B------:R0:W5:Y:S10]  /*7280*/  LDL.LU R2, [R1+0x2b0] ;  /* 0x0002b00001027983 */ /* 0x0001740000300800 */
[----:B------:R-:W-:-:S05]  /*7290*/  VOTEU.ANY UP0, P0 ;  /* 0x00000000003f7886 */ /* 0x000fca0000000100 */
[----:B------:R-:W-:-:S04]  /*72a0*/  @UP0 ULEA UR8, UR24, UR11, 0x3 ;  /* 0x0000000b18080291 */ /* 0x000fc8000f8e183f */
[----:B------:R-:W-:-:S06]  /*72b0*/  @UP0 UIADD3 UR8, UR8, 0x70, URZ ;  /* 0x0000007008080890 */ /* 0x000fcc000fffe03f */
[----:B------:R-:W-:-:S05]  /*72c0*/  IMAD.U32 R229, RZ, RZ, UR8 ;  /* 0x00000008ffe57e24 */ /* 0x000fca000f8e00ff */
[----:B---3--:R-:W-:Y:S02]  /*72d0*/  @P0 PRMT R229, R0, 0x654, R229 ;  /* 0x0000065400e50816 */ /* 0x008fe400000000e5 */
[----:B------:R0:W5:Y:S01]  /*72e0*/  LDL.LU R0, [R1+0x2ac] ;  /* 0x0002ac0001007983 */ /* 0x0001620000300800 */
[----:B------:R-:W-:Y:S01]  /*72f0*/  UISETP.GT.U32.AND UP0, UPT, UR13, 0x1, UPT ;  /* 0x000000010d00788c */ /* 0x000fe2000bf04070 */
[----:B------:R0:W-:Y:S05]  /*7300*/  @P0 SYNCS.ARRIVE.TRANS64.RED.A1T0 RZ, [R229+URZ], RZ ;  /* 0x000000ffe5ff09a7 */ /* 0x0001ea000810043f */
[----:B------:R-:W-:-:S13]  /*7310*/  PLOP3.LUT P0, PT, PT, PT, UP0, 0x80, 0x0 ;  /* 0x000000000000781c */ /* 0x000fda0003f0f008 */
[----:B0-----:R-:W-:Y:S05]  /*7320*/  @P0 BRA `(.L_x_31) ;  /* 0x0000000000040947 */ /* 0x001fea0003800000 */
[----:B------:R-:W-:Y:S01]  /*7330*/  BPT.TRAP 0x1 ;  /* 0x000000040000795c */ /* 0x000fe20000300000 */
.L_x_31:
[----:B------:R-:W-:Y:S01]  /*7340*/  UIADD3 UR23, UR23, 0x1, URZ ;  /* 0x0000000117177890 */ /* 0x000fe2000fffe03f */
[C---:B------:R-:W-:Y:S01]  /*7350*/  ISETP.GT.AND P0, PT, R228.reuse, 0x1, PT ;  /* 0x00000001e400780c */ /* 0x040fe20003f04270 */
[----:B------:R-:W-:Y:S01]  /*7360*/  UIADD3 UR24, UR24, 0x1, URZ ;  /* 0x0000000118187890 */ /* 0x000fe2000fffe03f */
[----:B------:R-:W-:Y:S01]  /*7370*/  VIADD R228, R228, 0xffffffff ;  /* 0xffffffffe4e47836 */ /* 0x000fe20000000000 */
[----:B------:R-:W-:Y:S02]  /*7380*/  UISETP.NE.AND UP0, UPT, UR23, 0xe, UPT ;  /* 0x0000000e1700788c */ /* 0x000fe4000bf05270 */
[----:B------:R-:W-:Y:S02]  /*7390*/  UISETP.NE.AND UP1, UPT, UR24, 0xe, UPT ;  /* 0x0000000e1800788c */ /* 0x000fe4000bf25270 */
[----:B------:R-:W-:Y:S02]  /*73a0*/  USEL UR8, URZ, 0x1, UP0 ;  /* 0x000000013f087887 */ /* 0x000fe40008000000 */
[----:B------:R-:W-:-:S02]  /*73b0*/  USEL UR23, UR23, URZ, UP0 ;  /* 0x0000003f17177287 */ /* 0x000fc40008000000 */
[----:B------:R-:W-:Y:S02]  /*73c0*/  USEL UR24, UR24, URZ, UP1 ;  /* 0x0000003f18187287 */ /* 0x000fe40008800000 */
[----:B------:R-:W-:Y:S01]  /*73d0*/  LOP3.LUT R227, R227, UR8, RZ, 0x3c, !PT ;  /* 0x00000008e3e37c12 */ /* 0x000fe2000f8e3cff */
[----:B------:R-:W-:Y:S01]  /*73e0*/  UMOV UR8, 0x1 ;  /* 0x0000000100087882 */ /* 0x000fe20000000000 */
[----:B------:R-:W-:Y:S08]  /*73f0*/  @P0 BRA `(.L_x_32) ;  /* 0xffffffd800240947 */ /* 0x000ff0000383ffff */
.L_x_24:
[----:B------:R-:W-:-:S04]  /*7400*/  UISETP.NE.AND UP0, UPT, UR6, URZ, UPT ;  /* 0x0000003f0600728c */ /* 0x000fc8000bf05270 */
[----:B------:R-:W-:-:S06]  /*7410*/  USEL UR6, URZ, 0x1, !UP0 ;  /* 0x000000013f067887 */ /* 0x000fcc000c000000 */
[----:B------:R-:W-:-:S13]  /*7420*/  ISETP.NE.AND P0, PT, RZ, UR6, PT ;  /* 0x00000006ff007c0c */ /* 0x000fda000bf05270 */
[----:B------:R-:W-:Y:S05]  /*7430*/  @!P0 BRA `(.L_x_33) ;  /* 0x0000002400208947 */ /* 0x000fea0003800000 */
[----:B------:R-:W2:Y:S04]  /*7440*/  LDL.LU R227, [R1+0x278] ;  /* 0x0002780001e37983 */ /* 0x000ea80000300800 */
[----:B------:R0:W-:Y:S01]  /*7450*/  STL [R1+0x2c4], R7 ;  /* 0x0002c40701007387 */ /* 0x0001e20000100800 */
[----:B------:R-:W-:-:S03]  /*7460*/  WARPGROUP.DEPBAR.LE gsb0, 0x0 ;  /* 0x00008000000079c5 */ /* 0x000fc60000010000 */
[----:B0-----:R-:W3:Y:S04]  /*7470*/  LDL.LU R7, [R1+0x274] ;  /* 0x0002740001077983 */ /* 0x001ee80000300800 */
[----:B------:R0:W-:Y:S01]  /*7480*/  STL [R1+0x2c0], R6 ;  /* 0x0002c00601007387 */ /* 0x0001e20000100800 */
[----:B------:R-:W-:Y:S01]  /*7490*/  FADD R226, R152, R226 ;  /* 0x000000e298e27221 */ /* 0x000fe20000000000 */
[----:B------:R-:W-:Y:S02]  /*74a0*/  FADD R225, R153, R225 ;  /* 0x000000e199e17221 */ /* 0x000fe40000000000 */
[----:B0-----:R-:W4:Y:S04]  /*74b0*/  LDL.LU R6, [R1+0x44] ;  /* 0x0000440001067983 */ /* 0x001f280000300800 */
[----:B------:R0:W-:Y:S01]  /*74c0*/  STL [R1+0x2bc], R5 ;  /* 0x0002bc0501007387 */ /* 0x0001e20000100800 */
[----:B------:R-:W-:-:S03]  /*74d0*/  FADD R224, R154, R224 ;  /* 0x000000e09ae07221 */ /* 0x000fc60000000000 */
[----:B0-----:R-:W2:Y:S04]  /*74e0*/  LDL.LU R5, [R1+0x40] ;  /* 0x0000400001057983 */ /* 0x001ea80000300800 */
[----:B------:R0:W-:Y:S01]  /*74f0*/  STL [R1+0x2b8], R4 ;  /* 0x0002b80401007387 */ /* 0x0001e20000100800 */
[----:B------:R-:W-:-:S03]  /*7500*/  FADD R223, R155, R223 ;  /* 0x000000df9bdf7221 */ /* 0x000fc60000000000 */
[----:B0-----:R-:W3:Y:S04]  /*7510*/  LDL.LU R4, [R1+0x3c] ;  /* 0x00003c0001047983 */ /* 0x001ee80000300800 */
[----:B------:R0:W-:Y:S01]  /*7520*/  STL [R1+0x2b4], R3 ;  /* 0x0002b40301007387 */ /* 0x0001e20000100800 */
[----:B------:R-:W-:-:S03]  /*7530*/  FADD R222, R156, R222 ;  /* 0x000000de9cde7221 */ /* 0x000fc60000000000 */
[----:B0-----:R-:W3:Y:S04]  /*7540*/  LDL.LU R3, [R1+0x38] ;  /* 0x0000380001037983 */ /* 0x001ee80000300800 */
[----:B-----5:R0:W-:Y:S01]  /*7550*/  STL [R1+0x2b0], R2 ;  /* 0x0002b00201007387 */ /* 0x0201e20000100800 */
[----:B------:R-:W-:-:S03]  /*7560*/  FADD R221, R157, R221 ;  /* 0x000000dd9ddd7221 */ /* 0x000fc60000000000 */
[----:B0-----:R-:W3:Y:S04]  /*7570*/  LDL.LU R2, [R1+0x34] ;  /* 0x0000340001027983 */ /* 0x001ee80000300800 */
[----:B------:R0:W-:Y:S01]  /*7580*/  STL [R1+0x2ac], R0 ;  /* 0x0002ac0001007387 */ /* 0x0001e20000100800 */
        /* <DEDUP_REMOVED lines=17> */
[----:B------:R0:W-:Y:S04]  /*76a0*/  STL [R1+0x2dc], R221 ;  /* 0x0002dcdd01007387 */ /* 0x0001e80000100800 */
        /* <DEDUP_REMOVED lines=12> */
[----:B0-----:R-:W3:Y:S01]  /*7770*/  LDL.LU R23, [R1] ;  /* 0x0000000001177983 */ /* 0x001ee20000300800 */
[----:B------:R-:W-:Y:S01]  /*7780*/  FADD R22, R164, R22 ;  /* 0x00000016a4167221 */ /* 0x000fe20000000000 */
[----:B------:R-:W-:Y:S01]  /*7790*/  FADD R21, R165, R21 ;  /* 0x00000015a5157221 */ /* 0x000fe20000000000 */
[----:B------:R-:W-:Y:S01]  /*77a0*/  FADD R20, R166, R20 ;  /* 0x00000014a6147221 */ /* 0x000fe20000000000 */
[----:B------:R-:W-:Y:S01]  /*77b0*/  FADD R19, R167, R19 ;  /* 0x00000013a7137221 */ /* 0x000fe20000000000 */
[----:B------:R-:W-:Y:S01]  /*77c0*/  FADD R18, R168, R18 ;  /* 0x00000012a8127221 */ /* 0x000fe20000000000 */
[----:B------:R-:W-:Y:S01]  /*77d0*/  STL [R1+0x2f8], R22 ;  /* 0x0002f81601007387 */ /* 0x000fe20000100800 */
        /* <DEDUP_REMOVED lines=12> */
[----:B------:R-:W-:-:S03]  /*78a0*/  FADD R8, R178, R8 ;  /* 0x00000008b2087221 */ /* 0x000fc60000000000 */
[----:B------:R-:W-:Y:S04]  /*78b0*/  STL [R1+0x308], R18 ;  /* 0x0003081201007387 */ /* 0x000fe80000100800 */
[----:B------:R-:W-:Y:S04]  /*78c0*/  STL [R1+0x30c], R17 ;  /* 0x00030c1101007387 */ /* 0x000fe80000100800 */
[----:B------:R-:W-:Y:S04]  /*78d0*/  STL [R1+0x310], R16 ;  /* 0x0003101001007387 */ /* 0x000fe80000100800 */
[----:B------:R-:W-:Y:S04]  /*78e0*/  STL [R1+0x314], R15 ;  /* 0x0003140f01007387 */ /* 0x000fe80000100800 */
[----:B------:R-:W-:Y:S04]  /*78f0*/  STL [R1+0x318], R14 ;  /* 0x0003180e01007387 */ /* 0x000fe80000100800 */
[----:B------:R-:W-:Y:S04]  /*7900*/  STL [R1+0x31c], R13 ;  /* 0x00031c0d01007387 */ /* 0x000fe80000100800 */
[----:B------:R0:W-:Y:S01]  /*7910*/  STL [R1+0x320], R12 ;  /* 0x0003200c01007387 */ /* 0x0001e20000100800 */
[----:B----4-:R-:W-:Y:S01]  /*7920*/  FADD R6, R196, R6 ;  /* 0x00000006c4067221 */ /* 0x010fe20000000000 */
[----:B--2---:R-:W-:Y:S01]  /*7930*/  FADD R5, R195, R5 ;  /* 0x00000005c3057221 */ /* 0x004fe20000000000 */
[----:B---3--:R-:W-:Y:S01]  /*7940*/  FADD R4, R194, R4 ;  /* 0x00000004c2047221 */ /* 0x008fe20000000000 */
[----:B------:R-:W-:Y:S01]  /*7950*/  FADD R3, R193, R3 ;  /* 0x00000003c1037221 */ /* 0x000fe20000000000 */
        /* <DEDUP_REMOVED lines=13> */
[----:B------:R-:W-:-:S05]  /*7a30*/  FADD R23, R179, R23 ;  /* 0x00000017b3177221 */ /* 0x000fca0000000000 */
[----:B------:R2:W-:Y:S04]  /*7a40*/  STL [R1], R23 ;  /* 0x0000001701007387 */ /* 0x0005e80000100800 */
[----:B------:R3:W-:Y:S04]  /*7a50*/  STL [R1+0x4], R216 ;  /* 0x000004d801007387 */ /* 0x0007e80000100800 */
        /* <DEDUP_REMOVED lines=13> */
[----:B0-----:R-:W4:Y:S04]  /*7b30*/  LDL.LU R12, [R1+0x48] ;  /* 0x00004800010c7983 */ /* 0x001f280000300800 */
        /* <DEDUP_REMOVED lines=13> */
[----:B--2---:R-:W2:Y:S04]  /*7c10*/  LDL.LU R23, [R1+0x74] ;  /* 0x0000740001177983 */ /* 0x004ea80000300800 */
[----:B---3--:R-:W3:Y:S04]  /*7c20*/  LDL.LU R216, [R1+0x78] ;  /* 0x0000780001d87983 */ /* 0x008ee80000300800 */
[----:B----4-:R-:W4:Y:S04]  /*7c30*/  LDL.LU R217, [R1+0x7c] ;  /* 0x00007c0001d97983 */ /* 0x010f280000300800 */
[----:B-1----:R-:W4:Y:S04]  /*7c40*/  LDL.LU R218, [R1+0x80] ;  /* 0x0000800001da7983 */ /* 0x002f280000300800 */
        /* <DEDUP_REMOVED lines=12> */
[----:B------:R-:W4:Y:S04]  /*7d10*/  LDL.LU R5, [R1+0xb4] ;  /* 0x0000b40001057983 */ /* 0x000f280000300800 */
[----:B------:R-:W4:Y:S01]  /*7d20*/  LDL.LU R6, [R1+0xb8] ;  /* 0x0000b80001067983 */ /* 0x000f220000300800 */
[----:B------:R-:W-:-:S05]  /*7d30*/  FADD R12, R197, R12 ;  /* 0x0000000cc50c7221 */ /* 0x000fca0000000000 */
[----:B------:R0:W-:Y:S01]  /*7d40*/  STL [R1+0x48], R12 ;  /* 0x0000480c01007387 */ /* 0x0001e20000100800 */
[----:B------:R-:W-:-:S05]  /*7d50*/  FADD R13, R198, R13 ;  /* 0x0000000dc60d7221 */ /* 0x000fca0000000000 */
[----:B------:R1:W-:Y:S01]  /*7d60*/  STL [R1+0x4c], R13 ;  /* 0x00004c0d01007387 */ /* 0x0003e20000100800 */
[----:B------:R-:W-:-:S05]  /*7d70*/  FADD R14, R199, R14 ;  /* 0x0000000ec70e7221 */ /* 0x000fca0000000000 */
[----:B------:R1:W-:Y:S01]  /*7d80*/  STL [R1+0x50], R14 ;  /* 0x0000500e01007387 */ /* 0x0003e20000100800 */
[----:B------:R-:W-:Y:S01]  /*7d90*/  FADD R15, R200, R15 ;  /* 0x0000000fc80f7221 */ /* 0x000fe20000000000 */
[----:B------:R-:W-:-:S04]  /*7da0*/  FADD R16, R201, R16 ;  /* 0x00000010c9107221 */ /* 0x000fc80000000000 */
        /* <DEDUP_REMOVED lines=301> */
[----:B------:R-:W-:Y:S01]  /*9080*/  STL [R1+0x200], R0 ;  /* 0x0002000001007387 */ /* 0x000fe20000100800 */
[----:B------:R-:W-:-:S03]  /*9090*/  FADD R3, R53, R3 ;  /* 0x0000000335037221 */ /* 0x000fc60000000000 */
[----:B------:R-:W-:Y:S01]  /*90a0*/  STL [R1+0x204], R2 ;  /* 0x0002040201007387 */ /* 0x000fe20000100800 */
[----:B------:R-:W-:-:S03]  /*90b0*/  FADD R4, R54, R4 ;  /* 0x0000000436047221 */ /* 0x000fc60000000000 */
[----:B------:R-:W-:Y:S01]  /*90c0*/  STL [R1+0x208], R3 ;  /* 0x0002080301007387 */ /* 0x000fe20000100800 */
[----:B------:R-:W-:-:S03]  /*90d0*/  FADD R5, R55, R5 ;  /* 0x0000000537057221 */ /* 0x000fc60000000000 */
[----:B0-----:R-:W4:Y:S01]  /*90e0*/  LDL.LU R12, [R1+0x218] ;  /* 0x00021800010c7983 */ /* 0x001f220000300800 */
[----:B------:R-:W-:-:S03]  /*90f0*/  FADD R6, R56, R6 ;  /* 0x0000000638067221 */ /* 0x000fc60000000000 */
[----:B------:R-:W-:Y:S04]  /*9100*/  STL [R1+0x20c], R4 ;  /* 0x00020c0401007387 */ /* 0x000fe80000100800 */
        /* <DEDUP_REMOVED lines=27> */
[----:B-1----:R-:W-:-:S03]  /*92c0*/  IMAD.MOV.U32 R6, RZ, RZ, R227 ;  /* 0x000000ffff067224 */ /* 0x002fc600078e00e3 */
[----:B------:R-:W4:Y:S04]  /*92d0*/  LDL.LU R2, [R1+0x288] ;  /* 0x0002880001027983 */ /* 0x000f280000300800 */
[----:B------:R-:W4:Y:S04]  /*92e0*/  LDL.LU R0, [R1+0x28c] ;  /* 0x00028c0001007983 */ /* 0x000f280000300800 */
[----:B------:R-:W4:Y:S01]  /*92f0*/  LDL.LU R227, [R1+0x290] ;  /* 0x0002900001e37983 */ /* 0x000f220000300800 */
[----:B------:R-:W-:Y:S01]  /*9300*/  FADD R7, R80, R7 ;  /* 0x0000000750077221 */ /* 0x000fe20000000000 */
[----:B------:R-:W-:Y:S01]  /*9310*/  FADD R6, R81, R6 ;  /* 0x0000000651067221 */ /* 0x000fe20000000000 */
[----:B------:R-:W-:-:S05]  /*9320*/  FADD R12, R57, R12 ;  /* 0x0000000c390c7221 */ /* 0x000fca0000000000 */
[----:B------:R0:W-:Y:S01]  /*9330*/  STL [R1+0x218], R12 ;  /* 0x0002180c01007387 */ /* 0x0001e20000100800 */
[----:B------:R-:W-:-:S03]  /*9340*/  FADD R13, R58, R13 ;  /* 0x0000000d3a0d7221 */ /* 0x000fc60000000000 */
[----:B0-----:R0:W5:Y:S01]  /*9350*/  LDL.LU R12, [R1+0x320] ;  /* 0x00032000010c7983 */ /* 0x0011620000300800 */
[----:B------:R-:W-:-:S03]  /*9360*/  FADD R14, R59, R14 ;  /* 0x0000000e3b0e7221 */ /* 0x000fc60000000000 */
[----:B------:R1:W-:Y:S01]  /*9370*/  STL [R1+0x21c], R13 ;  /* 0x00021c0d01007387 */ /* 0x0003e20000100800 */
[----:B------:R-:W-:Y:S01]  /*9380*/  FADD R15, R60, R15 ;  /* 0x0000000f3c0f7221 */ /* 0x000fe20000000000 */
[----:B------:R-:W-:Y:S02]  /*9390*/  FADD R16, R61, R16 ;  /* 0x000000103d107221 */ /* 0x000fe40000000000 */
[----:B-1----:R0:W5:Y:S01]  /*93a0*/  LDL.LU R13, [R1+0x31c] ;  /* 0x00031c00010d7983 */ /* 0x0021620000300800 */
[----:B------:R-:W-:-:S03]  /*93b0*/  FADD R17, R62, R17 ;  /* 0x000000113e117221 */ /* 0x000fc60000000000 */
[----:B------:R1:W-:Y:S01]  /*93c0*/  STL [R1+0x220], R14 ;  /* 0x0002200e01007387 */ /* 0x0003e20000100800 */
[----:B------:R-:W-:-:S03]  /*93d0*/  FADD R18, R63, R18 ;  /* 0x000000123f127221 */ /* 0x000fc60000000000 */
[----:B-1----:R0:W5:Y:S01]  /*93e0*/  LDL.LU R14, [R1+0x318] ;  /* 0x00031800010e7983 */ /* 0x0021620000300800 */
[----:B--2---:R-:W-:-:S03]  /*93f0*/  FADD R19, R64, R19 ;  /* 0x0000001340137221 */ /* 0x004fc60000000000 */
[----:B------:R1:W-:Y:S01]  /*9400*/  STL [R1+0x224], R15 ;  /* 0x0002240f01007387 */ /* 0x0003e20000100800 */
[----:B---3--:R-:W-:Y:S01]  /*9410*/  FADD R20, R65, R20 ;  /* 0x0000001441147221 */ /* 0x008fe20000000000 */
[----:B----4-:R-:W-:Y:S02]  /*9420*/  FADD R21, R66, R21 ;  /* 0x0000001542157221 */ /* 0x010fe40000000000 */
[----:B-1----:R0:W5:Y:S04]  /*9430*/  LDL.LU R15, [R1+0x314] ;  /* 0x00031400010f7983 */ /* 0x0021680000300800 */
[----:B------:R1:W-:Y:S01]  /*9440*/  STL [R1+0x228], R16 ;  /* 0x0002281001007387 */ /* 0x0003e20000100800 */
[----:B------:R-:W-:Y:S01]  /*9450*/  FADD R22, R67, R22 ;  /* 0x0000001643167221 */ /* 0x000fe20000000000 */
[----:B------:R-:W-:-:S02]  /*9460*/  FADD R23, R68, R23 ;  /* 0x0000001744177221 */ /* 0x000fc40000000000 */
[----:B-1----:R0:W5:Y:S04]  /*9470*/  LDL.LU R16, [R1+0x310] ;  /* 0x0003100001107983 */ /* 0x0021680000300800 */
[----:B------:R1:W-:Y:S01]  /*9480*/  STL [R1+0x22c], R17 ;  /* 0x00022c1101007387 */ /* 0x0003e20000100800 */
[----:B------:R-:W-:-:S03]  /*9490*/  FADD R216, R69, R216 ;  /* 0x000000d845d87221 */ /* 0x000fc60000000000 */
        /* <DEDUP_REMOVED lines=31> */
[----:B------:R1:W-:Y:S04]  /*9690*/  STL [R1+0x258], R220 ;  /* 0x000258dc01007387 */ /* 0x0003e80000100800 */
[----:B-1----:R0:W5:Y:S04]  /*96a0*/  LDL.LU R220, [R1+0x2e0] ;  /* 0x0002e00001dc7983 */ /* 0x0021680000300800 */
[----:B------:R1:W-:Y:S04]  /*96b0*/  STL [R1+0x25c], R221 ;  /* 0x00025cdd01007387 */ /* 0x0003e80000100800 */
        /* <DEDUP_REMOVED lines=31> */
[----:B------:R0:W-:Y:S02]  /*98b0*/  STL [R1+0x290], R227 ;  /* 0x000290e301007387 */ /* 0x0001e40000100800 */
.L_x_33:
[----:B------:R-:W-:Y:S02]  /*98c0*/  WARPGROUP.DEPBAR.LE gsb0, 0x0 ;  /* 0x00008000000079c5 */ /* 0x000fe40000010000 */
[----:B------:R-:W1:Y:S02]  /*98d0*/  LDC R24, c[0x0][0x28c] ;  /* 0x0000a300ff187b82 */ /* 0x000e640000000800 */
[----:B-1----:R-:W-:-:S13]  /*98e0*/  ISETP.GE.AND P0, PT, R24, 0x1, PT ;  /* 0x000000011800780c */ /* 0x002fda0003f06270 */
[----:B------:R-:W-:Y:S05]  /*98f0*/  @!P0 BRA `(.L_x_34) ;  /* 0x0000000000688947 */ /* 0x000fea0003800000 */
[----:B------:R-:W-:-:S06]  /*9900*/  UISETP.NE.AND UP0, UPT, UR22, 0x3, UPT ;  /* 0x000000031600788c */ /* 0x000fcc000bf05270 */
[----:B------:R-:W-:-:S13]  /*9910*/  PLOP3.LUT P0, PT, PT, PT, UP0, 0x80, 0x0 ;  /* 0x000000000000781c */ /* 0x000fda0003f0f008 */
[----:B------:R-:W-:Y:S05]  /*9920*/  @!P0 BRA `(.L_x_35) ;  /* 0x0000000000048947 */ /* 0x000fea0003800000 */
[----:B------:R-:W-:Y:S01]  /*9930*/  BPT.TRAP 0x1 ;  /* 0x000000040000795c */ /* 0x000fe20000300000 */
.L_x_35:
[----:B0-----:R-:W2:Y:S01]  /*9940*/  LDL R227, [R1+0x294] ;  /* 0x0002940001e37983 */ /* 0x001ea20000100800 */
[----:B------:R-:W-:Y:S01]  /*9950*/  BSSY B0, `(.L_x_36) ;  /* 0x0000010000007945 */ /* 0x000fe20003800000 */
[----:B--2---:R-:W-:-:S13]  /*9960*/  ISETP.NE.AND P0, PT, R227, RZ, PT ;  /* 0x000000ffe300720c */ /* 0x004fda0003f05270 */
[----:B------:R-:W-:Y:S05]  /*9970*/  @!P0 BRA `(.L_x_37) ;  /* 0x0000000000348947 */ /* 0x000fea0003800000 */
[----:B------:R-:W2:Y:S01]  /*9980*/  LDL R227, [R1+0x298] ;  /* 0x0002980001e37983 */ /* 0x000ea20000100800 */
[----:B------:R-:W-:-:S04]  /*9990*/  UISETP.LT.AND UP0, UPT, UR9, 0x1, UPT ;  /* 0x000000010900788c */ /* 0x000fc8000bf01270 */
[----:B------:R-:W-:-:S04]  /*99a0*/  USEL UR8, UR9, 0x1, UP0 ;  /* 0x0000000109087887 */ /* 0x000fc80008000000 */
[----:B------:R-:W-:-:S04]  /*99b0*/  UIADD3 UR8, UR5, UR9, -UR8 ;  /* 0x0000000905087290 */ /* 0x000fc8000fffe808 */
[----:B------:R-:W-:-:S04]  /*99c0*/  USHF.R.U32.HI UR6, URZ, 0x1, UR8 ;  /* 0x000000013f067899 */ /* 0x000fc80008011608 */
[----:B------:R-:W-:-:S04]  /*99d0*/  UIMAD.WIDE.U32 UR6, UR6, -0x6db6db6d, URZ ;  /* 0x92492493060678a5 */ /* 0x000fc8000f8e003f */
[----:B------:R-:W-:-:S04]  /*99e0*/  USHF.R.U32.HI UR6, URZ, 0x2, UR7 ;  /* 0x000000023f067899 */ /* 0x000fc80008011607 */
[----:B------:R-:W-:-:S04]  /*99f0*/  UIMAD UR8, UR6, -0xe, UR8 ;  /* 0xfffffff2060878a4 */ /* 0x000fc8000f8e0208 */
[----:B------:R-:W-:-:S04]  /*9a00*/  ULEA UR8, UR8, UR11, 0x3 ;  /* 0x0000000b08087291 */ /* 0x000fc8000f8e183f */
[----:B------:R-:W-:-:S06]  /*9a10*/  UIADD3 UR8, UR8, 0x70, URZ ;  /* 0x0000007008087890 */ /* 0x000fcc000fffe03f */
[----:B------:R-:W-:-:S05]  /*9a20*/  IMAD.U32 R24, RZ, RZ, UR8 ;  /* 0x00000008ff187e24 */ /* 0x000fca000f8e00ff */
[----:B--2---:R-:W-:-:S04]  /*9a30*/  PRMT R24, R227, 0x654, R24 ;  /* 0x00000654e3187816 */ /* 0x004fc80000000018 */
[----:B------:R0:W-:Y:S03]  /*9a40*/  SYNCS.ARRIVE.TRANS64.RED.A1T0 RZ, [R24+URZ], RZ ;  /* 0x000000ff18ff79a7 */ /* 0x0001e6000810043f */
.L_x_37:
[----:B------:R-:W-:Y:S05]  /*9a50*/  BSYNC B0 ;  /* 0x0000000000007941 */ /* 0x000fea0003800000 */
.L_x_36:
[----:B------:R-:W-:-:S06]  /*9a60*/  UISETP.GT.U32.AND UP0, UPT, UR13, 0x1, UPT ;  /* 0x000000010d00788c */ /* 0x000fcc000bf04070 */
[----:B------:R-:W-:-:S13]  /*9a70*/  PLOP3.LUT P0, PT, PT, PT, UP0, 0x80, 0x0 ;  /* 0x000000000000781c */ /* 0x000fda0003f0f008 */
[----:B------:R-:W-:Y:S05]  /*9a80*/  @P0 BRA `(.L_x_34) ;  /* 0x0000000000040947 */ /* 0x000fea0003800000 */
[----:B------:R-:W-:Y:S01]  /*9a90*/  BPT.TRAP 0x1 ;  /* 0x000000040000795c */ /* 0x000fe20000300000 */
.L_x_34:
[----:B-----5:R1:W-:Y:S01]  /*9aa0*/  STL [R1+0x2b0], R2 ;  /* 0x0002b00201007387 */ /* 0x0203e20000100800 */
[----:B------:R-:W2:Y:S01]  /*9ab0*/  LDC R32, c[0x0][0x288] ;  /* 0x0000a200ff207b82 */ /* 0x000ea20000000800 */
[----:B------:R-:W-:Y:S02]  /*9ac0*/  UISETP.GE.U32.AND UP1, UPT, UR9, 0xe, UPT ;  /* 0x0000000e0900788c */ /* 0x000fe4000bf26070 */
[----:B------:R-:W-:Y:S02]  /*9ad0*/  UIADD3 UR5, UR9, UR5, URZ ;  /* 0x0000000509057290 */ /* 0x000fe4000fffe03f */
[----:B------:R-:W-:Y:S01]  /*9ae0*/  USHF.R.S32.HI UR11, URZ, 0x1f, UR10 ;  /* 0x0000001f3f0b7899 */ /* 0x000fe2000801140a */
[----:B------:R-:W-:Y:S01]  /*9af0*/  ULDC UR6, c[0x0][0x284] ;  /* 0x0000a10000067ab9 */ /* 0x000fe20000000800 */
[----:B------:R-:W-:Y:S01]  /*9b00*/  ULDC.64 UR16, c[0x0][0x5d0] ;  /* 0x0001740000107ab9 */ /* 0x000fe20000000a00 */
[----:B-1----:R-:W3:Y:S04]  /*9b10*/  LDL.LU R2, [R1+0x2a4] ;  /* 0x0002a40001027983 */ /* 0x002ee80000300800 */
[----:B------:R1:W-:Y:S04]  /*9b20*/  STL [R1+0x2ac], R0 ;  /* 0x0002ac0001007387 */ /* 0x0003e80000100800 */
[----:B0-----:R-:W4:Y:S01]  /*9b30*/  LDL.LU R227, [R1+0x2a0] ;  /* 0x0002a00001e37983 */ /* 0x001f220000300800 */
[----:B-1----:R-:W0:Y:S02]  /*9b40*/  S2R R0, SR_TID.X ;  /* 0x0000000000007919 */ /* 0x002e240000002100 */
[----:B0-----:R-:W-:-:S02]  /*9b50*/  SHF.R.U32.HI R24, RZ, 0x7, R0 ;  /* 0x00000007ff187819 */ /* 0x001fc40000011600 */
[----:B------:R-:W-:Y:S02]  /*9b60*/  LOP3.LUT R26, R0, 0x60, RZ, 0xc0, !PT ;  /* 0x00000060001a7812 */ /* 0x000fe400078ec0ff */
[----:B------:R-:W-:Y:S02]  /*9b70*/  LOP3.LUT R24, R24, 0x1, RZ, 0xc0, !PT ;  /* 0x0000000118187812 */ /* 0x000fe400078ec0ff */
[----:B------:R-:W-:Y:S02]  /*9b80*/  SHF.R.U32.HI R25, RZ, 0x2, R0 ;  /* 0x00000002ff197819 */ /* 0x000fe40000011600 */
[----:B------:R-:W-:Y:S01]  /*9b90*/  SHF.R.U32.HI R28, RZ, 0x1, R26 ;  /* 0x00000001ff1c7819 */ /* 0x000fe2000001161a */
[----:B------:R-:W-:Y:S01]  /*9ba0*/  IMAD.SHL.U32 R26, R24, 0x40, RZ ;  /* 0x00000040181a7824 */ /* 0x000fe200078e00ff */
[----:B------:R-:W-:-:S04]  /*9bb0*/  LOP3.LUT R25, R25, 0x7, RZ, 0xc0, !PT ;  /* 0x0000000719197812 */ /* 0x000fc800078ec0ff */
[--C-:B------:R-:W-:Y:S02]  /*9bc0*/  IADD3 R27, RZ, -R28, -R25.reuse ;  /* 0x8000001cff1b7210 */ /* 0x100fe40007ffe819 */
[----:B------:R-:W-:Y:S01]  /*9bd0*/  LOP3.LUT R35, R26, 0x40, R25, 0xe2, !PT ;  /* 0x000000401a237812 */ /* 0x000fe200078ee219 */
[C---:B------:R-:W-:Y:S01]  /*9be0*/  IMAD.SHL.U32 R26, R0.reuse, 0x2, RZ ;  /* 0x00000002001a7824 */ /* 0x040fe200078e00ff */
[----:B------:R-:W-:Y:S01]  /*9bf0*/  LOP3.LUT R25, R0, 0x3, RZ, 0xc0, !PT ;  /* 0x0000000300197812 */ /* 0x000fe200078ec0ff */
[----:B---3--:R-:W-:Y:S02]  /*9c00*/  IMAD.SHL.U32 R33, R2, 0x80, RZ ;  /* 0x0000008002217824 */ /* 0x008fe400078e00ff */
[----:B------:R0:W5:Y:S04]  /*9c10*/  LDL.LU R2, [R1+0x2b0] ;  /* 0x0002b00001027983 */ /* 0x0001680000300800 */
[----:B------:R0:W5:Y:S01]  /*9c20*/  LDL.LU R0, [R1+0x2ac] ;  /* 0x0002ac0001007983 */ /* 0x0001620000300800 */
[----:B------:R-:W-:-:S02]  /*9c30*/  IMAD R27, R24, -0x40, R27 ;  /* 0xffffffc0181b7824 */ /* 0x000fc400078e021b */
[----:B----4-:R-:W-:Y:S01]  /*9c40*/  IMAD R24, R227, 0x180, RZ ;  /* 0x00000180e3187824 */ /* 0x010fe200078e02ff */
[C---:B--2---:R-:W-:Y:S01]  /*9c50*/  ISETP.GE.AND P0, PT, R33.reuse, R32, PT ;  /* 0x000000202100720c */ /* 0x044fe20003f06270 */
[----:B------:R-:W-:Y:S01]  /*9c60*/  UISETP.GT.U32.AND UP0, UPT, UR5, 0xd, UPT ;  /* 0x0000000d0500788c */ /* 0x000fe2000bf04070 */
[----:B------:R-:W-:Y:S01]  /*9c70*/  LOP3.LUT R26, R33, 0x6, R26, 0xf8, !PT ;  /* 0x00000006211a7812 */ /* 0x000fe200078ef81a */
[----:B------:R-:W-:Y:S01]  /*9c80*/  UIMAD UR7, UR11, UR16, URZ ;  /* 0x000000100b0772a4 */ /* 0x000fe2000f8e023f */
[C---:B------:R-:W-:Y:S01]  /*9c90*/  IADD3 R34, -R24.reuse, UR6, R27 ;  /* 0x0000000618227c10 */ /* 0x040fe2000fffe11b */
[----:B------:R-:W-:Y:S01]  /*9ca0*/  IMAD R30, R25, -0x2, R32 ;  /* 0xfffffffe191e7824 */ /* 0x000fe200078e0220 */
[----:B------:R-:W-:Y:S01]  /*9cb0*/  ISETP.GE.OR P0, PT, R24, UR6, P0 ;  /* 0x0000000618007c0c */ /* 0x000fe20008706670 */
[----:B------:R-:W-:Y:S01]  /*9cc0*/  @UP1 USHF.R.U32.HI UR6, URZ, 0x1, UR5 ;  /* 0x000000013f061899 */ /* 0x000fe20008011605 */
[----:B------:R-:W-:Y:S01]  /*9cd0*/  SHF.R.S32.HI R27, RZ, 0x1f, R26 ;  /* 0x0000001fff1b7819 */ /* 0x000fe2000001141a */
[----:B------:R-:W-:Y:S01]  /*9ce0*/  IMAD.U32 R25, RZ, RZ, UR16 ;  /* 0x00000010ff197e24 */ /* 0x000fe2000f8e00ff */
[----:B------:R-:W-:Y:S01]  /*9cf0*/  UISETP.LT.U32.AND UP0, UPT, UR9, 0xe, UP0 ;  /* 0x0000000e0900788c */ /* 0x000fe20008701070 */
[----:B------:R-:W-:Y:S01]  /*9d00*/  IMAD.WIDE R38, R227, 0x180, RZ ;  /* 0x00000180e3267825 */ /* 0x000fe200078e02ff */
[----:B------:R-:W-:-:S02]  /*9d10*/  UIMAD UR8, UR10, UR17, UR7 ;  /* 0x000000110a0872a4 */ /* 0x000fc4000f8e0207 */
[----:B------:R-:W-:Y:S01]  /*9d20*/  @UP1 UIMAD.WIDE.U32 UR6, UR6, -0x6db6db6d, URZ ;  /* 0x92492493060618a5 */ /* 0x000fe2000f8e003f */
[----:B------:R-:W-:Y:S01]  /*9d30*/  IMAD.WIDE.U32 R24, R25, UR10, R26 ;  /* 0x0000000a19187c25 */ /* 0x000fe2000f8e001a */
[----:B------:R-:W-:Y:S01]  /*9d40*/  USEL UR12, URZ, 0x1, !UP0 ;  /* 0x000000013f0c7887 */ /* 0x000fe2000c000000 */
[----:B------:R-:W-:Y:S01]  /*9d50*/  LOP3.LUT R35, R38, R35, R28, 0xfe, !PT ;  /* 0x0000002326237212 */ /* 0x000fe200078efe1c */
[----:B------:R-:W-:Y:S01]  /*9d60*/  ULDC.64 UR16, c[0x0][0x5c8] ;  /* 0x0001720000107ab9 */ /* 0x000fe20000000a00 */
[----:B------:R-:W-:Y:S01]  /*9d70*/  @UP1 USHF.R.U32.HI UR6, URZ, 0x2, UR7 ;  /* 0x000000023f061899 */ /* 0x000fe20008011607 */
[----:B------:R-:W-:Y:S01]  /*9d80*/  VIADD R25, R25, UR8 ;  /* 0x0000000819197c36 */ /* 0x000fe20008000000 */
[----:B------:R-:W-:Y:S01]  /*9d90*/  ULOP3.LUT UR4, UR4, UR12, URZ, 0x3c, !UPT ;  /* 0x0000000c04047292 */ /* 0x000fe2000f8e3c3f */
[----:B------:R-:W-:Y:S02]  /*9da0*/  IMAD R28, R39, UR16, RZ ;  /* 0x00000010271c7c24 */ /* 0x000fe4000f8e02ff */
[----:B------:R-:W-:Y:S01]  /*9db0*/  IMAD.WIDE.U32 R24, R35, UR16, R24 ;  /* 0x0000001023187c25 */ /* 0x000fe2000f8e0018 */
[----:B------:R-:W-:-:S03]  /*9dc0*/  @UP1 ULOP3.LUT UR4, UR4, 0x1, UR6, 0x78, !UPT ;  /* 0x0000000104041892 */ /* 0x000fc6000f8e7806 */
[----:B------:R-:W-:Y:S02]  /*9dd0*/  IMAD R29, R35, UR17, R28 ;  /* 0x00000011231d7c24 */ /* 0x000fe4000f8e021c */
[----:B------:R-:W-:Y:S02]  /*9de0*/  IMAD.IADD R33, R30, 0x1, -R33 ;  /* 0x000000011e217824 */ /* 0x000fe400078e0a21 */
[----:B------:R-:W-:Y:S01]  /*9df0*/  IMAD.MOV.U32 R162, RZ, RZ, -0x1 ;  /* 0xffffffffffa27424 */ /* 0x000fe200078e00ff */
[----:B0-----:R-:W-:Y:S06]  /*9e00*/  @P0 BRA `(.L_x_38) ;  /* 0x0000013000280947 */ /* 0x001fec0003800000 */
[----:B------:R-:W-:Y:S01]  /*9e10*/  FSETP.NEU.AND P0, PT, RZ, UR21, PT ;  /* 0x00000015ff007c0b */ /* 0x000fe2000bf0d000 */
[----:B------:R-:W-:Y:S01]  /*9e20*/  BSSY B0, `(.L_x_38) ;  /* 0x0001308000007945 */ /* 0x000fe20003800000 */
[----:B------:R-:W-:-:S11]  /*9e30*/  IMAD.IADD R32, R25, 0x1, R29 ;  /* 0x0000000119207824 */ /* 0x000fd600078e021d */
[----:B------:R-:W-:Y:S05]  /*9e40*/  @!P0 BRA `(.L_x_39) ;  /* 0x000000b000848947 */ /* 0x000fea0003800000 */
[----:B------:R-:W-:Y:S01]  /*9e50*/  ULDC.64 UR6, c[0x0][0x5b8] ;  /* 0x00016e0000067ab9 */ /* 0x000fe20000000a00 */
[----:B------:R-:W2:Y:S01]  /*9e60*/  LDL.LU R227, [R1] ;  /* 0x0000000001e37983 */ /* 0x000ea20000300800 */
[----:B------:R-:W-:Y:S01]  /*9e70*/  IMAD.U32 R29, RZ, RZ, UR6 ;  /* 0x00000006ff1d7e24 */ /* 0x000fe2000f8e00ff */
[----:B------:R-:W-:Y:S01]  /*9e80*/  UIMAD UR6, UR11, UR6, URZ ;  /* 0x000000060b0672a4 */ /* 0x000fe2000f8e023f */
[----:B------:R-:W-:Y:S02]  /*9e90*/  ISETP.GE.AND P1, PT, R34, 0x1, PT ;  /* 0x000000012200780c */ /* 0x000fe40003f26270 */
[----:B------:R-:W-:Y:S01]  /*9ea0*/  IMAD.WIDE.U32 R26, R29, UR10, R26 ;  /* 0x0000000a1d1a7c25 */ /* 0x000fe2000f8e001a */
[----:B------:R-:W-:Y:S01]  /*9eb0*/  UIMAD UR6, UR10, UR7, UR6 ;  /* 0x000000070a0672a4 */ /* 0x000fe2000f8e0206 */
[----:B------:R-:W-:Y:S02]  /*9ec0*/  ISETP.LT.OR P2, PT, R33, 0x1, !P1 ;  /* 0x000000012100780c */ /* 0x000fe40004f41670 */
[----:B------:R-:W-:Y:S01]  /*9ed0*/  IMAD.MOV.U32 R30, RZ, RZ, R26 ;  /* 0x000000ffff1e7224 */ /* 0x000fe200078e001a */
[----:B------:R-:W-:Y:S01]  /*9ee0*/  ULDC.64 UR10, c[0x0][0x5a8] ;  /* 0x00016a00000a7ab9 */ /* 0x000fe20000000a00 */
[----:B------:R-:W-:Y:S01]  /*9ef0*/  PRMT R36, RZ, 0x7610, R36 ;  /* 0x00007610ff247816 */ /* 0x000fe20000000024 */
[----:B------:R-:W-:Y:S01]  /*9f00*/  VIADD R31, R27, UR6 ;  /* 0x000000061b1f7c36 */ /* 0x000fe20008000000 */
[----:B------:R-:W-:-:S02]  /*9f10*/  ULDC.64 UR6, c[0x0][0x5b0] ;  /* 0x00016c0000067ab9 */ /* 0x000fc40000000a00 */
[----:B------:R-:W-:Y:S02]  /*9f20*/  IMAD R28, R39, UR6, RZ ;  /* 0x00000006271c7c24 */ /* 0x000fe4000f8e02ff */
[----:B------:R-:W-:-:S04]  /*9f30*/  IMAD.WIDE.U32 R26, R35, UR6, R30 ;  /* 0x00000006231a7c25 */ /* 0x000fc8000f8e001e */
[----:B------:R-:W-:Y:S01]  /*9f40*/  IMAD R29, R35, UR7, R28 ;  /* 0x00000007231d7c24 */ /* 0x000fe2000f8e021c */
[----:B------:R-:W-:-:S04]  /*9f50*/  IADD3 R26, P0, R26, UR10, RZ ;  /* 0x0000000a1a1a7c10 */ /* 0x000fc8000ff1e0ff */
[----:B------:R-:W-:Y:S02]  /*9f60*/  IADD3.X R27, R27, UR11, R29, P0, !PT ;  /* 0x0000000b1b1b7c10 */ /* 0x000fe400087fe41d */
[----:B------:R-:W0:Y:S03]  /*9f70*/  @!P2 LDC.64 R28, c[0x0][0x5c0] ;  /* 0x00017000ff1cab82 */ /* 0x000e260000000a00 */
[----:B------:R-:W3:Y:S01]  /*9f80*/  @!P2 LDG.E.U8 R36, desc[UR14][R26.64] ;  /* 0x0000000e1a24a981 */ /* 0x000ee2000c1e1100 */
[----:B------:R-:W-:Y:S02]  /*9f90*/  ISETP.LT.OR P3, PT, R33, 0x2, !P1 ;  /* 0x000000022100780c */ /* 0x000fe40004f61670 */
[----:B0-----:R-:W-:-:S05]  /*9fa0*/  @!P2 IADD3 R28, P0, R24, R28, RZ ;  /* 0x0000001c181ca210 */ /* 0x001fca0007f1e0ff */
[----:B------:R-:W-:Y:S01]  /*9fb0*/  @!P2 IMAD.X R29, R32, 0x1, R29, P0 ;  /* 0x00000001201da824 */ /* 0x000fe200000e061d */
[----:B---3--:R-:W-:-:S04]  /*9fc0*/  LOP3.LUT R36, R36, 0xff, RZ, 0xc0, !PT ;  /* 0x000000ff24247812 */ /* 0x008fc800078ec0ff */
[----:B------:R-:W-:-:S05]  /*9fd0*/  F2FP.F16.E4M3.UNPACK_B R36, R36 ;  /* 0x00000024ff24723e */ /* 0x000fca00020006ff */
[----:B------:R-:W-:-:S05]  /*9fe0*/  HADD2.F32 R36, -RZ, R36.H0_H0 ;  /* 0x20000024ff247230 */ /* 0x000fca0000004100 */
[----:B------:R-:W-:-:S04]  /*9ff0*/  FMUL R37, R36, UR21 ;  /* 0x0000001524257c20 */ /* 0x000fc80008400000 */
[----:B------:R-:W-:Y:S01]  /*a000*/  FFMA R37, R226, UR20, R37 ;  /* 0x00000014e2257c23 */ /* 0x000fe20008000025 */
[----:B------:R-:W-:Y:S01]  /*a010*/  PRMT R36, RZ, 0x7610, R36 ;  /* 0x00007610ff247816 */ /* 0x000fe20000000024 */
[----:B------:R-:W3:Y:S03]  /*a020*/  LDL.LU R226, [R1+0x8] ;  /* 0x0000080001e27983 */ /* 0x000ee60000300800 */
[----:B------:R-:W-:-:S05]  /*a030*/  F2FP.SATFINITE.E4M3.F32.PACK_AB_MERGE_C R37, RZ, R37, RZ ;  /* 0x00000025ff25723e */ /* 0x000fca00048070ff */
[----:B------:R0:W-:Y:S04]  /*a040*/  @!P2 STG.E.U8 desc[UR14][R28.64], R37 ;  /* 0x000000251c00a986 */ /* 0x0001e8000c10110e */
[----:B------:R-:W4:Y:S01]  /*a050*/  @!P3 LDG.E.U8 R36, desc[UR14][R26.64+0x1] ;  /* 0x0000010e1a24b981 */ /* 0x000f22000c1e1100 */
[----:B0-----:R-:W0:Y:S01]  /*a060*/  @!P3 LDC.64 R28, c[0x0][0x5c0] ;  /* 0x00017000ff1cbb82 */ /* 0x001e220000000a00 */
[----:B------:R-:W-:Y:S02]  /*a070*/  PRMT R38, RZ, 0x7610, R38 ;  /* 0x00007610ff267816 */ /* 0x000fe40000000026 */
[----:B0-----:R-:W-:-:S05]  /*a080*/  @!P3 IADD3 R28, P0, R24, R28, RZ ;  /* 0x0000001c181cb210 */ /* 0x001fca0007f1e0ff */
[----:B------:R-:W-:Y:S01]  /*a090*/  @!P3 IMAD.X R29, R32, 0x1, R29, P0 ;  /* 0x00000001201db824 */ /* 0x000fe200000e061d */
[----:B------:R-:W-:Y:S02]  /*a0a0*/  IADD3 R37, P0, R35, 0x8, RZ ;  /* 0x0000000823257810 */ /* 0x000fe40007f1e0ff */
[----:B----4-:R-:W-:-:S04]  /*a0b0*/  LOP3.LUT R36, R36, 0xff, RZ, 0xc0, !PT ;  /* 0x000000ff24247812 */ /* 0x010fc800078ec0ff */
[----:B------:R-:W-:-:S05]  /*a0c0*/  F2FP.F16.E4M3.UNPACK_B R36, R36 ;  /* 0x00000024ff24723e */ /* 0x000fca00020006ff */
[----:B------:R-:W-:-:S05]  /*a0d0*/  HADD2.F32 R36, -RZ, R36.H0_H0 ;  /* 0x20000024ff247230 */ /* 0x000fca0000004100 */
[----:B------:R-:W-:-:S04]  /*a0e0*/  FMUL R36, R36, UR21 ;  /* 0x0000001524247c20 */ /* 0x000fc80008400000 */
[----:B------:R-:W-:Y:S02]  /*a0f0*/  FFMA R36, R225, UR20, R36 ;  /* 0x00000014e1247c23 */ /* 0x000fe40008000024 */
[----:B------:R-:W4:Y:S03]  /*a100*/  LDL.LU R225, [R1+0x4] ;  /* 0x0000040001e17983 */ /* 0x000f260000300800 */
[----:B------:R-:W-:Y:S01]  /*a110*/  F2FP.SATFINITE.E4M3.F32.PACK_AB_MERGE_C R43, RZ, R36, RZ ;  /* 0x00000024ff2b723e */ /* 0x000fe200048070ff */
[----:B------:R-:W-:Y:S01]  /*a120*/  IMAD.X R36, RZ, RZ, R39, P0 ;  /* 0x000000ffff247224 */ /* 0x000fe200000e0627 */
[----:B------:R-:W-:-:S03]  /*a130*/  ISETP.GE.AND P0, PT, R34, 0x9, PT ;  /* 0x000000092200780c */ /* 0x000fc60003f06270 */
[----:B------:R0:W-:Y:S01]  /*a140*/  @!P3 STG.E.U8 desc[UR14][R28.64+0x1], R43 ;  /* 0x0000012b1c00b986 */ /* 0x0001e2000c10110e */
[----:B------:R-:W-:Y:S01]  /*a150*/  IMAD R36, R36, UR6, RZ ;  /* 0x0000000624247c24 */ /* 0x000fe2000f8e02ff */
[----:B------:R-:W-:-:S03]  /*a160*/  ISETP.LT.OR P2, PT, R33, 0x1, !P0 ;  /* 0x000000012100780c */ /* 0x000fc60004741670 */
[C---:B------:R-:W-:Y:S02]  /*a170*/  IMAD R41, R37.reuse, UR7, R36 ;  /* 0x0000000725297c24 */ /* 0x040fe4000f8e0224 */
[----:B0-----:R-:W-:-:S08]  /*a180*/  IMAD.WIDE.U32 R28, R37, UR6, R30 ;  /* 0x00000006251c7c25 */ /* 0x001fd0000f8e001e */
[----:B------:R-:W0:Y:S01]  /*a190*/  @!P2 LDC.64 R36, c[0x0][0x5c0] ;  /* 0x00017000ff24ab82 */ /* 0x000e220000000a00 */
[----:B------:R-:W-:-:S04]  /*a1a0*/  IADD3 R28, P3, R28, UR10, RZ ;  /* 0x0000000a1c1c7c10 */ /* 0x000fc8000ff7e0ff */
[----:B------:R-:W-:-:S05]  /*a1b0*/  IADD3.X R29, R29, UR11, R41, P3, !PT ;  /* 0x0000000b1d1d7c10 */ /* 0x000fca0009ffe429 */
[----:B------:R-:W2:Y:S01]  /*a1c0*/  @!P2 LDG.E.U8 R38, desc[UR14][R28.64] ;  /* 0x0000000e1c26a981 */ /* 0x000ea2000c1e1100 */
[----:B------:R-:W-:Y:S02]  /*a1d0*/  ISETP.LT.OR P3, PT, R33, 0x2, !P0 ;  /* 0x000000022100780c */ /* 0x000fe40004761670 */
[----:B0----5:R-:W-:-:S04]  /*a1e0*/  @!P2 IADD3 R36, P4, P5, R24, R36, R2 ;  /* 0x000000241824a210 */ /* 0x021fc80007d9e002 */
[----:B------:R-:W-:Y:S02]  /*a1f0*/  @!P2 IADD3.X R37, R32, R37, R6, P4, P5 ;  /* 0x000000252025a210 */ /* 0x000fe400027ea406 */
[----:B--2---:R-:W-:-:S04]  /*a200*/  LOP3.LUT R38, R38, 0xff, RZ, 0xc0, !PT ;  /* 0x000000ff26267812 */ /* 0x004fc800078ec0ff */
[----:B------:R-:W-:-:S05]  /*a210*/  F2FP.F16.E4M3.UNPACK_B R38, R38 ;  /* 0x00000026ff26723e */ /* 0x000fca00020006ff */
[----:B------:R-:W-:-:S05]  /*a220*/  HADD2.F32 R38, -RZ, R38.H0_H0 ;  /* 0x20000026ff267230 */ /* 0x000fca0000004100 */
[----:B------:R-:W-:Y:S01]  /*a230*/  FMUL R41, R38, UR21 ;  /* 0x0000001526297c20 */ /* 0x000fe20008400000 */
[----:B------:R-:W-:-:S03]  /*a240*/  PRMT R38, RZ, 0x7610, R38 ;  /* 0x00007610ff267816 */ /* 0x000fc60000000026 */
[----:B------:R-:W-:-:S05]  /*a250*/  FFMA R41, R224, UR20, R41 ;  /* 0x00000014e0297c23 */ /* 0x000fca0008000029 */
[----:B------:R-:W-:-:S05]  /*a260*/  F2FP.SATFINITE.E4M3.F32.PACK_AB_MERGE_C R41, RZ, R41, RZ ;  /* 0x00000029ff29723e */ /* 0x000fca00048070ff */
[----:B------:R0:W-:Y:S04]  /*a270*/  @!P2 STG.E.U8 desc[UR14][R36.64], R41 ;  /* 0x000000292400a986 */ /* 0x0001e8000c10110e */
[----:B------:R-:W2:Y:S01]  /*a280*/  @!P3 LDG.E.U8 R38, desc[UR14][R28.64+0x1] ;  /* 0x0000010e1c26b981 */ /* 0x000ea2000c1e1100 */
[----:B------:R-:W-:Y:S01]  /*a290*/  ISETP.LT.OR P2, PT, R33, 0x9, !P1 ;  /* 0x000000092100780c */ /* 0x000fe20004f41670 */
[----:B0-----:R-:W0:Y:S02]  /*a2a0*/  @!P3 LDC.64 R36, c[0x0][0x5c0] ;  /* 0x00017000ff24bb82 */ /* 0x001e240000000a00 */
[----:B0-----:R-:W-:-:S04]  /*a2b0*/  @!P3 IADD3 R36, P4, P5, R24, R36, R2 ;  /* 0x000000241824b210 */ /* 0x001fc80007d9e002 */
[----:B------:R-:W-:Y:S02]  /*a2c0*/  @!P3 IADD3.X R37, R32, R37, R6, P4, P5 ;  /* 0x000000252025b210 */ /* 0x000fe400027ea406 */
[----:B--2---:R-:W-:-:S04]  /*a2d0*/  LOP3.LUT R38, R38, 0xff, RZ, 0xc0, !PT ;  /* 0x000000ff26267812 */ /* 0x004fc800078ec0ff */
[----:B------:R-:W-:-:S05]  /*a2e0*/  F2FP.F16.E4M3.UNPACK_B R38, R38 ;  /* 0x00000026ff26723e */ /* 0x000fca00020006ff */
[----:B------:R-:W-:-:S05]  /*a2f0*/  HADD2.F32 R38, -RZ, R38.H0_H0 ;  /* 0x20000026ff267230 */ /* 0x000fca0000004100 */
[----:B------:R-:W-:-:S04]  /*a300*/  FMUL R38, R38, UR21 ;  /* 0x0000001526267c20 */ /* 0x000fc80008400000 */
[----:B------:R-:W-:-:S05]  /*a310*/  FFMA R38, R223, UR20, R38 ;  /* 0x00000014df267c23 */ /* 0x000fca0008000026 */
[----:B------:R-:W-:Y:S02]  /*a320*/  F2FP.SATFINITE.E4M3.F32.PACK_AB_MERGE_C R43, RZ, R38, RZ ;  /* 0x00000026ff2b723e */ /* 0x000fe400048070ff */
[----:B------:R-:W-:-:S03]  /*a330*/  PRMT R38, RZ, 0x7610, R38 ;  /* 0x00007610ff267816 */ /* 0x000fc60000000026 */
[----:B------:R0:W-:Y:S04]  /*a340*/  @!P3 STG.E.U8 desc[UR14][R36.64+0x1], R43 ;  /* 0x0000012b2400b986 */ /* 0x0001e8000c10110e */
[----:B------:R-:W2:Y:S01]  /*a350*/  @!P2 LDG.E.U8 R38, desc[UR14][R26.64+0x8] ;  /* 0x0000080e1a26a981 */ /* 0x000ea2000c1e1100 */
[----:B------:R-:W-:Y:S01]  /*a360*/  ISETP.LT.OR P3, PT, R33, 0xa, !P1 ;  /* 0x0000000a2100780c */ /* 0x000fe20004f61670 */
[----:B0-----:R-:W0:Y:S02]  /*a370*/  @!P2 LDC.64 R36, c[0x0][0x5c0] ;  /* 0x00017000ff24ab82 */ /* 0x001e240000000a00 */
[----:B0-----:R-:W-:-:S05]  /*a380*/  @!P2 IADD3 R36, P4, R24, R36, RZ ;  /* 0x000000241824a210 */ /* 0x001fca0007f9e0ff */
[----:B------:R-:W-:Y:S01]  /*a390*/  @!P2 IMAD.X R37, R32, 0x1, R37, P4 ;  /* 0x000000012025a824 */ /* 0x000fe200020e0625 */
        /* <DEDUP_REMOVED lines=95> */
[----:B------:R-:W-:Y:S01]  /*a990*/  FFMA R38, R23, UR20, R38 ;  /* 0x0000001417267c23 */ /* 0x000fe20008000026 */
[----:B------:R-:W-:-:S04]  /*a9a0*/  PRMT R23, RZ, 0x7610, R23 ;  /* 0x00007610ff177816 */ /* 0x000fc80000000017 */
[----:B------:R-:W-:-:S05]  /*a9b0*/  F2FP.SATFINITE.E4M3.F32.PACK_AB_MERGE_C R41, RZ, R38, RZ ;  /* 0x00000026ff29723e */ /* 0x000fca00048070ff */
[----:B------:R0:W-:Y:S04]  /*a9c0*/  @!P3 STG.E.U8 desc[UR14][R36.64+0x11], R41 ;  /* 0x000011292400b986 */ /* 0x0001e8000c10110e */
[----:B------:R-:W2:Y:S01]  /*a9d0*/  @!P2 LDG.E.U8 R23, desc[UR14][R26.64+0x18] ;  /* 0x0000180e1a17a981 */ /* 0x000ea2000c1e1100 */
[----:B------:R-:W-:Y:S02]  /*a9e0*/  ISETP.LT.OR P3, PT, R33, 0x1a, !P1 ;  /* 0x0000001a2100780c */ /* 0x000fe40004f61670 */
[----:B------:R-:W-:Y:S01]  /*a9f0*/  PRMT R38, RZ, 0x7610, R38 ;  /* 0x00007610ff267816 */ /* 0x000fe20000000026 */
        /* <DEDUP_REMOVED lines=9> */
[----:B------:R-:W0:Y:S03]  /*aa90*/  @!P3 LDC.64 R22, c[0x0][0x5c0] ;  /* 0x00017000ff16bb82 */ /* 0x000e260000000a00 */
[----:B------:R1:W-:Y:S04]  /*aaa0*/  @!P2 STG.E.U8 desc[UR14][R36.64+0x18], R41 ;  /* 0x000018292400a986 */ /* 0x0003e8000c10110e */
[----:B------:R-:W2:Y:S01]  /*aab0*/  @!P3 LDG.E.U8 R38, desc[UR14][R26.64+0x19] ;  /* 0x0000190e1a26b981 */ /* 0x000ea2000c1e1100 */
[----:B------:R-:W-:-:S02]  /*aac0*/  ISETP.LT.OR P2, PT, R33, 0x19, !P0 ;  /* 0x000000192100780c */ /* 0x000fc40004741670 */
[----:B0-----:R-:W-:-:S05]  /*aad0*/  @!P3 IADD3 R22, P4, R24, R22, RZ ;  /* 0x000000161816b210 */ /* 0x001fca0007f9e0ff */
[----:B------:R-:W-:Y:S01]  /*aae0*/  @!P3 IMAD.X R23, R32, 0x1, R23, P4 ;  /* 0x000000012017b824 */ /* 0x000fe200020e0617 */
[----:B--2---:R-:W-:-:S04]  /*aaf0*/  LOP3.LUT R38, R38, 0xff, RZ, 0xc0, !PT ;  /* 0x000000ff26267812 */ /* 0x004fc800078ec0ff */
[----:B------:R-:W-:-:S05]  /*ab00*/  F2FP.F16.E4M3.UNPACK_B R38, R38 ;  /* 0x00000026ff26723e */ /* 0x000fca00020006ff */
[----:B------:R-:W-:-:S05]  /*ab10*/  HADD2.F32 R38, -RZ, R38.H0_H0 ;  /* 0x20000026ff267230 */ /* 0x000fca0000004100 */
[----:B------:R-:W-:-:S04]  /*ab20*/  FMUL R38, R38, UR21 ;  /* 0x0000001526267c20 */ /* 0x000fc80008400000 */
[----:B------:R-:W-:Y:S01]  /*ab30*/  FFMA R38, R21, UR20, R38 ;  /* 0x0000001415267c23 */ /* 0x000fe20008000026 */
[----:B------:R-:W-:-:S04]  /*ab40*/  PRMT R21, RZ, 0x7610, R21 ;  /* 0x00007610ff157816 */ /* 0x000fc80000000015 */
[----:B-1----:R-:W-:-:S05]  /*ab50*/  F2FP.SATFINITE.E4M3.F32.PACK_AB_MERGE_C R37, RZ, R38, RZ ;  /* 0x00000026ff25723e */ /* 0x002fca00048070ff */
[----:B------:R0:W-:Y:S04]  /*ab60*/  @!P3 STG.E.U8 desc[UR14][R22.64+0x19], R37 ;  /* 0x000019251600b986 */ /* 0x0001e8000c10110e */
[----:B------:R-:W2:Y:S01]  /*ab70*/  @!P2 LDG.E.U8 R21, desc[UR14][R28.64+0x18] ;  /* 0x0000180e1c15a981 */ /* 0x000ea2000c1e1100 */
[----:B------:R-:W-:Y:S02]  /*ab80*/  ISETP.LT.OR P3, PT, R33, 0x1a, !P0 ;  /* 0x0000001a2100780c */ /* 0x000fe40004761670 */
[----:B------:R-:W-:Y:S01]  /*ab90*/  PRMT R36, RZ, 0x7610, R36 ;  /* 0x00007610ff247816 */ /* 0x000fe20000000024 */
        /* <DEDUP_REMOVED lines=169> */
[----:B-1----:R-:W-:Y:S02]  /*b630*/  PRMT R10, RZ, 0x7610, R10 ;  /* 0x00007610ff0a7816 */ /* 0x002fe4000000000a */
[----:B0-----:R-:W-:-:S04]  /*b640*/  @!P3 IADD3 R8, P4, P5, R24, R8, R2 ;  /* 0x000000081808b210 */ /* 0x001fc80007d9e002 */
[----:B------:R-:W-:Y:S02]  /*b650*/  @!P3 IADD3.X R9, R32, R9, R6, P4, P5 ;  /* 0x000000092009b210 */ /* 0x000fe400027ea406 */
[----:B--2---:R-:W-:-:S04]  /*b660*/  LOP3.LUT R12, R12, 0xff, RZ, 0xc0, !PT ;  /* 0x000000ff0c0c7812 */ /* 0x004fc800078ec0ff */
[----:B------:R-:W-:-:S05]  /*b670*/  F2FP.F16.E4M3.UNPACK_B R12, R12 ;  /* 0x0000000cff0c723e */ /* 0x000fca00020006ff */
[----:B------:R-:W-:-:S05]  /*b680*/  HADD2.F32 R12, -RZ, R12.H0_H0 ;  /* 0x2000000cff0c7230 */ /* 0x000fca0000004100 */
[----:B------:R-:W-:-:S04]  /*b690*/  FMUL R12, R12, UR21 ;  /* 0x000000150c0c7c20 */ /* 0x000fc80008400000 */
[----:B------:R-:W-:Y:S02]  /*b6a0*/  FFMA R12, R227, UR20, R12 ;  /* 0x00000014e30c7c23 */ /* 0x000fe4000800000c */
[----:B------:R-:W2:Y:S03]  /*b6b0*/  LDL.LU R227, [R1+0xc] ;  /* 0x00000c0001e37983 */ /* 0x000ea60000300800 */
[----:B------:R-:W-:-:S05]  /*b6c0*/  F2FP.SATFINITE.E4M3.F32.PACK_AB_MERGE_C R11, RZ, R12, RZ ;  /* 0x0000000cff0b723e */ /* 0x000fca00048070ff */
[----:B------:R0:W-:Y:S04]  /*b6d0*/  @!P3 STG.E.U8 desc[UR14][R8.64+0x31], R11 ;  /* 0x0000310b0800b986 */ /* 0x0001e8000c10110e */
[----:B------:R-:W3:Y:S01]  /*b6e0*/  @!P2 LDG.E.U8 R10, desc[UR14][R26.64+0x38] ;  /* 0x0000380e1a0aa981 */ /* 0x000ee2000c1e1100 */
[----:B------:R-:W-:Y:S01]  /*b6f0*/  ISETP.LT.OR P3, PT, R33, 0x3a, !P1 ;  /* 0x0000003a2100780c */ /* 0x000fe20004f61670 */
[----:B0-----:R-:W0:Y:S02]  /*b700*/  @!P2 LDC.64 R8, c[0x0][0x5c0] ;  /* 0x00017000ff08ab82 */ /* 0x001e240000000a00 */
[----:B0-----:R-:W-:-:S05]  /*b710*/  @!P2 IADD3 R8, P4, R24, R8, RZ ;  /* 0x000000081808a210 */ /* 0x001fca0007f9e0ff */
[----:B------:R-:W-:Y:S01]  /*b720*/  @!P2 IMAD.X R9, R32, 0x1, R9, P4 ;  /* 0x000000012009a824 */ /* 0x000fe200020e0609 */
[----:B---3--:R-:W-:-:S04]  /*b730*/  LOP3.LUT R10, R10, 0xff, RZ, 0xc0, !PT ;  /* 0x000000ff0a0a7812 */ /* 0x008fc800078ec0ff */
[----:B------:R-:W-:-:S05]  /*b740*/  F2FP.F16.E4M3.UNPACK_B R10, R10 ;  /* 0x0000000aff0a723e */ /* 0x000fca00020006ff */
[----:B------:R-:W-:-:S05]  /*b750*/  HADD2.F32 R10, -RZ, R10.H0_H0 ;  /* 0x2000000aff0a7230 */ /* 0x000fca0000004100 */
[----:B------:R-:W-:-:S04]  /*b760*/  FMUL R10, R10, UR21 ;  /* 0x000000150a0a7c20 */ /* 0x000fc80008400000 */
[----:B----4-:R-:W-:Y:S02]  /*b770*/  FFMA R10, R225, UR20, R10 ;  /* 0x00000014e10a7c23 */ /* 0x010fe4000800000a */
[----:B------:R-:W3:Y:S03]  /*b780*/  LDL.LU R225, [R1+0x10] ;  /* 0x0000100001e17983 */ /* 0x000ee60000300800 */
[----:B------:R-:W-:Y:S02]  /*b790*/  F2FP.SATFINITE.E4M3.F32.PACK_AB_MERGE_C R11, RZ, R10, RZ ;  /* 0x0000000aff0b723e */ /* 0x000fe400048070ff */
[----:B------:R-:W-:-:S03]  /*b7a0*/  PRMT R10, RZ, 0x7610, R10 ;  /* 0x00007610ff0a7816 */ /* 0x000fc6000000000a */
[----:B------:R0:W-:Y:S04]  /*b7b0*/  @!P2 STG.E.U8 desc[UR14][R8.64+0x38], R11 ;  /* 0x0000380b0800a986 */ /* 0x0001e8000c10110e */
[----:B------:R-:W4:Y:S01]  /*b7c0*/  @!P3 LDG.E.U8 R10, desc[UR14][R26.64+0x39] ;  /* 0x0000390e1a0ab981 */ /* 0x000f22000c1e1100 */
[----:B------:R-:W-:Y:S01]  /*b7d0*/  ISETP.LT.OR P2, PT, R33, 0x39, !P0 ;  /* 0x000000392100780c */ /* 0x000fe20004741670 */
[----:B0-----:R-:W0:Y:S02]  /*b7e0*/  @!P3 LDC.64 R8, c[0x0][0x5c0] ;  /* 0x00017000ff08bb82 */ /* 0x001e240000000a00 */
[----:B0-----:R-:W-:-:S05]  /*b7f0*/  @!P3 IADD3 R8, P4, R24, R8, RZ ;  /* 0x000000081808b210 */ /* 0x001fca0007f9e0ff */
[----:B------:R-:W-:Y:S01]  /*b800*/  @!P3 IMAD.X R9, R32, 0x1, R9, P4 ;  /* 0x000000012009b824 */ /* 0x000fe200020e0609 */
[----:B----4-:R-:W-:-:S04]  /*b810*/  LOP3.LUT R10, R10, 0xff, RZ, 0xc0, !PT ;  /* 0x000000ff0a0a7812 */ /* 0x010fc800078ec0ff */
[----:B------:R-:W-:-:S05]  /*b820*/  F2FP.F16.E4M3.UNPACK_B R10, R10 ;  /* 0x0000000aff0a723e */ /* 0x000fca00020006ff */
[----:B------:R-:W-:-:S05]  /*b830*/  HADD2.F32 R10, -RZ, R10.H0_H0 ;  /* 0x2000000aff0a7230 */ /* 0x000fca0000004100 */
[----:B------:R-:W-:-:S04]  /*b840*/  FMUL R10, R10, UR21 ;  /* 0x000000150a0a7c20 */ /* 0x000fc80008400000 */
[----:B------:R-:W-:Y:S02]  /*b850*/  FFMA R10, R226, UR20, R10 ;  /* 0x00000014e20a7c23 */ /* 0x000fe4000800000a */
[----:B------:R-:W4:Y:S03]  /*b860*/  LDL.LU R226, [R1+0x14] ;  /* 0x0000140001e27983 */ /* 0x000f260000300800 */
        /* <DEDUP_REMOVED lines=14> */
[----:B------:R-:W-:Y:S02]  /*b950*/  F2FP.SATFINITE.E4M3.F32.PACK_AB_MERGE_C R11, RZ, R10, RZ ;  /* 0x0000000aff0b723e */ /* 0x000fe400048070ff */
[----:B------:R-:W-:-:S03]  /*b960*/  PRMT R10, RZ, 0x7610, R10 ;  /* 0x00007610ff0a7816 */ /* 0x000fc6000000000a */
[----:B------:R0:W-:Y:S04]  /*b970*/  @!P2 STG.E.U8 desc[UR14][R8.64+0x38], R11 ;  /* 0x0000380b0800a986 */ /* 0x0001e8000c10110e */
[----:B------:R-:W3:Y:S01]  /*b980*/  @!P3 LDG.E.U8 R10, desc[UR14][R28.64+0x39] ;  /* 0x0000390e1c0ab981 */ /* 0x000ee2000c1e1100 */
[----:B------:R-:W-:Y:S01]  /*b990*/  ISETP.LT.OR P2, PT, R33, 0x41, !P1 ;  /* 0x000000412100780c */ /* 0x000fe20004f41670 */
[----:B0-----:R-:W0:Y:S02]  /*b9a0*/  @!P3 LDC.64 R8, c[0x0][0x5c0] ;  /* 0x00017000ff08bb82 */ /* 0x001e240000000a00 */
[----:B0-----:R-:W-:-:S04]  /*b9b0*/  @!P3 IADD3 R8, P4, P5, R24, R8, R2 ;  /* 0x000000081808b210 */ /* 0x001fc80007d9e002 */
[----:B------:R-:W-:Y:S02]  /*b9c0*/  @!P3 IADD3.X R9, R32, R9, R6, P4, P5 ;  /* 0x000000092009b210 */ /* 0x000fe400027ea406 */
[----:B---3--:R-:W-:-:S04]  /*b9d0*/  LOP3.LUT R10, R10, 0xff, RZ, 0xc0, !PT ;  /* 0x000000ff0a0a7812 */ /* 0x008fc800078ec0ff */
[----:B------:R-:W-:-:S05]  /*b9e0*/  F2FP.F16.E4M3.UNPACK_B R10, R10 ;  /* 0x0000000aff0a723e */ /* 0x000fca00020006ff */
[----:B------:R-:W-:-:S05]  /*b9f0*/  HADD2.F32 R10, -RZ, R10.H0_H0 ;  /* 0x2000000aff0a7230 */ /* 0x000fca0000004100 */
[----:B------:R-:W-:-:S04]  /*ba00*/  FMUL R10, R10, UR21 ;  /* 0x000000150a0a7c20 */ /* 0x000fc80008400000 */
[----:B------:R-:W-:Y:S02]  /*ba10*/  FFMA R10, R225, UR20, R10 ;  /* 0x00000014e10a7c23 */ /* 0x000fe4000800000a */
        /* <DEDUP_REMOVED lines=49> */
[----:B0-----:R-:W-:-:S04]  /*bd30*/  @!P3 IADD3 R8, P4, P5, R24, R8, R2 ;  /* 0x000000081808b210 */ /* 0x001fc80007d9e002 */
[----:B------:R-:W-:Y:S02]  /*bd40*/  @!P3 IADD3.X R9, R32, R9, R6, P4, P5 ;  /* 0x000000092009b210 */ /* 0x000fe400027ea406 */
        /* <DEDUP_REMOVED lines=340> */
[----:B------:R-:W-:Y:S01]  /*d290*/  FFMA R10, R226, UR20, R10 ;  /* 0x00000014e20a7c23 */ /* 0x000fe2000800000a */
[----:B------:R-:W-:Y:S01]  /*d2a0*/  ISETP.LT.OR P1, PT, R33, 0x7a, !P1 ;  /* 0x0000007a2100780c */ /* 0x000fe20004f21670 */
[----:B------:R-:W4:Y:S03]  /*d2b0*/  LDL.LU R226, [R1+0x8c] ;  /* 0x00008c0001e27983 */ /* 0x000f260000300800 */
[----:B------:R-:W-:Y:S02]  /*d2c0*/  F2FP.SATFINITE.E4M3.F32.PACK_AB_MERGE_C R11, RZ, R10, RZ ;  /* 0x0000000aff0b723e */ /* 0x000fe400048070ff */
[----:B------:R-:W-:-:S03]  /*d2d0*/  PRMT R10, RZ, 0x7610, R10 ;  /* 0x00007610ff0a7816 */ /* 0x000fc6000000000a */
[----:B------:R0:W-:Y:S04]  /*d2e0*/  @!P3 STG.E.U8 desc[UR14][R8.64+0x71], R11 ;  /* 0x0000710b0800b986 */ /* 0x0001e8000c10110e */
[----:B------:R-:W2:Y:S01]  /*d2f0*/  @!P2 LDG.E.U8 R10, desc[UR14][R26.64+0x78] ;  /* 0x0000780e1a0aa981 */ /* 0x000ea2000c1e1100 */
[----:B0-----:R-:W0:Y:S02]  /*d300*/  @!P2 LDC.64 R8, c[0x0][0x5c0] ;  /* 0x00017000ff08ab82 */ /* 0x001e240000000a00 */
[----:B0-----:R-:W-:-:S05]  /*d310*/  @!P2 IADD3 R8, P3, R24, R8, RZ ;  /* 0x000000081808a210 */ /* 0x001fca0007f7e0ff */
[----:B------:R-:W-:Y:S01]  /*d320*/  @!P2 IMAD.X R9, R32, 0x1, R9, P3 ;  /* 0x000000012009a824 */ /* 0x000fe200018e0609 */
[----:B--2---:R-:W-:-:S04]  /*d330*/  LOP3.LUT R10, R10, 0xff, RZ, 0xc0, !PT ;  /* 0x000000ff0a0a7812 */ /* 0x004fc800078ec0ff */
[----:B------:R-:W-:-:S05]  /*d340*/  F2FP.F16.E4M3.UNPACK_B R10, R10 ;  /* 0x0000000aff0a723e */ /* 0x000fca00020006ff */
[----:B------:R-:W-:-:S05]  /*d350*/  HADD2.F32 R10, -RZ, R10.H0_H0 ;  /* 0x2000000aff0a7230 */ /* 0x000fca0000004100 */
[----:B------:R-:W-:-:S04]  /*d360*/  FMUL R10, R10, UR21 ;  /* 0x000000150a0a7c20 */ /* 0x000fc80008400000 */
[----:B------:R-:W-:Y:S01]  /*d370*/  FFMA R10, R227, UR20, R10 ;  /* 0x00000014e30a7c23 */ /* 0x000fe2000800000a */
[----:B------:R-:W-:Y:S01]  /*d380*/  PRMT R12, RZ, 0x7610, R12 ;  /* 0x00007610ff0c7816 */ /* 0x000fe2000000000c */
        /* <DEDUP_REMOVED lines=13> */
[----:B------:R-:W-:-:S05]  /*d460*/  FFMA R10, R225, UR20, R10 ;  /* 0x00000014e10a7c23 */ /* 0x000fca000800000a */
        /* <DEDUP_REMOVED lines=12> */
[----:B----4-:R-:W-:Y:S01]  /*d530*/  FFMA R10, R226, UR20, R10 ;  /* 0x00000014e20a7c23 */ /* 0x010fe2000800000a */
[----:B------:R-:W-:Y:S01]  /*d540*/  IADD3 R13, P0, R35, 0x80, RZ ;  /* 0x00000080230d7810 */ /* 0x000fe20007f1e0ff */
[----:B------:R-:W3:Y:S03]  /*d550*/  LDL.LU R226, [R1+0x94] ;  /* 0x0000940001e27983 */ /* 0x000ee60000300800 */
[----:B------:R-:W-:Y:S02]  /*d560*/  F2FP.SATFINITE.E4M3.F32.PACK_AB_MERGE_C R15, RZ, R10, RZ ;  /* 0x0000000aff0f723e */ /* 0x000fe400048070ff */
[----:B------:R-:W0:Y:S03]  /*d570*/  @!P1 LDC.64 R10, c[0x0][0x5c0] ;  /* 0x00017000ff0a9b82 */ /* 0x000e260000000a00 */
[----:B------:R1:W-:Y:S04]  /*d580*/  @!P2 STG.E.U8 desc[UR14][R8.64+0x78], R15 ;  /* 0x0000780f0800a986 */ /* 0x0003e8000c10110e */
[----:B------:R-:W4:Y:S01]  /*d590*/  @!P1 LDG.E.U8 R12, desc[UR14][R28.64+0x79] ;  /* 0x0000790e1c0c9981 */ /* 0x000f22000c1e1100 */
[----:B------:R-:W-:Y:S01]  /*d5a0*/  IMAD.X R14, RZ, RZ, R39, P0 ;  /* 0x000000ffff0e7224 */ /* 0x000fe200000e0627 */
[----:B------:R-:W-:-:S03]  /*d5b0*/  ISETP.GE.AND P0, PT, R34, 0x81, PT ;  /* 0x000000812200780c */ /* 0x000fc60003f06270 */
[----:B------:R-:W-:Y:S01]  /*d5c0*/  IMAD R14, R14, UR6, RZ ;  /* 0x000000060e0e7c24 */ /* 0x000fe2000f8e02ff */
[----:B------:R-:W-:Y:S01]  /*d5d0*/  ISETP.LT.OR P3, PT, R33, 0x1, !P0 ;  /* 0x000000012100780c */ /* 0x000fe20004761670 */
[----:B-1----:R-:W-:-:S04]  /*d5e0*/  IMAD.WIDE.U32 R8, R13, UR6, R30 ;  /* 0x000000060d087c25 */ /* 0x002fc8000f8e001e */
[----:B------:R-:W-:Y:S01]  /*d5f0*/  IMAD R13, R13, UR7, R14 ;  /* 0x000000070d0d7c24 */ /* 0x000fe2000f8e020e */
[----:B------:R-:W-:Y:S02]  /*d600*/  IADD3 R8, P2, R8, UR10, RZ ;  /* 0x0000000a08087c10 */ /* 0x000fe4000ff5e0ff */
[----:B0-----:R-:W-:Y:S02]  /*d610*/  @!P1 IADD3 R10, P4, P5, R24, R10, R2 ;  /* 0x0000000a180a9210 */ /* 0x001fe40007d9e002 */
[----:B------:R-:W-:Y:S02]  /*d620*/  IADD3.X R9, R9, UR11, R13, P2, !PT ;  /* 0x0000000b09097c10 */ /* 0x000fe400097fe40d */
[----:B------:R-:W-:Y:S02]  /*d630*/  @!P1 IADD3.X R11, R32, R11, R6, P4, P5 ;  /* 0x0000000b200b9210 */ /* 0x000fe400027ea406 */
[----:B----4-:R-:W-:-:S04]  /*d640*/  LOP3.LUT R12, R12, 0xff, RZ, 0xc0, !PT ;  /* 0x000000ff0c0c7812 */ /* 0x010fc800078ec0ff */
[----:B------:R-:W-:-:S05]  /*d650*/  F2FP.F16.E4M3.UNPACK_B R12, R12 ;  /* 0x0000000cff0c723e */ /* 0x000fca00020006ff */
[----:B------:R-:W-:-:S05]  /*d660*/  HADD2.F32 R12, -RZ, R12.H0_H0 ;  /* 0x2000000cff0c7230 */ /* 0x000fca0000004100 */
[----:B------:R-:W-:-:S04]  /*d670*/  FMUL R12, R12, UR21 ;  /* 0x000000150c0c7c20 */ /* 0x000fc80008400000 */
[----:B--2---:R-:W-:Y:S01]  /*d680*/  FFMA R12, R227, UR20, R12 ;  /* 0x00000014e30c7c23 */ /* 0x004fe2000800000c */
[----:B------:R-:W-:Y:S01]  /*d690*/  ISETP.LT.OR P2, PT, R33, 0x2, !P0 ;  /* 0x000000022100780c */ /* 0x000fe20004741670 */
[----:B------:R-:W2:Y:S03]  /*d6a0*/  LDL.LU R227, [R1+0x98] ;  /* 0x0000980001e37983 */ /* 0x000ea60000300800 */
[----:B------:R-:W-:Y:S02]  /*d6b0*/  F2FP.SATFINITE.E4M3.F32.PACK_AB_MERGE_C R15, RZ, R12, RZ ;  /* 0x0000000cff0f723e */ /* 0x000fe400048070ff */
[----:B------:R-:W-:-:S03]  /*d6c0*/  PRMT R12, RZ, 0x7610, R12 ;  /* 0x00007610ff0c7816 */ /* 0x000fc6000000000c */
[----:B------:R0:W-:Y:S04]  /*d6d0*/  @!P1 STG.E.U8 desc[UR14][R10.64+0x79], R15 ;  /* 0x0000790f0a009986 */ /* 0x0001e8000c10110e */
[----:B------:R-:W4:Y:S01]  /*d6e0*/  @!P3 LDG.E.U8 R12, desc[UR14][R8.64] ;  /* 0x0000000e080cb981 */ /* 0x000f22000c1e1100 */
[----:B0-----:R-:W0:Y:S02]  /*d6f0*/  @!P3 LDC.64 R10, c[0x0][0x5c0] ;  /* 0x00017000ff0abb82 */ /* 0x001e240000000a00 */
[----:B0-----:R-:W-:-:S04]  /*d700*/  @!P3 IADD3 R10, P1, P4, R24, R10, R5 ;  /* 0x0000000a180ab210 */ /* 0x001fc80007c3e005 */
[----:B------:R-:W-:Y:S02]  /*d710*/  @!P3 IADD3.X R11, R32, R11, R7, P1, P4 ;  /* 0x0000000b200bb210 */ /* 0x000fe40000fe8407 */
[----:B----4-:R-:W-:-:S04]  /*d720*/  LOP3.LUT R12, R12, 0xff, RZ, 0xc0, !PT ;  /* 0x000000ff0c0c7812 */ /* 0x010fc800078ec0ff */
[----:B------:R-:W-:-:S05]  /*d730*/  F2FP.F16.E4M3.UNPACK_B R12, R12 ;  /* 0x0000000cff0c723e */ /* 0x000fca00020006ff */
[----:B------:R-:W-:-:S05]  /*d740*/  HADD2.F32 R12, -RZ, R12.H0_H0 ;  /* 0x2000000cff0c7230 */ /* 0x000fca0000004100 */
[----:B------:R-:W-:-:S04]  /*d750*/  FMUL R12, R12, UR21 ;  /* 0x000000150c0c7c20 */ /* 0x000fc80008400000 */
[----:B---3--:R-:W-:Y:S01]  /*d760*/  FFMA R12, R226, UR20, R12 ;  /* 0x00000014e20c7c23 */ /* 0x008fe2000800000c */
[----:B------:R-:W-:Y:S01]  /*d770*/  IADD3 R15, P1, R35, 0x88, RZ ;  /* 0x00000088230f7810 */ /* 0x000fe20007f3e0ff */
[----:B------:R-:W3:Y:S03]  /*d780*/  LDL.LU R226, [R1+0x9c] ;  /* 0x00009c0001e27983 */ /* 0x000ee60000300800 */
[----:B------:R-:W-:Y:S02]  /*d790*/  F2FP.SATFINITE.E4M3.F32.PACK_AB_MERGE_C R17, RZ, R12, RZ ;  /* 0x0000000cff11723e */ /* 0x000fe400048070ff */
[----:B------:R-:W-:-:S03]  /*d7a0*/  PRMT R12, RZ, 0x7610, R12 ;  /* 0x00007610ff0c7816 */ /* 0x000fc6000000000c */
[----:B------:R0:W-:Y:S04]  /*d7b0*/  @!P3 STG.E.U8 desc[UR14][R10.64], R17 ;  /* 0x000000110a00b986 */ /* 0x0001e8000c10110e */
[----:B------:R-:W4:Y:S01]  /*d7c0*/  @!P2 LDG.E.U8 R12, desc[UR14][R8.64+0x1] ;  /* 0x0000010e080ca981 */ /* 0x000f22000c1e1100 */
[----:B------:R-:W-:Y:S01]  /*d7d0*/  IMAD.X R13, RZ, RZ, R39, P1 ;  /* 0x000000ffff0d7224 */ /* 0x000fe200008e0627 */
[----:B------:R-:W-:-:S03]  /*d7e0*/  ISETP.GE.AND P1, PT, R34, 0x89, PT ;  /* 0x000000892200780c */ /* 0x000fc60003f26270 */
[----:B------:R-:W-:Y:S01]  /*d7f0*/  IMAD R16, R13, UR6, RZ ;  /* 0x000000060d107c24 */ /* 0x000fe2000f8e02ff */
[----:B------:R-:W-:Y:S01]  /*d800*/  ISETP.LT.OR P3, PT, R33, 0x1, !P1 ;  /* 0x000000012100780c */ /* 0x000fe20004f61670 */
[----:B0-----:R-:W0:Y:S02]  /*d810*/  @!P2 LDC.64 R10, c[0x0][0x5c0] ;  /* 0x00017000ff0aab82 */ /* 0x001e240000000a00 */
[----:B------:R-:W-:Y:S01]  /*d820*/  IMAD R17, R15, UR7, R16 ;  /* 0x000000070f117c24 */ /* 0x000fe2000f8e0210 */
[----:B0-----:R-:W-:Y:S02]  /*d830*/  @!P2 IADD3 R14, P4, P5, R24, R10, R5 ;  /* 0x0000000a180ea210 */ /* 0x001fe40007d9e005 */
[----:B----4-:R-:W-:-:S04]  /*d840*/  LOP3.LUT R12, R12, 0xff, RZ, 0xc0, !PT ;  /* 0x000000ff0c0c7812 */ /* 0x010fc800078ec0ff */
[----:B------:R-:W-:-:S05]  /*d850*/  F2FP.F16.E4M3.UNPACK_B R12, R12 ;  /* 0x0000000cff0c723e */ /* 0x000fca00020006ff */
[----:B------:R-:W-:-:S05]  /*d860*/  HADD2.F32 R12, -RZ, R12.H0_H0 ;  /* 0x2000000cff0c7230 */ /* 0x000fca0000004100 */
[----:B------:R-:W-:Y:S01]  /*d870*/  FMUL R10, R12, UR21 ;  /* 0x000000150c0a7c20 */ /* 0x000fe20008400000 */
[----:B------:R-:W-:Y:S01]  /*d880*/  IMAD.WIDE.U32 R12, R15, UR6, R30 ;  /* 0x000000060f0c7c25 */ /* 0x000fe2000f8e001e */
[----:B------:R-:W-:-:S03]  /*d890*/  @!P2 IADD3.X R15, R32, R11, R7, P4, P5 ;  /* 0x0000000b200fa210 */ /* 0x000fc600027ea407 */
[----:B--2---:R-:W-:Y:S01]  /*d8a0*/  FFMA R16, R227, UR20, R10 ;  /* 0x00000014e3107c23 */ /* 0x004fe2000800000a */
[----:B------:R-:W-:Y:S01]  /*d8b0*/  IADD3 R10, P4, R12, UR10, RZ ;  /* 0x0000000a0c0a7c10 */ /* 0x000fe2000ff9e0ff */
[----:B------:R-:W2:Y:S03]  /*d8c0*/  LDL.LU R227, [R1+0xa0] ;  /* 0x0000a00001e37983 */ /* 0x000ea60000300800 */
[----:B------:R-:W-:Y:S02]  /*d8d0*/  F2FP.SATFINITE.E4M3.F32.PACK_AB_MERGE_C R19, RZ, R16, RZ ;  /* 0x00000010ff13723e */ /* 0x000fe400048070ff */
[----:B------:R-:W-:Y:S01]  /*d8e0*/  PRMT R16, RZ, 0x7610, R16 ;  /* 0x00007610ff107816 */ /* 0x000fe20000000010 */
[----:B------:R-:W4:Y:S01]  /*d8f0*/  LDL.LU R225, [R1+0xa4] ;  /* 0x0000a40001e17983 */ /* 0x000f220000300800 */
[----:B------:R-:W-:Y:S02]  /*d900*/  IADD3.X R11, R13, UR11, R17, P4, !PT ;  /* 0x0000000b0d0b7c10 */ /* 0x000fe4000a7fe411 */
[----:B------:R-:W0:Y:S01]  /*d910*/  @!P3 LDC.64 R12, c[0x0][0x5c0] ;  /* 0x00017000ff0cbb82 */ /* 0x000e220000000a00 */
[----:B------:R1:W-:Y:S04]  /*d920*/  @!P2 STG.E.U8 desc[UR14][R14.64+0x1], R19 ;  /* 0x000001130e00a986 */ /* 0x0003e8000c10110e */
[----:B------:R-:W3:Y:S01]  /*d930*/  @!P3 LDG.E.U8 R16, desc[UR14][R10.64] ;  /* 0x0000000e0a10b981 */ /* 0x000ee2000c1e1100 */
[----:B------:R-:W-:-:S02]  /*d940*/  @!P3 IADD3 R17, P4, P5, R5, R24, R2 ;  /* 0x000000180511b210 */ /* 0x000fc40007d9e002 */
[----:B------:R-:W-:Y:S02]  /*d950*/  ISETP.LT.OR P2, PT, R33, 0x2, !P1 ;  /* 0x000000022100780c */ /* 0x000fe40004f41670 */
[----:B------:R-:W-:Y:S02]  /*d960*/  @!P3 IADD3.X R18, R7, R32, R6, P4, P5 ;  /* 0x000000200712b210 */ /* 0x000fe400027ea406 */
[----:B-1----:R-:W-:Y:S02]  /*d970*/  PRMT R14, RZ, 0x7610, R14 ;  /* 0x00007610ff0e7816 */ /* 0x002fe4000000000e */
[----:B0-----:R-:W-:-:S05]  /*d980*/  @!P3 IADD3 R12, P4, R17, R12, RZ ;  /* 0x0000000c110cb210 */ /* 0x001fca0007f9e0ff */
[----:B------:R-:W-:Y:S01]  /*d990*/  @!P3 IMAD.X R13, R18, 0x1, R13, P4 ;  /* 0x00000001120db824 */ /* 0x000fe200020e060d */
[----:B---3--:R-:W-:-:S04]  /*d9a0*/  LOP3.LUT R16, R16, 0xff, RZ, 0xc0, !PT ;  /* 0x000000ff10107812 */ /* 0x008fc800078ec0ff */
[----:B------:R-:W-:-:S05]  /*d9b0*/  F2FP.F16.E4M3.UNPACK_B R16, R16 ;  /* 0x00000010ff10723e */ /* 0x000fca00020006ff */
[----:B------:R-:W-:-:S05]  /*d9c0*/  HADD2.F32 R16, -RZ, R16.H0_H0 ;  /* 0x20000010ff107230 */ /* 0x000fca0000004100 */
[----:B------:R-:W-:-:S04]  /*d9d0*/  FMUL R16, R16, UR21 ;  /* 0x0000001510107c20 */ /* 0x000fc80008400000 */
[----:B------:R-:W-:Y:S01]  /*d9e0*/  FFMA R16, R226, UR20, R16 ;  /* 0x00000014e2107c23 */ /* 0x000fe20008000010 */
[----:B------:R-:W-:Y:S01]  /*d9f0*/  @!P2 IADD3 R17, P4, P5, R5, R24, R2 ;  /* 0x000000180511a210 */ /* 0x000fe20007d9e002 */
[----:B------:R-:W3:Y:S03]  /*da00*/  LDL.LU R226, [R1+0xa8] ;  /* 0x0000a80001e27983 */ /* 0x000ee60000300800 */
[----:B------:R-:W-:-:S05]  /*da10*/  F2FP.SATFINITE.E4M3.F32.PACK_AB_MERGE_C R15, RZ, R16, RZ ;  /* 0x00000010ff0f723e */ /* 0x000fca00048070ff */
[----:B------:R0:W-:Y:S04]  /*da20*/  @!P3 STG.E.U8 desc[UR14][R12.64], R15 ;  /* 0x0000000f0c00b986 */ /* 0x0001e8000c10110e */
[----:B------:R-:W2:Y:S01]  /*da30*/  @!P2 LDG.E.U8 R14, desc[UR14][R10.64+0x1] ;  /* 0x0000010e0a0ea981 */ /* 0x000ea2000c1e1100 */
[----:B------:R-:W-:Y:S02]  /*da40*/  ISETP.LT.OR P3, PT, R33, 0x9, !P0 ;  /* 0x000000092100780c */ /* 0x000fe40004761670 */
[----:B------:R-:W-:Y:S01]  /*da50*/  @!P2 IADD3.X R16, R7, R32, R6, P4, P5 ;  /* 0x000000200710a210 */ /* 0x000fe200027ea406 */
        /* <DEDUP_REMOVED lines=21> */
[----:B------:R-:W-:-:S05]  /*dbb0*/  FFMA R14, R225, UR20, R14 ;  /* 0x00000014e10e7c23 */ /* 0x000fca000800000e */
        /* <DEDUP_REMOVED lines=13> */
[----:B------:R-:W-:Y:S01]  /*dc90*/  @!P3 IADD3 R17, P4, P5, R5, R24, R2 ;  /* 0x000000180511b210 */ /* 0x000fe20007d9e002 */
[----:B------:R-:W3:Y:S03]  /*dca0*/  LDL.LU R226, [R1+0xb0] ;  /* 0x0000b00001e27983 */ /* 0x000ee60000300800 */
[----:B------:R-:W-:Y:S01]  /*dcb0*/  F2FP.SATFINITE.E4M3.F32.PACK_AB_MERGE_C R15, RZ, R14, RZ ;  /* 0x0000000eff0f723e */ /* 0x000fe200048070ff */
[----:B------:R-:W4:Y:S01]  /*dcc0*/  LDL.LU R225, [R1+0xb4] ;  /* 0x0000b40001e17983 */ /* 0x000f220000300800 */
[----:B------:R-:W-:-:S03]  /*dcd0*/  PRMT R14, RZ, 0x7610, R14 ;  /* 0x00007610ff0e7816 */ /* 0x000fc6000000000e */
        /* <DEDUP_REMOVED lines=12> */
[----:B------:R-:W-:Y:S01]  /*dda0*/  @!P2 IADD3 R17, P4, P5, R5, R24, R2 ;  /* 0x000000180511a210 */ /* 0x000fe20007d9e002 */
[----:B------:R-:W2:Y:S03]  /*ddb0*/  LDL.LU R227, [R1+0xb8] ;  /* 0x0000b80001e37983 */ /* 0x000ea60000300800 */
[----:B------:R-:W-:Y:S02]  /*ddc0*/  F2FP.SATFINITE.E4M3.F32.PACK_AB_MERGE_C R15, RZ, R14, RZ ;  /* 0x0000000eff0f723e */ /* 0x000fe400048070ff */
[----:B------:R-:W-:-:S03]  /*ddd0*/  PRMT R14, RZ, 0x7610, R14 ;  /* 0x00007610ff0e7816 */ /* 0x000fc6000000000e */
[----:B------:R0:W-:Y:S04]  /*dde0*/  @!P3 STG.E.U8 desc[UR14][R12.64+0x8], R15 ;  /* 0x0000080f0c00b986 */ /* 0x0001e8000c10110e */
[----:B------:R-:W3:Y:S01]  /*ddf0*/  @!P2 LDG.E.U8 R14, desc[UR14][R10.64+0x9] ;  /* 0x0000090e0a0ea981 */ /* 0x000ee2000c1e1100 */
[----:B------:R-:W-:Y:S02]  /*de00*/  ISETP.LT.OR P3, PT, R33, 0x11, !P0 ;  /* 0x000000112100780c */ /* 0x000fe40004761670 */
[----:B------:R-:W-:Y:S01]  /*de10*/  @!P2 IADD3.X R16, R7, R32, R6, P4, P5 ;  /* 0x000000200710a210 */ /* 0x000fe200027ea406 */
        /* <DEDUP_REMOVED lines=34> */
[----:B--2---:R-:W-:Y:S01]  /*e040*/  FFMA R14, R227, UR20, R14 ;  /* 0x00000014e30e7c23 */ /* 0x004fe2000800000e */
[----:B------:R-:W-:Y:S01]  /*e050*/  @!P3 IADD3 R17, P4, P5, R5, R24, R2 ;  /* 0x000000180511b210 */ /* 0x000fe20007d9e002 */
[----:B------:R-:W2:Y:S03]  /*e060*/  LDL.LU R227, [R1+0xc0] ;  /* 0x0000c00001e37983 */ /* 0x000ea60000300800 */
[----:B------:R-:W-:Y:S01]  /*e070*/  F2FP.SATFINITE.E4M3.F32.PACK_AB_MERGE_C R15, RZ, R14, RZ ;  /* 0x0000000eff0f723e */ /* 0x000fe200048070ff */
[----:B------:R-:W4:Y:S01]  /*e080*/  LDL.LU R225, [R1+0xc4] ;  /* 0x0000c40001e17983 */ /* 0x000f220000300800 */
        /* <DEDUP_REMOVED lines=15> */
[----:B------:R-:W-:Y:S02]  /*e180*/  F2FP.SATFINITE.E4M3.F32.PACK_AB_MERGE_C R15, RZ, R14, RZ ;  /* 0x0000000eff0f723e */ /* 0x000fe400048070ff */
        /* <DEDUP_REMOVED lines=412> */
[----:B------:R-:W-:Y:S02]  /*fb50*/  PRMT R16, RZ, 0x7610, R16 ;  /* 0x00007610ff107816 */ /* 0x000fe40000000010 */
        /* <DEDUP_REMOVED lines=8> */
[----:B------:R-:W0:Y:S03]  /*fbe0*/  @!P2 LDC.64 R14, c[0x0][0x5c0] ;  /* 0x00017000ff0eab82 */ /* 0x000e260000000a00 */
[----:B------:R1:W-:Y:S04]  /*fbf0*/  @!P3 STG.E.U8 desc[UR14][R12.64+0x48], R17 ;  /* 0x000048110c00b986 */ /* 0x0003e8000c10110e */
[----:B------:R-:W3:Y:S01]  /*fc00*/  @!P2 LDG.E.U8 R16, desc[UR14][R10.64+0x49] ;  /* 0x0000490e0a10a981 */ /* 0x000ee2000c1e1100 */
[----:B------:R-:W-:-:S02]  /*fc10*/  ISETP.LT.OR P3, PT, R33, 0x51, !P0 ;  /* 0x000000512100780c */ /* 0x000fc40004761670 */
[----:B------:R-:W-:-:S11]  /*fc20*/  @!P2 IADD3.X R18, R7, R32, R6, P4, P5 ;  /* 0x000000200712a210 */ /* 0x000fd600027ea406 */
[----:B-1----:R-:W1:Y:S01]  /*fc30*/  @!P3 LDC.64 R12, c[0x0][0x5c0] ;  /* 0x00017000ff0cbb82 */ /* 0x002e620000000a00 */
[----:B0-----:R-:W-:-:S05]  /*fc40*/  @!P2 IADD3 R14, P4, R19, R14, RZ ;  /* 0x0000000e130ea210 */ /* 0x001fca0007f9e0ff */
[----:B------:R-:W-:Y:S01]  /*fc50*/  @!P2 IMAD.X R15, R18, 0x1, R15, P4 ;  /* 0x00000001120fa824 */ /* 0x000fe200020e060f */
[----:B---3--:R-:W-:-:S04]  /*fc60*/  LOP3.LUT R16, R16, 0xff, RZ, 0xc0, !PT ;  /* 0x000000ff10107812 */ /* 0x008fc800078ec0ff */
[----:B------:R-:W-:-:S05]  /*fc70*/  F2FP.F16.E4M3.UNPACK_B R16, R16 ;  /* 0x00000010ff10723e */ /* 0x000fca00020006ff */
[----:B------:R-:W-:-:S05]  /*fc80*/  HADD2.F32 R16, -RZ, R16.H0_H0 ;  /* 0x20000010ff107230 */ /* 0x000fca0000004100 */
[----:B------:R-:W-:-:S04]  /*fc90*/  FMUL R16, R16, UR21 ;  /* 0x0000001510107c20 */ /* 0x000fc80008400000 */
[----:B------:R-:W-:Y:S01]  /*fca0*/  FFMA R16, R226, UR20, R16 ;  /* 0x00000014e2107c23 */ /* 0x000fe20008000010 */
[----:B-1----:R-:W-:Y:S01]  /*fcb0*/  @!P3 IADD3 R12, P4, P5, R24, R12, R5 ;  /* 0x0000000c180cb210 */ /* 0x002fe20007d9e005 */
[----:B------:R-:W3:Y:S03]  /*fcc0*/  LDL.LU R226, [R1+0x13c] ;  /* 0x00013c0001e27983 */ /* 0x000ee60000300800 */
[----:B------:R-:W-:Y:S02]  /*fcd0*/  F2FP.SATFINITE.E4M3.F32.PACK_AB_MERGE_C R17, RZ, R16, RZ ;  /* 0x00000010ff11723e */ /* 0x000fe400048070ff */
[----:B------:R-:W-:-:S03]  /*fce0*/  PRMT R16, RZ, 0x7610, R16 ;  /* 0x00007610ff107816 */ /* 0x000fc60000000010 */
[----:B------:R0:W-:Y:S04]  /*fcf0*/  @!P2 STG.E.U8 desc[UR14][R14.64+0x49], R17 ;  /* 0x000049110e00a986 */ /* 0x0001e8000c10110e */
[----:B------:R-:W4:Y:S01]  /*fd00*/  @!P3 LDG.E.U8 R16, desc[UR14][R8.64+0x50] ;  /* 0x0000500e0810b981 */ /* 0x000f22000c1e1100 */
[----:B------:R-:W-:Y:S02]  /*fd10*/  ISETP.LT.OR P2, PT, R33, 0x52, !P0 ;  /* 0x000000522100780c */ /* 0x000fe40004741670 */
[----:B------:R-:W-:-:S11]  /*fd20*/  @!P3 IADD3.X R13, R32, R13, R7, P4, P5 ;  /* 0x0000000d200db210 */ /* 0x000fd600027ea407 */
[----:B0-----:R-:W0:Y:S01]  /*fd30*/  @!P2 LDC.64 R14, c[0x0][0x5c0] ;  /* 0x00017000ff0eab82 */ /* 0x001e220000000a00 */
        /* <DEDUP_REMOVED lines=9> */
[----:B------:R-:W-:Y:S02]  /*fdd0*/  ISETP.LT.OR P3, PT, R33, 0x51, !P1 ;  /* 0x000000512100780c */ /* 0x000fe40004f61670 */
[----:B0-----:R-:W-:-:S04]  /*fde0*/  @!P2 IADD3 R14, P4, P5, R24, R14, R5 ;  /* 0x0000000e180ea210 */ /* 0x001fc80007d9e005 */
[----:B------:R-:W-:-:S07]  /*fdf0*/  @!P2 IADD3.X R15, R32, R15, R7, P4, P5 ;  /* 0x0000000f200fa210 */ /* 0x000fce00027ea407 */
[----:B-1----:R-:W0:Y:S01]  /*fe00*/  @!P3 LDC.64 R12, c[0x0][0x5c0] ;  /* 0x00017000ff0cbb82 */ /* 0x002e220000000a00 */
        /* <DEDUP_REMOVED lines=13> */
[----:B------:R-:W-:Y:S02]  /*fee0*/  @!P3 IADD3.X R18, R7, R32, R6, P4, P5 ;  /* 0x000000200712b210 */ /* 0x000fe400027ea406 */
[----:B-1----:R-:W-:Y:S02]  /*fef0*/  PRMT R14, RZ, 0x7610, R14 ;  /* 0x00007610ff0e7816 */ /* 0x002fe4000000000e */
[----:B---3--:R-:W-:-:S04]  /*ff00*/  LOP3.LUT R16, R16, 0xff, RZ, 0xc0, !PT ;  /* 0x000000ff10107812 */ /* 0x008fc800078ec0ff */
[----:B------:R-:W-:-:S05]  /*ff10*/  F2FP.F16.E4M3.UNPACK_B R16, R16 ;  /* 0x00000010ff10723e */ /* 0x000fca00020006ff */
[----:B------:R-:W-:-:S05]  /*ff20*/  HADD2.F32 R16, -RZ, R16.H0_H0 ;  /* 0x20000010ff107230 */ /* 0x000fca0000004100 */
[----:B------:R-:W-:Y:S01]  /*ff30*/  FMUL R17, R16, UR21 ;  /* 0x0000001510117c20 */ /* 0x000fe20008400000 */
[----:B0-----:R-:W-:-:S03]  /*ff40*/  @!P3 IADD3 R16, P4, R21, R12, RZ ;  /* 0x0000000c1510b210 */ /* 0x001fc60007f9e0ff */
[----:B------:R-:W-:Y:S02]  /*ff50*/  FFMA R12, R226, UR20, R17 ;  /* 0x00000014e20c7c23 */ /* 0x000fe40008000011 */
[----:B------:R-:W-:Y:S01]  /*ff60*/  @!P3 IMAD.X R17, R18, 0x1, R13, P4 ;  /* 0x000000011211b824 */ /* 0x000fe200020e060d */
[----:B------:R-:W3:Y:S02]  /*ff70*/  LDL.LU R226, [R1+0x148] ;  /* 0x0001480001e27983 */ /* 0x000ee40000300800 */
[----:B------:R-:W-:Y:S02]  /*ff80*/  F2FP.SATFINITE.E4M3.F32.PACK_AB_MERGE_C R19, RZ, R12, RZ ;  /* 0x0000000cff13723e */ /* 0x000fe400048070ff */
[----:B------:R-:W0:Y:S03]  /*ff90*/  @!P2 LDC.64 R12, c[0x0][0x5c0] ;  /* 0x00017000ff0cab82 */ /* 0x000e260000000a00 */
[----:B------:R1:W-:Y:S04]  /*ffa0*/  @!P3 STG.E.U8 desc[UR14][R16.64+0x50], R19 ;  /* 0x000050131000b986 */ /* 0x0003e8000c10110e */
[----:B------:R-:W2:Y:S01]  /*ffb0*/  @!P2 LDG.E.U8 R14, desc[UR14][R10.64+0x51] ;  /* 0x0000510e0a0ea981 */ /* 0x000ea2000c1e1100 */
[----:B------:R-:W-:-:S02]  /*ffc0*/  @!P2 IADD3 R21, P4, P5, R5, R24, R2 ;  /* 0x000000180515a210 */ /* 0x000fc40007d9e002 */
[----:B------:R-:W-:Y:S02]  /*ffd0*/  ISETP.LT.OR P3, PT, R33, 0x59, !P0 ;  /* 0x000000592100780c */ /* 0x000fe40004761670 */
[----:B------:R-:W-:Y:S02]  /*ffe0*/  @!P2 IADD3.X R18, R7, R32, R6, P4, P5 ;  /* 0x000000200712a210 */ /* 0x000fe400027ea406 */
[----:B-1----:R-:W-:Y:S02]  /*fff0*/  PRMT R16, RZ, 0x7610, R16 ;  /* 0x00007610ff107816 */ /* 0x002fe40000000010 */
[----:B--2---:R-:W-:-:S04]  /*10000*/  LOP3.LUT R14, R14, 0xff, RZ, 0xc0, !PT ;  /* 0x000000ff0e0e7812 */ /* 0x004fc800078ec0ff */
[----:B------:R-:W-:-:S05]  /*10010*/  F2FP.F16.E4M3.UNPACK_B R14, R14 ;  /* 0x0000000eff0e723e */ /* 0x000fca00020006ff */
[----:B------:R-:W-:-:S05]  /*10020*/  HADD2.F32 R14, -RZ, R14.H0_H0 ;  /* 0x2000000eff0e7230 */ /* 0x000fca0000004100 */
[----:B------:R-:W-:Y:S01]  /*10030*/  FMUL R15, R14, UR21 ;  /* 0x000000150e0f7c20 */ /* 0x000fe20008400000 */
[----:B0-----:R-:W-:-:S03]  /*10040*/  @!P2 IADD3 R14, P4, R21, R12, RZ ;  /* 0x0000000c150ea210 */ /* 0x001fc60007f9e0ff */
[----:B------:R-:W-:Y:S02]  /*10050*/  FFMA R12, R227, UR20, R15 ;  /* 0x00000014e30c7c23 */ /* 0x000fe4000800000f */
[----:B------:R-:W-:Y:S01]  /*10060*/  @!P2 IMAD.X R15, R18, 0x1, R13, P4 ;  /* 0x00000001120fa824 */ /* 0x000fe200020e060d */
[----:B------:R-:W2:Y:S02]  /*10070*/  LDL.LU R227, [R1+0x14c] ;  /* 0x00014c0001e37983 */ /* 0x000ea40000300800 */
[----:B------:R-:W-:Y:S02]  /*10080*/  F2FP.SATFINITE.E4M3.F32.PACK_AB_MERGE_C R17, RZ, R12, RZ ;  /* 0x0000000cff11723e */ /* 0x000fe400048070ff */
[----:B------:R-:W0:Y:S03]  /*10090*/  @!P3 LDC.64 R12, c[0x0][0x5c0] ;  /* 0x00017000ff0cbb82 */ /* 0x000e260000000a00 */
[----:B------:R1:W-:Y:S04]  /*100a0*/  @!P2 STG.E.U8 desc[UR14][R14.64+0x51], R17 ;  /* 0x000051110e00a986 */ /* 0x0003e8000c10110e */
[----:B------:R-:W4:Y:S01]  /*100b0*/  @!P3 LDG.E.U8 R16, desc[UR14][R8.64+0x58] ;  /* 0x0000580e0810b981 */ /* 0x000f22000c1e1100 */
[----:B------:R-:W-:-:S02]  /*100c0*/  ISETP.LT.OR P2, PT, R33, 0x5a, !P0 ;  /* 0x0000005a2100780c */ /* 0x000fc40004741670 */
[----:B-1----:R-:W-:-:S11]  /*100d0*/  PRMT R14, RZ, 0x7610, R14 ;  /* 0x00007610ff0e7816 */ /* 0x002fd6000000000e */
[----:B------:R-:W1:Y:S01]  /*100e0*/  @!P2 LDC.64 R18, c[0x0][0x5c0] ;  /* 0x00017000ff12ab82 */ /* 0x000e620000000a00 */
[----:B0-----:R-:W-:-:S04]  /*100f0*/  @!P3 IADD3 R12, P4, P5, R24, R12, R5 ;  /* 0x0000000c180cb210 */ /* 0x001fc80007d9e005 */
[----:B------:R-:W-:Y:S02]  /*10100*/  @!P3 IADD3.X R13, R32, R13, R7, P4, P5 ;  /* 0x0000000d200db210 */ /* 0x000fe400027ea407 */
[----:B----4-:R-:W-:-:S04]  /*10110*/  LOP3.LUT R16, R16, 0xff, RZ, 0xc0, !PT ;  /* 0x000000ff10107812 */ /* 0x010fc800078ec0ff */
[----:B------:R-:W-:-:S05]  /*10120*/  F2FP.F16.E4M3.UNPACK_B R16, R16 ;  /* 0x00000010ff10723e */ /* 0x000fca00020006ff */
[----:B------:R-:W-:-:S05]  /*10130*/  HADD2.F32 R16, -RZ, R16.H0_H0 ;  /* 0x20000010ff107230 */ /* 0x000fca0000004100 */
[----:B------:R-:W-:-:S04]  /*10140*/  FMUL R16, R16, UR21 ;  /* 0x0000001510107c20 */ /* 0x000fc80008400000 */
[----:B------:R-:W-:-:S05]  /*10150*/  FFMA R16, R225, UR20, R16 ;  /* 0x00000014e1107c23 */ /* 0x000fca0008000010 */
[----:B------:R-:W-:-:S05]  /*10160*/  F2FP.SATFINITE.E4M3.F32.PACK_AB_MERGE_C R17, RZ, R16, RZ ;  /* 0x00000010ff11723e */ /* 0x000fca00048070ff */
[----:B------:R0:W-:Y:S04]  /*10170*/  @!P3 STG.E.U8 desc[UR14][R12.64+0x58], R17 ;  /* 0x000058110c00b986 */ /* 0x0001e8000c10110e */
[----:B------:R-:W4:Y:S01]  /*10180*/  @!P2 LDG.E.U8 R14, desc[UR14][R8.64+0x59] ;  /* 0x0000590e080ea981 */ /* 0x000f22000c1e1100 */
[----:B------:R-:W-:-:S13]  /*10190*/  ISETP.LT.OR P3, PT, R33, 0x59, !P1 ;  /* 0x000000592100780c */ /* 0x000fda0004f61670 */
[----:B0-----:R-:W0:Y:S01]  /*101a0*/  @!P3 LDC.64 R12, c[0x0][0x5c0] ;  /* 0x00017000ff0cbb82 */ /* 0x001e220000000a00 */
[----:B----4-:R-:W-:-:S04]  /*101b0*/  LOP3.LUT R14, R14, 0xff, RZ, 0xc0, !PT ;  /* 0x000000ff0e0e7812 */ /* 0x010fc800078ec0ff */
[----:B------:R-:W-:-:S05]  /*101c0*/  F2FP.F16.E4M3.UNPACK_B R14, R14 ;  /* 0x0000000eff0e723e */ /* 0x000fca00020006ff */
[----:B------:R-:W-:-:S05]  /*101d0*/  HADD2.F32 R14, -RZ, R14.H0_H0 ;  /* 0x2000000eff0e7230 */ /* 0x000fca0000004100 */
[----:B------:R-:W-:Y:S01]  /*101e0*/  FMUL R15, R14, UR21 ;  /* 0x000000150e0f7c20 */ /* 0x000fe20008400000 */
[----:B-1----:R-:W-:-:S03]  /*101f0*/  @!P2 IADD3 R14, P4, P5, R24, R18, R5 ;  /* 0x00000012180ea210 */ /* 0x002fc60007d9e005 */
[----:B---3--:R-:W-:Y:S01]  /*10200*/  FFMA R16, R226, UR20, R15 ;  /* 0x00000014e2107c23 */ /* 0x008fe2000800000f */
[----:B------:R-:W-:Y:S01]  /*10210*/  @!P2 IADD3.X R15, R32, R19, R7, P4, P5 ;  /* 0x00000013200fa210 */ /* 0x000fe200027ea407 */
[----:B------:R-:W3:Y:S03]  /*10220*/  LDL.LU R226, [R1+0x150] ;  /* 0x0001500001e27983 */ /* 0x000ee60000300800 */
[----:B------:R-:W-:Y:S01]  /*10230*/  F2FP.SATFINITE.E4M3.F32.PACK_AB_MERGE_C R17, RZ, R16, RZ ;  /* 0x00000010ff11723e */ /* 0x000fe200048070ff */
[----:B------:R-:W4:Y:S01]  /*10240*/  LDL.LU R225, [R1+0x154] ;  /* 0x0001540001e17983 */ /* 0x000f220000300800 */
[----:B------:R-:W-:-:S03]  /*10250*/  PRMT R16, RZ, 0x7610, R16 ;  /* 0x00007610ff107816 */ /* 0x000fc60000000010 */
[----:B------:R1:W-:Y:S04]  /*10260*/  @!P2 STG.E.U8 desc[UR14][R14.64+0x59], R17 ;  /* 0x000059110e00a986 */ /* 0x0003e8000c10110e */
[----:B------:R-:W2:Y:S01]  /*10270*/  @!P3 LDG.E.U8 R16, desc[UR14][R10.64+0x58] ;  /* 0x0000580e0a10b981 */ /* 0x000ea2000c1e1100 */
[----:B------:R-:W-:Y:S02]  /*10280*/  @!P3 IADD3 R19, P4, P5, R5, R24, R2 ;  /* 0x000000180513b210 */ /* 0x000fe40007d9e002 */
[----:B------:R-:W-:Y:S02]  /*10290*/  ISETP.LT.OR P2, PT, R33, 0x5a, !P1 ;  /* 0x0000005a2100780c */ /* 0x000fe40004f41670 */
[----:B------:R-:W-:Y:S02]  /*102a0*/  @!P3 IADD3.X R18, R7, R32, R6, P4, P5 ;  /* 0x000000200712b210 */ /* 0x000fe400027ea406 */
[----:B0-----:R-:W-:-:S02]  /*102b0*/  @!P3 IADD3 R12, P4, R19, R12, RZ ;  /* 0x0000000c130cb210 */ /* 0x001fc40007f9e0ff */
[----:B-1----:R-:W-:-:S03]  /*102c0*/  PRMT R14, RZ, 0x7610, R14 ;  /* 0x00007610ff0e7816 */ /* 0x002fc6000000000e */
[----:B------:R-:W-:-:S04]  /*102d0*/  @!P3 IMAD.X R13, R18, 0x1, R13, P4 ;  /* 0x00000001120db824 */ /* 0x000fc800020e060d */
[----:B------:R-:W0:Y:S01]  /*102e0*/  @!P2 LDC.64 R20, c[0x0][0x5c0] ;  /* 0x00017000ff14ab82 */ /* 0x000e220000000a00 */
[----:B--2---:R-:W-:-:S04]  /*102f0*/  LOP3.LUT R16, R16, 0xff, RZ, 0xc0, !PT ;  /* 0x000000ff10107812 */ /* 0x004fc800078ec0ff */
[----:B------:R-:W-:-:S05]  /*10300*/  F2FP.F16.E4M3.UNPACK_B R16, R16 ;  /* 0x00000010ff10723e */ /* 0x000fca00020006ff */
[----:B------:R-:W-:-:S05]  /*10310*/  HADD2.F32 R16, -RZ, R16.H0_H0 ;  /* 0x20000010ff107230 */ /* 0x000fca0000004100 */
[----:B------:R-:W-:-:S04]  /*10320*/  FMUL R16, R16, UR21 ;  /* 0x0000001510107c20 */ /* 0x000fc80008400000 */
[----:B------:R-:W-:Y:S01]  /*10330*/  FFMA R16, R227, UR20, R16 ;  /* 0x00000014e3107c23 */ /* 0x000fe20008000010 */
[----:B------:R-:W-:Y:S01]  /*10340*/  @!P2 IADD3 R19, P4, P5, R5, R24, R2 ;  /* 0x000000180513a210 */ /* 0x000fe20007d9e002 */
[----:B------:R-:W2:Y:S03]  /*10350*/  LDL.LU R227, [R1+0x158] ;  /* 0x0001580001e37983 */ /* 0x000ea60000300800 */
[----:B------:R-:W-:-:S05]  /*10360*/  F2FP.SATFINITE.E4M3.F32.PACK_AB_MERGE_C R17, RZ, R16, RZ ;  /* 0x00000010ff11723e */ /* 0x000fca00048070ff */
[----:B------:R3:W-:Y:S04]  /*10370*/  @!P3 STG.E.U8 desc[UR14][R12.64+0x58], R17 ;  /* 0x000058110c00b986 */ /* 0x0007e8000c10110e */
[----:B------:R-:W4:Y:S01]  /*10380*/  @!P2 LDG.E.U8 R14, desc[UR14][R10.64+0x59] ;  /* 0x0000590e0a0ea981 */ /* 0x000f22000c1e1100 */
[----:B------:R-:W-:Y:S02]  /*10390*/  ISETP.LT.OR P3, PT, R33, 0x61, !P0 ;  /* 0x000000612100780c */ /* 0x000fe40004761670 */
[----:B------:R-:W-:Y:S02]  /*103a0*/  @!P2 IADD3.X R16, R7, R32, R6, P4, P5 ;  /* 0x000000200710a210 */ /* 0x000fe400027ea406 */
[----:B----4-:R-:W-:-:S04]  /*103b0*/  LOP3.LUT R14, R14, 0xff, RZ, 0xc0, !PT ;  /* 0x000000ff0e0e7812 */ /* 0x010fc800078ec0ff */
[----:B------:R-:W-:-:S05]  /*103c0*/  F2FP.F16.E4M3.UNPACK_B R14, R14 ;  /* 0x0000000eff0e723e */ /* 0x000fca00020006ff */
[----:B------:R-:W-:-:S05]  /*103d0*/  HADD2.F32 R14, -RZ, R14.H0_H0 ;  /* 0x2000000eff0e7230 */ /* 0x000fca0000004100 */
[----:B------:R-:W-:Y:S01]  /*103e0*/  FMUL R15, R14, UR21 ;  /* 0x000000150e0f7c20 */ /* 0x000fe20008400000 */
[----:B0-----:R-:W-:Y:S02]  /*103f0*/  @!P2 IADD3 R14, P4, R19, R20, RZ ;  /* 0x00000014130ea210 */ /* 0x001fe40007f9e0ff */
[----:B------:R-:W0:Y:S01]  /*10400*/  @!P3 LDC.64 R18, c[0x0][0x5c0] ;  /* 0x00017000ff12bb82 */ /* 0x000e220000000a00 */
[----:B---3--:R-:W-:Y:S02]  /*10410*/  FFMA R12, R226, UR20, R15 ;  /* 0x00000014e20c7c23 */ /* 0x008fe4000800000f */
[----:B------:R-:W-:Y:S01]  /*10420*/  @!P2 IMAD.X R15, R16, 0x1, R21, P4 ;  /* 0x00000001100fa824 */ /* 0x000fe200020e0615 */
[----:B------:R-:W3:Y:S02]  /*10430*/  LDL.LU R226, [R1+0x15c] ;  /* 0x00015c0001e27983 */ /* 0x000ee40000300800 */
[----:B------:R-:W-:Y:S02]  /*10440*/  F2FP.SATFINITE.E4M3.F32.PACK_AB_MERGE_C R17, RZ, R12, RZ ;  /* 0x0000000cff11723e */ /* 0x000fe400048070ff */
[----:B------:R-:W-:-:S03]  /*10450*/  PRMT R12, RZ, 0x7610, R12 ;  /* 0x00007610ff0c7816 */ /* 0x000fc6000000000c */
[----:B------:R1:W-:Y:S04]  /*10460*/  @!P2 STG.E.U8 desc[UR14][R14.64+0x59], R17 ;  /* 0x000059110e00a986 */ /* 0x0003e8000c10110e */
[----:B------:R-:W4:Y:S01]  /*10470*/  @!P3 LDG.E.U8 R12, desc[UR14][R8.64+0x60] ;  /* 0x0000600e080cb981 */ /* 0x000f22000c1e1100 */
[----:B------:R-:W-:Y:S02]  /*10480*/  ISETP.LT.OR P2, PT, R33, 0x62, !P0 ;  /* 0x000000622100780c */ /* 0x000fe40004741670 */
[----:B-1----:R-:W-:Y:S02]  /*10490*/  PRMT R14, RZ, 0x7610, R14 ;  /* 0x00007610ff0e7816 */ /* 0x002fe4000000000e */
[----:B----4-:R-:W-:-:S04]  /*104a0*/  LOP3.LUT R12, R12, 0xff, RZ, 0xc0, !PT ;  /* 0x000000ff0c0c7812 */ /* 0x010fc800078ec0ff */
[----:B------:R-:W-:-:S05]  /*104b0*/  F2FP.F16.E4M3.UNPACK_B R12, R12 ;  /* 0x0000000cff0c723e */ /* 0x000fca00020006ff */
[----:B------:R-:W-:-:S05]  /*104c0*/  HADD2.F32 R12, -RZ, R12.H0_H0 ;  /* 0x2000000cff0c7230 */ /* 0x000fca0000004100 */
[----:B------:R-:W-:Y:S01]  /*104d0*/  FMUL R13, R12, UR21 ;  /* 0x000000150c0d7c20 */ /* 0x000fe20008400000 */
[----:B0-----:R-:W-:-:S03]  /*104e0*/  @!P3 IADD3 R12, P4, P5, R24, R18, R5 ;  /* 0x00000012180cb210 */ /* 0x001fc60007d9e005 */
[----:B------:R-:W-:Y:S01]  /*104f0*/  FFMA R16, R225, UR20, R13 ;  /* 0x00000014e1107c23 */ /* 0x000fe2000800000d */
[----:B------:R-:W-:Y:S02]  /*10500*/  @!P3 IADD3.X R13, R32, R19, R7, P4, P5 ;  /* 0x00000013200db210 */ /* 0x000fe400027ea407 */
[----:B------:R-:W0:Y:S02]  /*10510*/  @!P2 LDC.64 R18, c[0x0][0x5c0] ;  /* 0x00017000ff12ab82 */ /* 0x000e240000000a00 */
[----:B------:R-:W-:-:S05]  /*10520*/  F2FP.SATFINITE.E4M3.F32.PACK_AB_MERGE_C R17, RZ, R16, RZ ;  /* 0x00000010ff11723e */ /* 0x000fca00048070ff */
[----:B------:R1:W-:Y:S04]  /*10530*/  @!P3 STG.E.U8 desc[UR14][R12.64+0x60], R17 ;  /* 0x000060110c00b986 */ /* 0x0003e8000c10110e */
[----:B------:R-:W4:Y:S01]  /*10540*/  @!P2 LDG.E.U8 R14, desc[UR14][R8.64+0x61] ;  /* 0x0000610e080ea981 */ /* 0x000f22000c1e1100 */
[----:B------:R-:W-:Y:S02]  /*10550*/  ISETP.LT.OR P3, PT, R33, 0x61, !P1 ;  /* 0x000000612100780c */ /* 0x000fe40004f61670 */
[----:B-1----:R-:W-:-:S11]  /*10560*/  PRMT R12, RZ, 0x7610, R12 ;  /* 0x00007610ff0c7816 */ /* 0x002fd6000000000c */
[----:B------:R-:W1:Y:S01]  /*10570*/  @!P3 LDC.64 R20, c[0x0][0x5c0] ;  /* 0x00017000ff14bb82 */ /* 0x000e620000000a00 */
[----:B----4-:R-:W-:-:S04]  /*10580*/  LOP3.LUT R14, R14, 0xff, RZ, 0xc0, !PT ;  /* 0x000000ff0e0e7812 */ /* 0x010fc800078ec0ff */
[----:B------:R-:W-:-:S05]  /*10590*/  F2FP.F16.E4M3.UNPACK_B R14, R14 ;  /* 0x0000000eff0e723e */ /* 0x000fca00020006ff */
[----:B------:R-:W-:-:S05]  /*105a0*/  HADD2.F32 R14, -RZ, R14.H0_H0 ;  /* 0x2000000eff0e7230 */ /* 0x000fca0000004100 */
[----:B------:R-:W-:Y:S01]  /*105b0*/  FMUL R15, R14, UR21 ;  /* 0x000000150e0f7c20 */ /* 0x000fe20008400000 */
[----:B0-----:R-:W-:-:S03]  /*105c0*/  @!P2 IADD3 R14, P4, P5, R24, R18, R5 ;  /* 0x00000012180ea210 */ /* 0x001fc60007d9e005 */
[----:B--2---:R-:W-:Y:S01]  /*105d0*/  FFMA R16, R227, UR20, R15 ;  /* 0x00000014e3107c23 */ /* 0x004fe2000800000f */
[----:B------:R-:W-:Y:S01]  /*105e0*/  @!P2 IADD3.X R15, R32, R19, R7, P4, P5 ;  /* 0x00000013200fa210 */ /* 0x000fe200027ea407 */
[----:B------:R-:W2:Y:S03]  /*105f0*/  LDL.LU R227, [R1+0x160] ;  /* 0x0001600001e37983 */ /* 0x000ea60000300800 */
[----:B------:R-:W-:Y:S01]  /*10600*/  F2FP.SATFINITE.E4M3.F32.PACK_AB_MERGE_C R17, RZ, R16, RZ ;  /* 0x00000010ff11723e */ /* 0x000fe200048070ff */
[----:B------:R-:W4:Y:S04]  /*10610*/  LDL.LU R225, [R1+0x164] ;  /* 0x0001640001e17983 */ /* 0x000f280000300800 */
[----:B------:R3:W-:Y:S04]  /*10620*/  @!P2 STG.E.U8 desc[UR14][R14.64+0x61], R17 ;  /* 0x000061110e00a986 */ /* 0x0007e8000c10110e */
[----:B------:R-:W3:Y:S01]  /*10630*/  @!P3 LDG.E.U8 R12, desc[UR14][R10.64+0x60] ;  /* 0x0000600e0a0cb981 */ /* 0x000ee2000c1e1100 */
[----:B------:R-:W-:-:S02]  /*10640*/  @!P3 IADD3 R19, P4, P5, R5, R24, R2 ;  /* 0x000000180513b210 */ /* 0x000fc40007d9e002 */
[----:B------:R-:W-:Y:S02]  /*10650*/  ISETP.LT.OR P2, PT, R33, 0x62, !P1 ;  /* 0x000000622100780c */ /* 0x000fe40004f41670 */
[----:B------:R-:W-:Y:S02]  /*10660*/  @!P3 IADD3.X R16, R7, R32, R6, P4, P5 ;  /* 0x000000200710b210 */ /* 0x000fe400027ea406 */
[----:B---3--:R-:W-:-:S04]  /*10670*/  LOP3.LUT R12, R12, 0xff, RZ, 0xc0, !PT ;  /* 0x000000ff0c0c7812 */ /* 0x008fc800078ec0ff */
[----:B------:R-:W-:-:S05]  /*10680*/  F2FP.F16.E4M3.UNPACK_B R12, R12 ;  /* 0x0000000cff0c723e */ /* 0x000fca00020006ff */
[----:B------:R-:W-:-:S05]  /*10690*/  HADD2.F32 R12, -RZ, R12.H0_H0 ;  /* 0x2000000cff0c7230 */ /* 0x000fca0000004100 */
[----:B------:R-:W-:Y:S01]  /*106a0*/  FMUL R13, R12, UR21 ;  /* 0x000000150c0d7c20 */ /* 0x000fe20008400000 */
[----:B-1----:R-:W-:-:S03]  /*106b0*/  @!P3 IADD3 R12, P4, R19, R20, RZ ;  /* 0x00000014130cb210 */ /* 0x002fc60007f9e0ff */
[----:B------:R-:W-:Y:S02]  /*106c0*/  FFMA R14, R226, UR20, R13 ;  /* 0x00000014e20e7c23 */ /* 0x000fe4000800000d */
[----:B------:R-:W-:Y:S01]  /*106d0*/  @!P3 IMAD.X R13, R16, 0x1, R21, P4 ;  /* 0x00000001100db824 */ /* 0x000fe200020e0615 */
[----:B------:R-:W3:Y:S01]  /*106e0*/  LDL.LU R226, [R1+0x168] ;  /* 0x0001680001e27983 */ /* 0x000ee20000300800 */
[----:B------:R-:W0:Y:S01]  /*106f0*/  @!P2 LDC.64 R20, c[0x0][0x5c0] ;  /* 0x00017000ff14ab82 */ /* 0x000e220000000a00 */
[----:B------:R-:W-:Y:S02]  /*10700*/  F2FP.SATFINITE.E4M3.F32.PACK_AB_MERGE_C R17, RZ, R14, RZ ;  /* 0x0000000eff11723e */ /* 0x000fe400048070ff */
[----:B------:R-:W-:-:S03]  /*10710*/  PRMT R14, RZ, 0x7610, R14 ;  /* 0x00007610ff0e7816 */ /* 0x000fc6000000000e */
[----:B------:R2:W-:Y:S04]  /*10720*/  @!P3 STG.E.U8 desc[UR14][R12.64+0x60], R17 ;  /* 0x000060110c00b986 */ /* 0x0005e8000c10110e */
[----:B------:R-:W4:Y:S01]  /*10730*/  @!P2 LDG.E.U8 R14, desc[UR14][R10.64+0x61] ;  /* 0x0000610e0a0ea981 */ /* 0x000f22000c1e1100 */
[----:B------:R-:W-:Y:S02]  /*10740*/  @!P2 IADD3 R19, P4, P5, R5, R24, R2 ;  /* 0x000000180513a210 */ /* 0x000fe40007d9e002 */
        /* <DEDUP_REMOVED lines=8> */
[----:B--2---:R-:W-:Y:S02]  /*107d0*/  FFMA R12, R227, UR20, R15 ;  /* 0x00000014e30c7c23 */ /* 0x004fe4000800000f */
[----:B------:R-:W-:Y:S01]  /*107e0*/  @!P2 IMAD.X R15, R16, 0x1, R21, P4 ;  /* 0x00000001100fa824 */ /* 0x000fe200020e0615 */
[----:B------:R-:W2:Y:S02]  /*107f0*/  LDL.LU R227, [R1+0x16c] ;  /* 0x00016c0001e37983 */ /* 0x000ea40000300800 */
        /* <DEDUP_REMOVED lines=12> */
[----:B------:R-:W-:Y:S01]  /*108c0*/  @!P3 IADD3.X R13, R32, R19, R7, P4, P5 ;  /* 0x00000013200db210 */ /* 0x000fe200027ea407 */
[----:B------:R-:W4:Y:S01]  /*108d0*/  LDL.LU R225, [R1+0x170] ;  /* 0x0001700001e17983 */ /* 0x000f220000300800 */
[----:B------:R-:W0:Y:S02]  /*108e0*/  @!P2 LDC.64 R18, c[0x0][0x5c0] ;  /* 0x00017000ff12ab82 */ /* 0x000e240000000a00 */
[----:B------:R-:W-:-:S05]  /*108f0*/  F2FP.SATFINITE.E4M3.F32.PACK_AB_MERGE_C R17, RZ, R16, RZ ;  /* 0x00000010ff11723e */ /* 0x000fca00048070ff */
[----:B------:R1:W-:Y:S04]  /*10900*/  @!P3 STG.E.U8 desc[UR14][R12.64+0x68], R17 ;  /* 0x000068110c00b986 */ /* 0x0003e8000c10110e */
[----:B------:R-:W3:Y:S01]  /*10910*/  @!P2 LDG.E.U8 R14, desc[UR14][R8.64+0x69] ;  /* 0x0000690e080ea981 */ /* 0x000ee2000c1e1100 */
[----:B------:R-:W-:Y:S02]  /*10920*/  ISETP.LT.OR P3, PT, R33, 0x69, !P1 ;  /* 0x000000692100780c */ /* 0x000fe40004f61670 */
[----:B-1----:R-:W-:-:S11]  /*10930*/  PRMT R12, RZ, 0x7610, R12 ;  /* 0x00007610ff0c7816 */ /* 0x002fd6000000000c */
[----:B------:R-:W1:Y:S01]  /*10940*/  @!P3 LDC.64 R20, c[0x0][0x5c0] ;  /* 0x00017000ff14bb82 */ /* 0x000e620000000a00 */
[----:B---3--:R-:W-:-:S04]  /*10950*/  LOP3.LUT R14, R14, 0xff, RZ, 0xc0, !PT ;  /* 0x000000ff0e0e7812 */ /* 0x008fc800078ec0ff */
[----:B------:R-:W-:-:S05]  /*10960*/  F2FP.F16.E4M3.UNPACK_B R14, R14 ;  /* 0x0000000eff0e723e */ /* 0x000fca00020006ff */
[----:B------:R-:W-:-:S05]  /*10970*/  HADD2.F32 R14, -RZ, R14.H0_H0 ;  /* 0x2000000eff0e7230 */ /* 0x000fca0000004100 */
[----:B------:R-:W-:Y:S01]  /*10980*/  FMUL R15, R14, UR21 ;  /* 0x000000150e0f7c20 */ /* 0x000fe20008400000 */
[----:B0-----:R-:W-:-:S03]  /*10990*/  @!P2 IADD3 R14, P4, P5, R24, R18, R5 ;  /* 0x00000012180ea210 */ /* 0x001fc60007d9e005 */
[----:B------:R-:W-:Y:S01]  /*109a0*/  FFMA R16, R226, UR20, R15 ;  /* 0x00000014e2107c23 */ /* 0x000fe2000800000f */
[----:B------:R-:W-:Y:S01]  /*109b0*/  @!P2 IADD3.X R15, R32, R19, R7, P4, P5 ;  /* 0x00000013200fa210 */ /* 0x000fe200027ea407 */
[----:B------:R-:W3:Y:S03]  /*109c0*/  LDL.LU R226, [R1+0x174] ;  /* 0x0001740001e27983 */ /* 0x000ee60000300800 */
[----:B------:R-:W-:-:S05]  /*109d0*/  F2FP.SATFINITE.E4M3.F32.PACK_AB_MERGE_C R17, RZ, R16, RZ ;  /* 0x00000010ff11723e */ /* 0x000fca00048070ff */
        /* <DEDUP_REMOVED lines=9> */
[----:B-1----:R-:W-:-:S03]  /*10a70*/  @!P3 IADD3 R12, P4, R19, R20, RZ ;  /* 0x00000014130cb210 */ /* 0x002fc60007f9e0ff */
[----:B--2---:R-:W-:Y:S02]  /*10a80*/  FFMA R14, R227, UR20, R13 ;  /* 0x00000014e30e7c23 */ /* 0x004fe4000800000d */
[----:B------:R-:W-:Y:S01]  /*10a90*/  @!P3 IMAD.X R13, R16, 0x1, R21, P4 ;  /* 0x00000001100db824 */ /* 0x000fe200020e0615 */
[----:B------:R-:W2:Y:S01]  /*10aa0*/  LDL.LU R227, [R1+0x178] ;  /* 0x0001780001e37983 */ /* 0x000ea20000300800 */
        /* <DEDUP_REMOVED lines=14> */
[----:B-1----:R-:W-:Y:S02]  /*10b90*/  FFMA R12, R225, UR20, R15 ;  /* 0x00000014e10c7c23 */ /* 0x002fe4000800000f */
[----:B------:R-:W-:Y:S01]  /*10ba0*/  @!P2 IMAD.X R15, R16, 0x1, R21, P4 ;  /* 0x00000001100fa824 */ /* 0x000fe200020e0615 */
[----:B------:R-:W4:Y:S02]  /*10bb0*/  LDL.LU R225, [R1+0x17c] ;  /* 0x00017c0001e17983 */ /* 0x000f240000300800 */
[----:B------:R-:W-:Y:S02]  /*10bc0*/  F2FP.SATFINITE.E4M3.F32.PACK_AB_MERGE_C R17, RZ, R12, RZ ;  /* 0x0000000cff11723e */ /* 0x000fe400048070ff */
[----:B------:R-:W-:-:S03]  /*10bd0*/  PRMT R12, RZ, 0x7610, R12 ;  /* 0x00007610ff0c7816 */ /* 0x000fc6000000000c */
[----:B------:R1:W-:Y:S04]  /*10be0*/  @!P2 STG.E.U8 desc[UR14][R14.64+0x69], R17 ;  /* 0x000069110e00a986 */ /* 0x0003e8000c10110e */
[----:B------:R-:W3:Y:S01]  /*10bf0*/  @!P3 LDG.E.U8 R12, desc[UR14][R8.64+0x70] ;  /* 0x0000700e080cb981 */ /* 0x000ee2000c1e1100 */
[----:B------:R-:W-:Y:S02]  /*10c00*/  ISETP.LT.OR P2, PT, R33, 0x72, !P0 ;  /* 0x000000722100780c */ /* 0x000fe40004741670 */
[----:B-1----:R-:W-:Y:S02]  /*10c10*/  PRMT R14, RZ, 0x7610, R14 ;  /* 0x00007610ff0e7816 */ /* 0x002fe4000000000e */
[----:B---3--:R-:W-:-:S04]  /*10c20*/  LOP3.LUT R12, R12, 0xff, RZ, 0xc0, !PT ;  /* 0x000000ff0c0c7812 */ /* 0x008fc800078ec0ff */
[----:B------:R-:W-:-:S05]  /*10c30*/  F2FP.F16.E4M3.UNPACK_B R12, R12 ;  /* 0x0000000cff0c723e */ /* 0x000fca00020006ff */
[----:B------:R-:W-:-:S05]  /*10c40*/  HADD2.F32 R12, -RZ, R12.H0_H0 ;  /* 0x2000000cff0c7230 */ /* 0x000fca0000004100 */
[----:B------:R-:W-:Y:S01]  /*10c50*/  FMUL R13, R12, UR21 ;  /* 0x000000150c0d7c20 */ /* 0x000fe20008400000 */
[----:B0-----:R-:W-:-:S03]  /*10c60*/  @!P3 IADD3 R12, P4, P5, R24, R18, R5 ;  /* 0x00000012180cb210 */ /* 0x001fc60007d9e005 */
[----:B------:R-:W-:Y:S01]  /*10c70*/  FFMA R16, R226, UR20, R13 ;  /* 0x00000014e2107c23 */ /* 0x000fe2000800000d */
[----:B------:R-:W-:Y:S01]  /*10c80*/  @!P3 IADD3.X R13, R32, R19, R7, P4, P5 ;  /* 0x00000013200db210 */ /* 0x000fe200027ea407 */
[----:B------:R-:W3:Y:S01]  /*10c90*/  LDL.LU R226, [R1+0x180] ;  /* 0x0001800001e27983 */ /* 0x000ee20000300800 */
[----:B------:R-:W0:Y:S02]  /*10ca0*/  @!P2 LDC.64 R18, c[0x0][0x5c0] ;  /* 0x00017000ff12ab82 */ /* 0x000e240000000a00 */
[----:B------:R-:W-:-:S05]  /*10cb0*/  F2FP.SATFINITE.E4M3.F32.PACK_AB_MERGE_C R17, RZ, R16, RZ ;  /* 0x00000010ff11723e */ /* 0x000fca00048070ff */
[----:B------:R1:W-:Y:S04]  /*10cc0*/  @!P3 STG.E.U8 desc[UR14][R12.64+0x70], R17 ;  /* 0x000070110c00b986 */ /* 0x0003e8000c10110e */
[----:B------:R-:W2:Y:S01]  /*10cd0*/  @!P2 LDG.E.U8 R14, desc[UR14][R8.64+0x71] ;  /* 0x0000710e080ea981 */ /* 0x000ea2000c1e1100 */
[----:B------:R-:W-:Y:S02]  /*10ce0*/  ISETP.LT.OR P3, PT, R33, 0x71, !P1 ;  /* 0x000000712100780c */ /* 0x000fe40004f61670 */
[----:B-1----:R-:W-:-:S11]  /*10cf0*/  PRMT R12, RZ, 0x7610, R12 ;  /* 0x00007610ff0c7816 */ /* 0x002fd6000000000c */
[----:B------:R-:W1:Y:S01]  /*10d00*/  @!P3 LDC.64 R20, c[0x0][0x5c0] ;  /* 0x00017000ff14bb82 */ /* 0x000e620000000a00 */
[----:B--2---:R-:W-:-:S04]  /*10d10*/  LOP3.LUT R14, R14, 0xff, RZ, 0xc0, !PT ;  /* 0x000000ff0e0e7812 */ /* 0x004fc800078ec0ff */
[----:B------:R-:W-:-:S05]  /*10d20*/  F2FP.F16.E4M3.UNPACK_B R14, R14 ;  /* 0x0000000eff0e723e */ /* 0x000fca00020006ff */
[----:B------:R-:W-:-:S05]  /*10d30*/  HADD2.F32 R14, -RZ, R14.H0_H0 ;  /* 0x2000000eff0e7230 */ /* 0x000fca0000004100 */
[----:B------:R-:W-:Y:S01]  /*10d40*/  FMUL R15, R14, UR21 ;  /* 0x000000150e0f7c20 */ /* 0x000fe20008400000 */
[----:B0-----:R-:W-:-:S03]  /*10d50*/  @!P2 IADD3 R14, P4, P5, R24, R18, R5 ;  /* 0x00000012180ea210 */ /* 0x001fc60007d9e005 */
[----:B------:R-:W-:Y:S01]  /*10d60*/  FFMA R16, R227, UR20, R15 ;  /* 0x00000014e3107c23 */ /* 0x000fe2000800000f */
[----:B------:R-:W-:Y:S01]  /*10d70*/  @!P2 IADD3.X R15, R32, R19, R7, P4, P5 ;  /* 0x00000013200fa210 */ /* 0x000fe200027ea407 */
[----:B------:R-:W2:Y:S03]  /*10d80*/  LDL.LU R227, [R1+0x184] ;  /* 0x0001840001e37983 */ /* 0x000ea60000300800 */
[----:B------:R-:W-:-:S05]  /*10d90*/  F2FP.SATFINITE.E4M3.F32.PACK_AB_MERGE_C R17, RZ, R16, RZ ;  /* 0x00000010ff11723e */ /* 0x000fca00048070ff */
[----:B------:R4:W-:Y:S04]  /*10da0*/  @!P2 STG.E.U8 desc[UR14][R14.64+0x71], R17 ;  /* 0x000071110e00a986 */ /* 0x0009e8000c10110e */
[----:B------:R-:W3:Y:S01]  /*10db0*/  @!P3 LDG.E.U8 R12, desc[UR14][R10.64+0x70] ;  /* 0x0000700e0a0cb981 */ /* 0x000ee2000c1e1100 */
[----:B------:R-:W-:Y:S02]  /*10dc0*/  @!P3 IADD3 R19, P4, P5, R5, R24, R2 ;  /* 0x000000180513b210 */ /* 0x000fe40007d9e002 */
[----:B------:R-:W-:Y:S02]  /*10dd0*/  ISETP.LT.OR P2, PT, R33, 0x72, !P1 ;  /* 0x000000722100780c */ /* 0x000fe40004f41670 */
[----:B------:R-:W-:Y:S02]  /*10de0*/  @!P3 IADD3.X R16, R7, R32, R6, P4, P5 ;  /* 0x000000200710b210 */ /* 0x000fe400027ea406 */
[----:B---3--:R-:W-:-:S04]  /*10df0*/  LOP3.LUT R12, R12, 0xff, RZ, 0xc0, !PT ;  /* 0x000000ff0c0c7812 */ /* 0x008fc800078ec0ff */
[----:B------:R-:W-:-:S05]  /*10e00*/  F2FP.F16.E4M3.UNPACK_B R12, R12 ;  /* 0x0000000cff0c723e */ /* 0x000fca00020006ff */
[----:B------:R-:W-:-:S05]  /*10e10*/  HADD2.F32 R12, -RZ, R12.H0_H0 ;  /* 0x2000000cff0c7230 */ /* 0x000fca0000004100 */
[----:B------:R-:W-:Y:S01]  /*10e20*/  FMUL R13, R12, UR21 ;  /* 0x000000150c0d7c20 */ /* 0x000fe20008400000 */
[----:B-1----:R-:W-:-:S03]  /*10e30*/  @!P3 IADD3 R12, P4, R19, R20, RZ ;  /* 0x00000014130cb210 */ /* 0x002fc60007f9e0ff */
[----:B----4-:R-:W-:Y:S02]  /*10e40*/  FFMA R14, R225, UR20, R13 ;  /* 0x00000014e10e7c23 */ /* 0x010fe4000800000d */
        /* <DEDUP_REMOVED lines=18> */
[----:B------:R-:W-:Y:S01]  /*10f70*/  ISETP.LT.OR P0, PT, R33, 0x7a, !P0 ;  /* 0x0000007a2100780c */ /* 0x000fe20004701670 */
[----:B------:R-:W4:Y:S01]  /*10f80*/  LDL.LU R226, [R1+0x18c] ;  /* 0x00018c0001e27983 */ /* 0x000f220000300800 */
[----:B------:R-:W-:Y:S02]  /*10f90*/  F2FP.SATFINITE.E4M3.F32.PACK_AB_MERGE_C R17, RZ, R12, RZ ;  /* 0x0000000cff11723e */ /* 0x000fe400048070ff */
[----:B------:R-:W-:-:S03]  /*10fa0*/  PRMT R12, RZ, 0x7610, R12 ;  /* 0x00007610ff0c7816 */ /* 0x000fc6000000000c */
[----:B------:R1:W-:Y:S04]  /*10fb0*/  @!P2 STG.E.U8 desc[UR14][R14.64+0x71], R17 ;  /* 0x000071110e00a986 */ /* 0x0003e8000c10110e */
[----:B------:R-:W2:Y:S01]  /*10fc0*/  @!P3 LDG.E.U8 R12, desc[UR14][R8.64+0x78] ;  /* 0x0000780e080cb981 */ /* 0x000ea2000c1e1100 */
[----:B-1----:R-:W-:Y:S02]  /*10fd0*/  PRMT R14, RZ, 0x7610, R14 ;  /* 0x00007610ff0e7816 */ /* 0x002fe4000000000e */
[----:B--2---:R-:W-:-:S04]  /*10fe0*/  LOP3.LUT R12, R12, 0xff, RZ, 0xc0, !PT ;  /* 0x000000ff0c0c7812 */ /* 0x004fc800078ec0ff */
[----:B------:R-:W-:-:S05]  /*10ff0*/  F2FP.F16.E4M3.UNPACK_B R12, R12 ;  /* 0x0000000cff0c723e */ /* 0x000fca00020006ff */
[----:B------:R-:W-:-:S05]  /*11000*/  HADD2.F32 R12, -RZ, R12.H0_H0 ;  /* 0x2000000cff0c7230 */ /* 0x000fca0000004100 */
[----:B------:R-:W-:Y:S01]  /*11010*/  FMUL R13, R12, UR21 ;  /* 0x000000150c0d7c20 */ /* 0x000fe20008400000 */
[----:B0-----:R-:W-:-:S03]  /*11020*/  @!P3 IADD3 R12, P2, P4, R24, R18, R5 ;  /* 0x00000012180cb210 */ /* 0x001fc60007c5e005 */
[----:B------:R-:W-:Y:S01]  /*11030*/  FFMA R16, R227, UR20, R13 ;  /* 0x00000014e3107c23 */ /* 0x000fe2000800000d */
[----:B------:R-:W-:Y:S01]  /*11040*/  @!P3 IADD3.X R13, R32, R19, R7, P2, P4 ;  /* 0x00000013200db210 */ /* 0x000fe200017e8407 */
[----:B------:R-:W2:Y:S01]  /*11050*/  LDL.LU R227, [R1+0x190] ;  /* 0x0001900001e37983 */ /* 0x000ea20000300800 */
[----:B------:R-:W0:Y:S02]  /*11060*/  @!P0 LDC.64 R18, c[0x0][0x5c0] ;  /* 0x00017000ff128b82 */ /* 0x000e240000000a00 */
[----:B------:R-:W-:-:S05]  /*11070*/  F2FP.SATFINITE.E4M3.F32.PACK_AB_MERGE_C R17, RZ, R16, RZ ;  /* 0x00000010ff11723e */ /* 0x000fca00048070ff */
[----:B------:R1:W-:Y:S04]  /*11080*/  @!P3 STG.E.U8 desc[UR14][R12.64+0x78], R17 ;  /* 0x000078110c00b986 */ /* 0x0003e8000c10110e */
[----:B------:R3:W4:Y:S01]  /*11090*/  @!P0 LDG.E.U8 R14, desc[UR14][R8.64+0x79] ;  /* 0x0000790e080e8981 */ /* 0x000722000c1e1100 */
[----:B------:R-:W-:Y:S02]  /*110a0*/  ISETP.LT.OR P2, PT, R33, 0x79, !P1 ;  /* 0x000000792100780c */ /* 0x000fe40004f41670 */
[----:B---3--:R-:W-:Y:S02]  /*110b0*/  PRMT R8, RZ, 0x7610, R8 ;  /* 0x00007610ff087816 */ /* 0x008fe40000000008 */
        /* <DEDUP_REMOVED lines=8> */
[----:B-1----:R-:W-:-:S05]  /*11140*/  F2FP.SATFINITE.E4M3.F32.PACK_AB_MERGE_C R13, RZ, R16, RZ ;  /* 0x00000010ff0d723e */ /* 0x002fca00048070ff */
[----:B------:R1:W-:Y:S04]  /*11150*/  @!P0 STG.E.U8 desc[UR14][R14.64+0x79], R13 ;  /* 0x0000790d0e008986 */ /* 0x0003e8000c10110e */
[----:B------:R-:W3:Y:S01]  /*11160*/  @!P2 LDG.E.U8 R8, desc[UR14][R10.64+0x78] ;  /* 0x0000780e0a08a981 */ /* 0x000ee2000c1e1100 */
[----:B------:R-:W-:Y:S02]  /*11170*/  @!P2 IADD3 R17, P0, P3, R5, R24, R2 ;  /* 0x000000180511a210 */ /* 0x000fe40007b1e002 */
[----:B------:R-:W-:Y:S02]  /*11180*/  ISETP.LT.OR P1, PT, R33, 0x7a, !P1 ;  /* 0x0000007a2100780c */ /* 0x000fe40004f21670 */
[----:B-1----:R-:W-:-:S11]  /*11190*/  @!P2 IADD3.X R14, R7, R32, R6, P0, P3 ;  /* 0x00000020070ea210 */ /* 0x002fd600007e6406 */
[----:B------:R-:W1:Y:S01]  /*111a0*/  @!P1 LDC.64 R20, c[0x0][0x5c0] ;  /* 0x00017000ff149b82 */ /* 0x000e620000000a00 */
[----:B---3--:R-:W-:-:S04]  /*111b0*/  LOP3.LUT R8, R8, 0xff, RZ, 0xc0, !PT ;  /* 0x000000ff08087812 */ /* 0x008fc800078ec0ff */
[----:B------:R-:W-:-:S05]  /*111c0*/  F2FP.F16.E4M3.UNPACK_B R8, R8 ;  /* 0x00000008ff08723e */ /* 0x000fca00020006ff */
[----:B------:R-:W-:-:S05]  /*111d0*/  HADD2.F32 R8, -RZ, R8.H0_H0 ;  /* 0x20000008ff087230 */ /* 0x000fca0000004100 */
[----:B------:R-:W-:Y:S01]  /*111e0*/  FMUL R9, R8, UR21 ;  /* 0x0000001508097c20 */ /* 0x000fe20008400000 */
[----:B0-----:R-:W-:-:S03]  /*111f0*/  @!P2 IADD3 R8, P4, R17, R18, RZ ;  /* 0x000000121108a210 */ /* 0x001fc60007f9e0ff */
[----:B------:R-:W-:Y:S02]  /*11200*/  FFMA R12, R226, UR20, R9 ;  /* 0x00000014e20c7c23 */ /* 0x000fe40008000009 */
[----:B------:R-:W-:Y:S01]  /*11210*/  @!P2 IMAD.X R9, R14, 0x1, R19, P4 ;  /* 0x000000010e09a824 */ /* 0x000fe200020e0613 */
[----:B------:R-:W-:Y:S01]  /*11220*/  IADD3 R13, P0, R35, 0x100, RZ ;  /* 0x00000100230d7810 */ /* 0x000fe20007f1e0ff */
[----:B------:R-:W3:Y:S01]  /*11230*/  LDL.LU R226, [R1+0x194] ;  /* 0x0001940001e27983 */ /* 0x000ee20000300800 */
[----:B------:R-:W-:Y:S02]  /*11240*/  F2FP.SATFINITE.E4M3.F32.PACK_AB_MERGE_C R17, RZ, R12, RZ ;  /* 0x0000000cff11723e */ /* 0x000fe400048070ff */
[----:B------:R-:W-:-:S03]  /*11250*/  PRMT R12, RZ, 0x7610, R12 ;  /* 0x00007610ff0c7816 */ /* 0x000fc6000000000c */
[----:B------:R0:W-:Y:S04]  /*11260*/  @!P2 STG.E.U8 desc[UR14][R8.64+0x78], R17 ;  /* 0x000078110800a986 */ /* 0x0001e8000c10110e */
[----:B------:R4:W2:Y:S01]  /*11270*/  @!P1 LDG.E.U8 R12, desc[UR14][R10.64+0x79] ;  /* 0x0000790e0a0c9981 */ /* 0x0008a2000c1e1100 */
[----:B------:R-:W-:Y:S01]  /*11280*/  IMAD.X R15, RZ, RZ, R39, P0 ;  /* 0x000000ffff0f7224 */ /* 0x000fe200000e0627 */
[----:B------:R-:W-:Y:S02]  /*11290*/  ISETP.GE.AND P0, PT, R34, 0x101, PT ;  /* 0x000001012200780c */ /* 0x000fe40003f06270 */
[----:B------:R-:W-:Y:S02]  /*112a0*/  @!P1 IADD3 R19, P4, P5, R5, R24, R2 ;  /* 0x0000001805139210 */ /* 0x000fe40007d9e002 */
[----:B------:R-:W-:Y:S01]  /*112b0*/  ISETP.LT.OR P2, PT, R33, 0x1, !P0 ;  /* 0x000000012100780c */ /* 0x000fe20004741670 */
[----:B0-----:R-:W-:Y:S01]  /*112c0*/  IMAD.WIDE.U32 R8, R13, UR6, R30 ;  /* 0x000000060d087c25 */ /* 0x001fe2000f8e001e */
[----:B------:R-:W-:-:S03]  /*112d0*/  @!P1 IADD3.X R16, R7, R32, R6, P4, P5 ;  /* 0x0000002007109210 */ /* 0x000fc600027ea406 */
[----:B----4-:R-:W-:Y:S01]  /*112e0*/  IMAD R10, R15, UR6, RZ ;  /* 0x000000060f0a7c24 */ /* 0x010fe2000f8e02ff */
[----:B------:R-:W-:-:S03]  /*112f0*/  IADD3 R8, P4, R8, UR10, RZ ;  /* 0x0000000a08087c10 */ /* 0x000fc6000ff9e0ff */
[--C-:B------:R-:W-:Y:S01]  /*11300*/  IMAD R11, R13, UR7, R10.reuse ;  /* 0x000000070d0b7c24 */ /* 0x100fe2000f8e020a */
[----:B------:R-:W-:-:S04]  /*11310*/  PRMT R10, RZ, 0x7610, R10 ;  /* 0x00007610ff0a7816 */ /* 0x000fc8000000000a */
[----:B------:R-:W-:Y:S02]  /*11320*/  IADD3.X R9, R9, UR11, R11, P4, !PT ;  /* 0x0000000b09097c10 */ /* 0x000fe4000a7fe40b */
[----:B--2---:R-:W-:-:S04]  /*11330*/  LOP3.LUT R12, R12, 0xff, RZ, 0xc0, !PT ;  /* 0x000000ff0c0c7812 */ /* 0x004fc800078ec0ff */
[----:B------:R-:W-:-:S05]  /*11340*/  F2FP.F16.E4M3.UNPACK_B R12, R12 ;  /* 0x0000000cff0c723e */ /* 0x000fca00020006ff */
[----:B------:R-:W-:-:S05]  /*11350*/  HADD2.F32 R12, -RZ, R12.H0_H0 ;  /* 0x2000000cff0c7230 */ /* 0x000fca0000004100 */
[----:B------:R-:W-:-:S04]  /*11360*/  FMUL R12, R12, UR21 ;  /* 0x000000150c0c7c20 */ /* 0x000fc80008400000 */
[----:B------:R-:W-:Y:S01]  /*11370*/  FFMA R14, R227, UR20, R12 ;  /* 0x00000014e30e7c23 */ /* 0x000fe2000800000c */
[----:B-1----:R-:W-:Y:S01]  /*11380*/  @!P1 IADD3 R12, P3, R19, R20, RZ ;  /* 0x00000014130c9210 */ /* 0x002fe20007f7e0ff */
[----:B------:R-:W2:Y:S03]  /*11390*/  LDL.LU R227, [R1+0x198] ;  /* 0x0001980001e37983 */ /* 0x000ea60000300800 */
[----:B------:R-:W-:Y:S01]  /*113a0*/  F2FP.SATFINITE.E4M3.F32.PACK_AB_MERGE_C R15, RZ, R14, RZ ;  /* 0x0000000eff0f723e */ /* 0x000fe200048070ff */
[----:B------:R-:W-:Y:S02]  /*113b0*/  @!P1 IMAD.X R13, R16, 0x1, R21, P3 ;  /* 0x00000001100d9824 */ /* 0x000fe400018e0615 */
[----:B------:R-:W0:Y:S03]  /*113c0*/  @!P2 LDC.64 R16, c[0x0][0x5c0] ;  /* 0x00017000ff10ab82 */ /* 0x000e260000000a00 */
[----:B------:R1:W-:Y:S04]  /*113d0*/  @!P1 STG.E.U8 desc[UR14][R12.64+0x79], R15 ;  /* 0x0000790f0c009986 */ /* 0x0003e8000c10110e */
[----:B------:R-:W4:Y:S01]  /*113e0*/  @!P2 LDG.E.U8 R10, desc[UR14][R8.64] ;  /* 0x0000000e080aa981 */ /* 0x000f22000c1e1100 */
[----:B------:R-:W-:-:S02]  /*113f0*/  ISETP.LT.OR P3, PT, R33, 0x2, !P0 ;  /* 0x000000022100780c */ /* 0x000fc40004761670 */
[----:B-1----:R-:W-:Y:S02]  /*11400*/  PRMT R12, RZ, 0x7610, R12 ;  /* 0x00007610ff0c7816 */ /* 0x002fe4000000000c */
[----:B----4-:R-:W-:-:S04]  /*11410*/  LOP3.LUT R10, R10, 0xff, RZ, 0xc0, !PT ;  /* 0x000000ff0a0a7812 */ /* 0x010fc800078ec0ff */
[----:B------:R-:W-:-:S05]  /*11420*/  F2FP.F16.E4M3.UNPACK_B R10, R10 ;  /* 0x0000000aff0a723e */ /* 0x000fca00020006ff */
[----:B------:R-:W-:-:S05]  /*11430*/  HADD2.F32 R10, -RZ, R10.H0_H0 ;  /* 0x2000000aff0a7230 */ /* 0x000fca0000004100 */
[----:B------:R-:W-:Y:S01]  /*11440*/  FMUL R11, R10, UR21 ;  /* 0x000000150a0b7c20 */ /* 0x000fe20008400000 */
[----:B0-----:R-:W-:-:S03]  /*11450*/  @!P2 IADD3 R10, P1, P4, R24, R16, R3 ;  /* 0x00000010180aa210 */ /* 0x001fc60007c3e003 */
[----:B---3--:R-:W-:Y:S01]  /*11460*/  FFMA R14, R226, UR20, R11 ;  /* 0x00000014e20e7c23 */ /* 0x008fe2000800000b */
[----:B------:R-:W-:Y:S01]  /*11470*/  @!P2 IADD3.X R11, R32, R17, R4, P1, P4 ;  /* 0x00000011200ba210 */ /* 0x000fe20000fe8404 */
[----:B------:R-:W3:Y:S03]  /*11480*/  LDL.LU R226, [R1+0x19c] ;  /* 0x00019c0001e27983 */ /* 0x000ee60000300800 */
[----:B------:R-:W-:Y:S02]  /*11490*/  F2FP.SATFINITE.E4M3.F32.PACK_AB_MERGE_C R13, RZ, R14, RZ ;  /* 0x0000000eff0d723e */ /* 0x000fe400048070ff */
[----:B------:R-:W0:Y:S03]  /*114a0*/  @!P3 LDC.64 R14, c[0x0][0x5c0] ;  /* 0x00017000ff0ebb82 */ /* 0x000e260000000a00 */
[----:B------:R1:W-:Y:S04]  /*114b0*/  @!P2 STG.E.U8 desc[UR14][R10.64], R13 ;  /* 0x0000000d0a00a986 */ /* 0x0003e8000c10110e */
[----:B------:R-:W4:Y:S01]  /*114c0*/  @!P3 LDG.E.U8 R12, desc[UR14][R8.64+0x1] ;  /* 0x0000010e080cb981 */ /* 0x000f22000c1e1100 */
[----:B------:R-:W-:-:S05]  /*114d0*/  IADD3 R35, P1, R35, 0x108, RZ ;  /* 0x0000010823237810 */ /* 0x000fca0007f3e0ff */
[----:B------:R-:W-:Y:S01]  /*114e0*/  IMAD.X R38, RZ, RZ, R39, P1 ;  /* 0x000000ffff267224 */ /* 0x000fe200008e0627 */
[----:B------:R-:W-:Y:S01]  /*114f0*/  ISETP.GE.AND P1, PT, R34, 0x109, PT ;  /* 0x000001092200780c */ /* 0x000fe20003f26270 */
[----:B------:R-:W-:-:S03]  /*11500*/  IMAD.WIDE.U32 R30, R35, UR6, R30 ;  /* 0x00000006231e7c25 */ /* 0x000fc6000f8e001e */
[----:B------:R-:W-:Y:S01]  /*11510*/  ISETP.LT.OR P2, PT, R33, 0x1, !P1 ;  /* 0x000000012100780c */ /* 0x000fe20004f41670 */
[----:B------:R-:W-:Y:S01]  /*11520*/  IMAD R38, R38, UR6, RZ ;  /* 0x0000000626267c24 */ /* 0x000fe2000f8e02ff */
[----:B0-----:R-:W-:-:S03]  /*11530*/  @!P3 IADD3 R14, P4, P5, R24, R14, R3 ;  /* 0x0000000e180eb210 */ /* 0x001fc60007d9e003 */
[----:B------:R-:W-:Y:S01]  /*11540*/  IMAD R35, R35, UR7, R38 ;  /* 0x0000000723237c24 */ /* 0x000fe2000f8e0226 */
[----:B------:R-:W-:Y:S02]  /*11550*/  @!P3 IADD3.X R15, R32, R15, R4, P4, P5 ;  /* 0x0000000f200fb210 */ /* 0x000fe400027ea404 */
[----:B-1----:R-:W-:-:S05]  /*11560*/  IADD3 R10, P4, R30, UR10, RZ ;  /* 0x0000000a1e0a7c10 */ /* 0x002fca000ff9e0ff */
[----:B------:R-:W0:Y:S01]  /*11570*/  @!P2 LDC.64 R20, c[0x0][0x5c0] ;  /* 0x00017000ff14ab82 */ /* 0x000e220000000a00 */
[----:B------:R-:W-:Y:S02]  /*11580*/  IADD3.X R11, R31, UR11, R35, P4, !PT ;  /* 0x0000000b1f0b7c10 */ /* 0x000fe4000a7fe423 */
        /* <DEDUP_REMOVED lines=14> */
[----:B---3--:R-:W-:-:S04]  /*11670*/  LOP3.LUT R12, R12, 0xff, RZ, 0xc0, !PT ;  /* 0x000000ff0c0c7812 */ /* 0x008fc800078ec0ff */
[----:B------:R-:W-:-:S05]  /*11680*/  F2FP.F16.E4M3.UNPACK_B R12, R12 ;  /* 0x0000000cff0c723e */ /* 0x000fca00020006ff */
[----:B------:R-:W-:-:S05]  /*11690*/  HADD2.F32 R12, -RZ, R12.H0_H0 ;  /* 0x2000000cff0c7230 */ /* 0x000fca0000004100 */
[----:B------:R-:W-:Y:S01]  /*116a0*/  FMUL R13, R12, UR21 ;  /* 0x000000150c0d7c20 */ /* 0x000fe20008400000 */
[----:B0-----:R-:W-:-:S03]  /*116b0*/  @!P2 IADD3 R12, P4, R17, R20, RZ ;  /* 0x00000014110ca210 */ /* 0x001fc60007f9e0ff */
        /* <DEDUP_REMOVED lines=48> */
[----:B------:R-:W-:Y:S01]  /*119c0*/  F2FP.SATFINITE.E4M3.F32.PACK_AB_MERGE_C R17, RZ, R16, RZ ;  /* 0x00000010ff11723e */ /* 0x000fe200048070ff */
[----:B------:R-:W4:Y:S04]  /*119d0*/  LDL.LU R225, [R1+0x1b4] ;  /* 0x0001b40001e17983 */ /* 0x000f280000300800 */
[----:B------:R2:W-:Y:S04]  /*119e0*/  @!P3 STG.E.U8 desc[UR14][R14.64+0x9], R17 ;  /* 0x000009110e00b986 */ /* 0x0005e8000c10110e */
[----:B------:R-:W2:Y:S01]  /*119f0*/  @!P2 LDG.E.U8 R12, desc[UR14][R10.64+0x8] ;  /* 0x0000080e0a0ca981 */ /* 0x000ea2000c1e1100 */
[----:B------:R-:W-:-:S02]  /*11a00*/  @!P2 IADD3 R19, P4, P5, R3, R24, R2 ;  /* 0x000000180313a210 */ /* 0x000fc40007d9e002 */
[----:B------:R-:W-:Y:S02]  /*11a10*/  ISETP.LT.OR P3, PT, R33, 0xa, !P1 ;  /* 0x0000000a2100780c */ /* 0x000fe40004f61670 */
[----:B------:R-:W-:Y:S02]  /*11a20*/  @!P2 IADD3.X R16, R4, R32, R6, P4, P5 ;  /* 0x000000200410a210 */ /* 0x000fe400027ea406 */
[----:B--2---:R-:W-:-:S04]  /*11a30*/  LOP3.LUT R12, R12, 0xff, RZ, 0xc0, !PT ;  /* 0x000000ff0c0c7812 */ /* 0x004fc800078ec0ff */
[----:B------:R-:W-:-:S05]  /*11a40*/  F2FP.F16.E4M3.UNPACK_B R12, R12 ;  /* 0x0000000cff0c723e */ /* 0x000fca00020006ff */
[----:B------:R-:W-:-:S05]  /*11a50*/  HADD2.F32 R12, -RZ, R12.H0_H0 ;  /* 0x2000000cff0c7230 */ /* 0x000fca0000004100 */
[----:B------:R-:W-:Y:S01]  /*11a60*/  FMUL R13, R12, UR21 ;  /* 0x000000150c0d7c20 */ /* 0x000fe20008400000 */
[----:B-1----:R-:W-:-:S03]  /*11a70*/  @!P2 IADD3 R12, P4, R19, R20, RZ ;  /* 0x00000014130ca210 */ /* 0x002fc60007f9e0ff */
[----:B------:R-:W-:Y:S02]  /*11a80*/  FFMA R14, R227, UR20, R13 ;  /* 0x00000014e30e7c23 */ /* 0x000fe4000800000d */
        /* <DEDUP_REMOVED lines=798> */
[----:B------:R-:W-:Y:S01]  /*14c70*/  ISETP.LT.OR P0, PT, R33, 0x7a, !P0 ;  /* 0x0000007a2100780c */ /* 0x000fe20004701670 */
[----:B------:R-:W2:Y:S01]  /*14c80*/  LDL.LU R227, [R1+0x28c] ;  /* 0x00028c0001e37983 */ /* 0x000ea20000300800 */
[----:B------:R-:W-:Y:S02]  /*14c90*/  F2FP.SATFINITE.E4M3.F32.PACK_AB_MERGE_C R17, RZ, R12, RZ ;  /* 0x0000000cff11723e */ /* 0x000fe400048070ff */
[----:B------:R-:W-:-:S03]  /*14ca0*/  PRMT R12, RZ, 0x7610, R12 ;  /* 0x00007610ff0c7816 */ /* 0x000fc6000000000c */
[----:B------:R1:W-:Y:S04]  /*14cb0*/  @!P3 STG.E.U8 desc[UR14][R14.64+0x71], R17 ;  /* 0x000071110e00b986 */ /* 0x0003e8000c10110e */
[----:B------:R-:W4:Y:S01]  /*14cc0*/  @!P2 LDG.E.U8 R12, desc[UR14][R8.64+0x78] ;  /* 0x0000780e080ca981 */ /* 0x000f22000c1e1100 */
        /* <DEDUP_REMOVED lines=11> */
[----:B------:R4:W3:Y:S01]  /*14d80*/  @!P0 LDG.E.U8 R14, desc[UR14][R8.64+0x79] ;  /* 0x0000790e080e8981 */ /* 0x0008e2000c1e1100 */
[----:B------:R-:W-:Y:S02]  /*14d90*/  ISETP.LT.OR P2, PT, R33, 0x79, !P1 ;  /* 0x000000792100780c */ /* 0x000fe40004f41670 */
[----:B----4-:R-:W-:Y:S02]  /*14da0*/  PRMT R8, RZ, 0x7610, R8 ;  /* 0x00007610ff087816 */ /* 0x010fe40000000008 */
[----:B---3--:R-:W-:-:S04]  /*14db0*/  LOP3.LUT R14, R14, 0xff, RZ, 0xc0, !PT ;  /* 0x000000ff0e0e7812 */ /* 0x008fc800078ec0ff */
        /* <DEDUP_REMOVED lines=10> */
[----:B------:R-:W-:-:S04]  /*14e60*/  @!P2 IADD3 R17, P0, P3, R3, R24, R2 ;  /* 0x000000180311a210 */ /* 0x000fc80007b1e002 */
[----:B------:R-:W-:Y:S02]  /*14e70*/  @!P2 IADD3.X R16, R4, R32, R6, P0, P3 ;  /* 0x000000200410a210 */ /* 0x000fe400007e6406 */
[----:B------:R-:W-:Y:S01]  /*14e80*/  ISETP.LT.OR P1, PT, R33, 0x7a, !P1 ;  /* 0x0000007a2100780c */ /* 0x000fe20004f21670 */
[----:B------:R-:W-:Y:S01]  /*14e90*/  BSSY B1, `(.L_x_40) ;  /* 0x000000d000017945 */ /* 0x000fe20003800000 */
[----:B---3--:R-:W-:-:S04]  /*14ea0*/  LOP3.LUT R8, R8, 0xff, RZ, 0xc0, !PT ;  /* 0x000000ff08087812 */ /* 0x008fc800078ec0ff */
[----:B------:R-:W-:-:S05]  /*14eb0*/  F2FP.F16.E4M3.UNPACK_B R8, R8 ;  /* 0x00000008ff08723e */ /* 0x000fca00020006ff */
[----:B------:R-:W-:-:S05]  /*14ec0*/  HADD2.F32 R8, -RZ, R8.H0_H0 ;  /* 0x20000008ff087230 */ /* 0x000fca0000004100 */
[----:B------:R-:W-:Y:S01]  /*14ed0*/  FMUL R9, R8, UR21 ;  /* 0x0000001508097c20 */ /* 0x000fe20008400000 */
[----:B0-----:R-:W-:-:S03]  /*14ee0*/  @!P2 IADD3 R8, P4, R17, R18, RZ ;  /* 0x000000121108a210 */ /* 0x001fc60007f9e0ff */
[----:B--2---:R-:W-:Y:S02]  /*14ef0*/  FFMA R12, R227, UR20, R9 ;  /* 0x00000014e30c7c23 */ /* 0x004fe40008000009 */
[----:B------:R-:W-:-:S03]  /*14f00*/  @!P2 IMAD.X R9, R16, 0x1, R19, P4 ;  /* 0x000000011009a824 */ /* 0x000fc600020e0613 */
[----:B-1----:R-:W-:-:S05]  /*14f10*/  F2FP.SATFINITE.E4M3.F32.PACK_AB_MERGE_C R13, RZ, R12, RZ ;  /* 0x0000000cff0d723e */ /* 0x002fca00048070ff */
[----:B------:R0:W-:Y:S01]  /*14f20*/  @!P2 STG.E.U8 desc[UR14][R8.64+0x78], R13 ;  /* 0x0000780d0800a986 */ /* 0x0001e2000c10110e */
[----:B------:R-:W-:Y:S01]  /*14f30*/  PRMT R12, RZ, 0x7610, R12 ;  /* 0x00007610ff0c7816 */ /* 0x000fe2000000000c */
[----:B------:R-:W-:Y:S06]  /*14f40*/  @P1 BRA `(.L_x_41) ;  /* 0x0000000000041947 */ /* 0x000fec0003800000 */
[----:B------:R1:W5:Y:S02]  /*14f50*/  LDG.E.U8 R12, desc[UR14][R10.64+0x79] ;  /* 0x0000790e0a0c7981 */ /* 0x000364000c1e1100 */
.L_x_41:
[----:B------:R-:W-:Y:S05]  /*14f60*/  BSYNC B1 ;  /* 0x0000000000017941 */ /* 0x000fea0003800000 */
.L_x_40:
[----:B------:R-:W-:Y:S05]  /*14f70*/  @P1 BRA `(.L_x_42) ;  /* 0x0000007c00c81947 */ /* 0x000fea0003800000 */
[----:B-1----:R-:W2:Y:S01]  /*14f80*/  LDL.LU R10, [R1+0x290] ;  /* 0x00029000010a7983 */ /* 0x002ea20000300800 */
[----:B-----5:R-:W-:Y:S01]  /*14f90*/  LOP3.LUT R12, R12, 0xff, RZ, 0xc0, !PT ;  /* 0x000000ff0c0c7812 */ /* 0x020fe200078ec0ff */
[----:B------:R-:W-:Y:S01]  /*14fa0*/  ULDC.64 UR6, c[0x0][0x5c0] ;  /* 0x0001700000067ab9 */ /* 0x000fe20000000a00 */
[----:B0-----:R-:W-:Y:S02]  /*14fb0*/  IADD3 R8, P0, P1, R3, R24, R2 ;  /* 0x0000001803087210 */ /* 0x001fe4000791e002 */
[----:B------:R-:W-:Y:S02]  /*14fc0*/  F2FP.F16.E4M3.UNPACK_B R12, R12 ;  /* 0x0000000cff0c723e */ /* 0x000fe400020006ff */
[----:B------:R-:W-:Y:S02]  /*14fd0*/  IADD3.X R32, R4, R32, R6, P0, P1 ;  /* 0x0000002004207210 */ /* 0x000fe400007e2406 */
[----:B------:R-:W-:Y:S01]  /*14fe0*/  IADD3 R8, P0, R8, UR6, RZ ;  /* 0x0000000608087c10 */ /* 0x000fe2000ff1e0ff */
[----:B------:R-:W-:-:S03]  /*14ff0*/  HADD2.F32 R12, -RZ, R12.H0_H0 ;  /* 0x2000000cff0c7230 */ /* 0x000fc60000004100 */
[----:B------:R-:W-:Y:S02]  /*15000*/  IADD3.X R9, R32, UR7, RZ, P0, !PT ;  /* 0x0000000720097c10 */ /* 0x000fe400087fe4ff */
[----:B------:R-:W-:-:S04]  /*15010*/  FMUL R12, R12, UR21 ;  /* 0x000000150c0c7c20 */ /* 0x000fc80008400000 */
[----:B--2---:R-:W-:-:S05]  /*15020*/  FFMA R12, R10, UR20, R12 ;  /* 0x000000140a0c7c23 */ /* 0x004fca000800000c */
[----:B------:R-:W-:-:S05]  /*15030*/  F2FP.SATFINITE.E4M3.F32.PACK_AB_MERGE_C R11, RZ, R12, RZ ;  /* 0x0000000cff0b723e */ /* 0x000fca00048070ff */
[----:B------:R2:W-:Y:S01]  /*15040*/  STG.E.U8 desc[UR14][R8.64+0x79], R11 ;  /* 0x0000790b08007986 */ /* 0x0005e2000c10110e */
[----:B------:R-:W-:Y:S05]  /*15050*/  BRA `(.L_x_42) ;  /* 0x0000007c00907947 */ /* 0x000fea0003800000 */
.L_x_39:
[----:B------:R-:W-:Y:S01]  /*15060*/  ISETP.GE.AND P2, PT, R34, 0x9, PT ;  /* 0x000000092200780c */ /* 0x000fe20003f46270 */
[----:B------:R-:W2:Y:S01]  /*15070*/  LDL.LU R227, [R1+0x8] ;  /* 0x0000080001e37983 */ /* 0x000ea20000300800 */
[----:B------:R-:W-:Y:S01]  /*15080*/  LOP3.LUT R26, R26, 0xffffffdf, RZ, 0xc0, !PT ;  /* 0xffffffdf1a1a7812 */ /* 0x000fe200078ec0ff */
[----:B------:R-:W-:Y:S01]  /*15090*/  FMUL R226, R226, UR20 ;  /* 0x00000014e2e27c20 */ /* 0x000fe20008400000 */
[C---:B------:R-:W-:Y:S02]  /*150a0*/  ISETP.LT.OR P5, PT, R33.reuse, 0x1, !P2 ;  /* 0x000000012100780c */ /* 0x040fe400057a1670 */
[C---:B------:R-:W-:Y:S02]  /*150b0*/  ISETP.LT.OR P4, PT, R33.reuse, 0x2, !P2 ;  /* 0x000000022100780c */ /* 0x040fe40005781670 */
[C---:B------:R-:W-:Y:S02]  /*150c0*/  ISETP.LT.OR P3, PT, R33.reuse, 0x9, !P2 ;  /* 0x000000092100780c */ /* 0x040fe40005761670 */
[----:B------:R-:W-:-:S02]  /*150d0*/  ISETP.LT.OR P6, PT, R33, 0xa, !P2 ;  /* 0x0000000a2100780c */ /* 0x000fc400057c1670 */
[----:B------:R-:W-:-:S05]  /*150e0*/  F2FP.SATFINITE.E4M3.F32.PACK_AB_MERGE_C R226, RZ, R226, RZ ;  /* 0x000000e2ffe2723e */ /* 0x000fca00048070ff */
[----:B------:R-:W0:Y:S01]  /*150f0*/  @!P5 LDC.64 R36, c[0x0][0x5c0] ;  /* 0x00017000ff24db82 */ /* 0x000e220000000a00 */
[----:B------:R-:W-:-:S04]  /*15100*/  @P5 LOP3.LUT R26, R26, 0x20, RZ, 0xfc, !PT ;  /* 0x000000201a1a5812 */ /* 0x000fc800078efcff */
[----:B------:R-:W-:-:S03]  /*15110*/  LOP3.LUT R26, R26, 0xffffffef, RZ, 0xc0, !PT ;  /* 0xffffffef1a1a7812 */ /* 0x000fc600078ec0ff */
[----:B------:R-:W1:Y:S08]  /*15120*/  @!P4 LDC.64 R30, c[0x0][0x5c0] ;  /* 0x00017000ff1ecb82 */ /* 0x000e700000000a00 */
[----:B------:R-:W3:Y:S01]  /*15130*/  @!P3 LDC.64 R28, c[0x0][0x5c0] ;  /* 0x00017000ff1cbb82 */ /* 0x000ee20000000a00 */
[----:B0----5:R-:W-:-:S04]  /*15140*/  @!P5 IADD3 R36, P0, P1, R24, R36, R2 ;  /* 0x000000241824d210 */ /* 0x021fc8000791e002 */
[----:B------:R-:W-:Y:S02]  /*15150*/  @!P5 IADD3.X R37, R32, R37, R6, P0, P1 ;  /* 0x000000252025d210 */ /* 0x000fe400007e2406 */
[----:B------:R-:W-:Y:S02]  /*15160*/  ISETP.LT.OR P5, PT, R33, 0x12, !P2 ;  /* 0x000000122100780c */ /* 0x000fe400057a1670 */
[----:B-1----:R-:W-:-:S04]  /*15170*/  @!P4 IADD3 R30, P0, P1, R24, R30, R2 ;  /* 0x0000001e181ec210 */ /* 0x002fc8000791e002 */
[----:B------:R-:W-:Y:S02]  /*15180*/  @!P4 IADD3.X R31, R32, R31, R6, P0, P1 ;  /* 0x0000001f201fc210 */ /* 0x000fe400007e2406 */
[----:B---3--:R-:W-:-:S04]  /*15190*/  @!P3 IADD3 R38, P0, P1, R24, R28, R2 ;  /* 0x0000001c1826b210 */ /* 0x008fc8000791e002 */
[----:B------:R-:W-:Y:S02]  /*151a0*/  @!P3 IADD3.X R39, R32, R29, R6, P0, P1 ;  /* 0x0000001d2027b210 */ /* 0x000fe400007e2406 */
[----:B------:R-:W0:Y:S02]  /*151b0*/  @!P6 LDC.64 R28, c[0x0][0x5c0] ;  /* 0x00017000ff1ceb82 */ /* 0x000e240000000a00 */
[----:B0-----:R-:W-:-:S04]  /*151c0*/  @!P6 IADD3 R40, P0, P1, R24, R28, R2 ;  /* 0x0000001c1828e210 */ /* 0x001fc8000791e002 */
[----:B------:R-:W-:Y:S02]  /*151d0*/  @!P6 IADD3.X R41, R32, R29, R6, P0, P1 ;  /* 0x0000001d2029e210 */ /* 0x000fe400007e2406 */
[----:B------:R-:W-:-:S13]  /*151e0*/  ISETP.LT.OR P1, PT, R33, 0x11, !P2 ;  /* 0x000000112100780c */ /* 0x000fda0005721670 */
[----:B------:R-:W0:Y:S01]  /*151f0*/  @!P1 LDC.64 R28, c[0x0][0x5c0] ;  /* 0x00017000ff1c9b82 */ /* 0x000e220000000a00 */
[----:B------:R-:W-:Y:S02]  /*15200*/  @P1 LOP3.LUT R26, R26, 0x10, RZ, 0xfc, !PT ;  /* 0x000000101a1a1812 */ /* 0x000fe400078efcff */
[----:B0-----:R-:W-:-:S04]  /*15210*/  @!P1 IADD3 R42, P0, P6, R24, R28, R2 ;  /* 0x0000001c182a9210 */ /* 0x001fc80007e1e002 */
[----:B------:R-:W-:Y:S02]  /*15220*/  @!P1 IADD3.X R43, R32, R29, R6, P0, P6 ;  /* 0x0000001d202b9210 */ /* 0x000fe400007ec406 */
[----:B------:R-:W0:Y:S01]  /*15230*/  @!P5 LDC.64 R28, c[0x0][0x5c0] ;  /* 0x00017000ff1cdb82 */ /* 0x000e220000000a00 */
[----:B------:R-:W-:Y:S02]  /*15240*/  ISETP.LT.OR P1, PT, R33, 0x19, !P2 ;  /* 0x000000192100780c */ /* 0x000fe40005721670 */
[----:B0-----:R-:W-:-:S04]  /*15250*/  @!P5 IADD3 R44, P0, P6, R24, R28, R2 ;  /* 0x0000001c182cd210 */ /* 0x001fc80007e1e002 */
[----:B------:R-:W-:-:S07]  /*15260*/  @!P5 IADD3.X R45, R32, R29, R6, P0, P6 ;  /* 0x0000001d202dd210 */ /* 0x000fce00007ec406 */
[----:B------:R-:W0:Y:S02]  /*15270*/  @!P1 LDC.64 R28, c[0x0][0x5c0] ;  /* 0x00017000ff1c9b82 */ /* 0x000e240000000a00 */
[----:B0-----:R-:W-:-:S04]  /*15280*/  @!P1 IADD3 R50, P0, P6, R24, R28, R2 ;  /* 0x0000001c18329210 */ /* 0x001fc80007e1e002 */
[----:B------:R-:W-:Y:S02]  /*15290*/  @!P1 IADD3.X R51, R32, R29, R6, P0, P6 ;  /* 0x0000001d20339210 */ /* 0x000fe400007ec406 */
[----:B------:R-:W-:-:S04]  /*152a0*/  ISETP.GE.AND P0, PT, R34, 0x1, PT ;  /* 0x000000012200780c */ /* 0x000fc80003f06270 */
[----:B------:R-:W-:-:S13]  /*152b0*/  ISETP.LT.OR P6, PT, R33, 0x1, !P0 ;  /* 0x000000012100780c */ /* 0x000fda00047c1670 */
[----:B------:R-:W0:Y:S01]  /*152c0*/  @!P6 LDC.64 R28, c[0x0][0x5c0] ;  /* 0x00017000ff1ceb82 */ /* 0x000e220000000a00 */
[----:B------:R-:W-:Y:S02]  /*152d0*/  ISETP.LT.OR P5, PT, R33, 0x1a, !P2 ;  /* 0x0000001a2100780c */ /* 0x000fe400057a1670 */
[----:B0-----:R-:W-:-:S05]  /*152e0*/  @!P6 IADD3 R28, P1, R24, R28, RZ ;  /* 0x0000001c181ce210 */ /* 0x001fca0007f3e0ff */
[----:B------:R-:W-:-:S05]  /*152f0*/  @!P6 IMAD.X R29, R32, 0x1, R29, P1 ;  /* 0x00000001201de824 */ /* 0x000fca00008e061d */
[----:B------:R0:W-:Y:S02]  /*15300*/  @!P6 STG.E.U8 desc[UR14][R28.64], R226 ;  /* 0x000000e21c00e986 */ /* 0x0001e4000c10110e */
[----:B0-----:R-:W0:Y:S01]  /*15310*/  @!P5 LDC.64 R28, c[0x0][0x5c0] ;  /* 0x00017000ff1cdb82 */ /* 0x001e220000000a00 */
[----:B------:R-:W-:Y:S01]  /*15320*/  FMUL R225, R225, UR20 ;  /* 0x00000014e1e17c20 */ /* 0x000fe20008400000 */
[----:B------:R-:W-:Y:S01]  /*15330*/  FMUL R224, R224, UR20 ;  /* 0x00000014e0e07c20 */ /* 0x000fe20008400000 */
[----:B------:R-:W-:Y:S01]  /*15340*/  FMUL R223, R223, UR20 ;  /* 0x00000014dfdf7c20 */ /* 0x000fe20008400000 */
[----:B------:R-:W-:Y:S01]  /*15350*/  FMUL R222, R222, UR20 ;  /* 0x00000014dede7c20 */ /* 0x000fe20008400000 */
[----:B------:R-:W-:Y:S01]  /*15360*/  FMUL R221, R221, UR20 ;  /* 0x00000014dddd7c20 */ /* 0x000fe20008400000 */
[----:B------:R-:W-:Y:S01]  /*15370*/  FMUL R220, R220, UR20 ;  /* 0x00000014dcdc7c20 */ /* 0x000fe20008400000 */
[----:B------:R-:W-:Y:S01]  /*15380*/  LOP3.LUT R25, R25, 0xfffffeff, RZ, 0xc0, !PT ;  /* 0xfffffeff19197812 */ /* 0x000fe200078ec0ff */
[----:B------:R-:W-:Y:S01]  /*15390*/  FMUL R219, R219, UR20 ;  /* 0x00000014dbdb7c20 */ /* 0x000fe20008400000 */
        /* <DEDUP_REMOVED lines=14> */
[----:B------:R-:W3:Y:S01]  /*15480*/  LDL.LU R226, [R1+0x4] ;  /* 0x0000040001e27983 */ /* 0x000ee20000300800 */
[----:B0-----:R-:W-:-:S02]  /*15490*/  @!P5 IADD3 R46, P1, P6, R24, R28, R2 ;  /* 0x0000001c182ed210 */ /* 0x001fc40007e3e002 */
[----:B------:R-:W-:Y:S02]  /*154a0*/  F2FP.SATFINITE.E4M3.F32.PACK_AB_MERGE_C R225, RZ, R225, RZ ;  /* 0x000000e1ffe1723e */ /* 0x000fe400048070ff */
[----:B------:R-:W-:Y:S02]  /*154b0*/  @!P5 IADD3.X R47, R32, R29, R6, P1, P6 ;  /* 0x0000001d202fd210 */ /* 0x000fe40000fec406 */
[----:B------:R-:W-:-:S13]  /*154c0*/  ISETP.LT.OR P6, PT, R33, 0x2, !P0 ;  /* 0x000000022100780c */ /* 0x000fda00047c1670 */
[----:B------:R-:W0:Y:S01]  /*154d0*/  @!P6 LDC.64 R28, c[0x0][0x5c0] ;  /* 0x00017000ff1ceb82 */ /* 0x000e220000000a00 */
[----:B------:R-:W-:Y:S02]  /*154e0*/  ISETP.LT.OR P5, PT, R33, 0x21, !P2 ;  /* 0x000000212100780c */ /* 0x000fe400057a1670 */
[----:B0-----:R-:W-:-:S05]  /*154f0*/  @!P6 IADD3 R28, P1, R24, R28, RZ ;  /* 0x0000001c181ce210 */ /* 0x001fca0007f3e0ff */
[----:B------:R-:W-:-:S05]  /*15500*/  @!P6 IMAD.X R29, R32, 0x1, R29, P1 ;  /* 0x00000001201de824 */ /* 0x000fca00008e061d */
[----:B------:R0:W-:Y:S02]  /*15510*/  @!P6 STG.E.U8 desc[UR14][R28.64+0x1], R225 ;  /* 0x000001e11c00e986 */ /* 0x0001e4000c10110e */
[----:B0-----:R-:W0:Y:S01]  /*15520*/  @!P5 LDC.64 R28, c[0x0][0x5c0] ;  /* 0x00017000ff1cdb82 */ /* 0x001e220000000a00 */
[----:B------:R-:W-:Y:S01]  /*15530*/  F2FP.SATFINITE.E4M3.F32.PACK_AB_MERGE_C R224, RZ, R224, RZ ;  /* 0x000000e0ffe0723e */ /* 0x000fe200048070ff */
[----:B------:R-:W4:Y:S01]  /*15540*/  LDL.LU R225, [R1] ;  /* 0x0000000001e17983 */ /* 0x000f220000300800 */
[----:B------:R-:W-:Y:S01]  /*15550*/  F2FP.SATFINITE.E4M3.F32.PACK_AB_MERGE_C R223, RZ, R223, RZ ;  /* 0x000000dfffdf723e */ /* 0x000fe200048070ff */
[----:B------:R-:W-:Y:S01]  /*15560*/  FMUL R11, R11, UR20 ;  /* 0x000000140b0b7c20 */ /* 0x000fe20008400000 */
[----:B------:R-:W-:Y:S01]  /*15570*/  F2FP.SATFINITE.E4M3.F32.PACK_AB_MERGE_C R222, RZ, R222, RZ ;  /* 0x000000deffde723e */ /* 0x000fe200048070ff */
[----:B------:R-:W-:Y:S01]  /*15580*/  FMUL R10, R10, UR20 ;  /* 0x000000140a0a7c20 */ /* 0x000fe20008400000 */
[----:B------:R-:W-:Y:S01]  /*15590*/  F2FP.SATFINITE.E4M3.F32.PACK_AB_MERGE_C R221, RZ, R221, RZ ;  /* 0x000000ddffdd723e */ /* 0x000fe200048070ff */
[----:B------:R-:W-:Y:S01]  /*155a0*/  FMUL R9, R9, UR20 ;  /* 0x0000001409097c20 */ /* 0x000fe20008400000 */
[----:B------:R-:W-:Y:S01]  /*155b0*/  F2FP.SATFINITE.E4M3.F32.PACK_AB_MERGE_C R220, RZ, R220, RZ ;  /* 0x000000dcffdc723e */ /* 0x000fe200048070ff */
[----:B------:R-:W-:Y:S01]  /*155c0*/  FMUL R8, R8, UR20 ;  /* 0x0000001408087c20 */ /* 0x000fe20008400000 */
[----:B------:R-:W-:-:S02]  /*155d0*/  F2FP.SATFINITE.E4M3.F32.PACK_AB_MERGE_C R219, RZ, R219, RZ ;  /* 0x000000dbffdb723e */ /* 0x000fc400048070ff */
[----:B------:R-:W-:Y:S02]  /*155e0*/  F2FP.SATFINITE.E4M3.F32.PACK_AB_MERGE_C R218, RZ, R218, RZ ;  /* 0x000000daffda723e */ /* 0x000fe400048070ff */
[----:B------:R-:W-:Y:S02]  /*155f0*/  F2FP.SATFINITE.E4M3.F32.PACK_AB_MERGE_C R217, RZ, R217, RZ ;  /* 0x000000d9ffd9723e */ /* 0x000fe400048070ff */
[----:B------:R-:W-:Y:S02]  /*15600*/  F2FP.SATFINITE.E4M3.F32.PACK_AB_MERGE_C R216, RZ, R216, RZ ;  /* 0x000000d8ffd8723e */ /* 0x000fe400048070ff */
[----:B------:R-:W-:Y:S02]  /*15610*/  F2FP.SATFINITE.E4M3.F32.PACK_AB_MERGE_C R23, RZ, R23, RZ ;  /* 0x00000017ff17723e */ /* 0x000fe400048070ff */
[----:B------:R-:W-:Y:S02]  /*15620*/  F2FP.SATFINITE.E4M3.F32.PACK_AB_MERGE_C R22, RZ, R22, RZ ;  /* 0x00000016ff16723e */ /* 0x000fe400048070ff */
[----:B------:R-:W-:-:S02]  /*15630*/  F2FP.SATFINITE.E4M3.F32.PACK_AB_MERGE_C R21, RZ, R21, RZ ;  /* 0x00000015ff15723e */ /* 0x000fc400048070ff */
[----:B0-----:R-:W-:Y:S02]  /*15640*/  @!P5 IADD3 R48, P1, P6, R24, R28, R2 ;  /* 0x0000001c1830d210 */ /* 0x001fe40007e3e002 */
[----:B------:R-:W-:Y:S02]  /*15650*/  F2FP.SATFINITE.E4M3.F32.PACK_AB_MERGE_C R20, RZ, R20, RZ ;  /* 0x00000014ff14723e */ /* 0x000fe400048070ff */
[----:B------:R-:W-:Y:S02]  /*15660*/  @!P5 IADD3.X R49, R32, R29, R6, P1, P6 ;  /* 0x0000001d2031d210 */ /* 0x000fe40000fec406 */
[----:B------:R-:W-:Y:S02]  /*15670*/  ISETP.LT.OR P1, PT, R33, 0x22, !P2 ;  /* 0x000000222100780c */ /* 0x000fe40005721670 */
[----:B------:R-:W-:Y:S02]  /*15680*/  LOP3.LUT P5, RZ, R26, 0x20, RZ, 0xc0, !PT ;  /* 0x000000201aff7812 */ /* 0x000fe400078ac0ff */
[----:B------:R-:W-:-:S02]  /*15690*/  F2FP.SATFINITE.E4M3.F32.PACK_AB_MERGE_C R19, RZ, R19, RZ ;  /* 0x00000013ff13723e */ /* 0x000fc400048070ff */
[----:B------:R-:W-:Y:S02]  /*156a0*/  F2FP.SATFINITE.E4M3.F32.PACK_AB_MERGE_C R18, RZ, R18, RZ ;  /* 0x00000012ff12723e */ /* 0x000fe400048070ff */
[----:B------:R-:W-:Y:S02]  /*156b0*/  F2FP.SATFINITE.E4M3.F32.PACK_AB_MERGE_C R17, RZ, R17, RZ ;  /* 0x00000011ff11723e */ /* 0x000fe400048070ff */
[----:B------:R-:W-:Y:S02]  /*156c0*/  F2FP.SATFINITE.E4M3.F32.PACK_AB_MERGE_C R16, RZ, R16, RZ ;  /* 0x00000010ff10723e */ /* 0x000fe400048070ff */
[----:B------:R-:W-:Y:S01]  /*156d0*/  F2FP.SATFINITE.E4M3.F32.PACK_AB_MERGE_C R15, RZ, R15, RZ ;  /* 0x0000000fff0f723e */ /* 0x000fe200048070ff */
[----:B------:R-:W0:Y:S01]  /*156e0*/  @!P1 LDC.64 R28, c[0x0][0x5c0] ;  /* 0x00017000ff1c9b82 */ /* 0x000e220000000a00 */
[----:B------:R-:W-:Y:S01]  /*156f0*/  F2FP.SATFINITE.E4M3.F32.PACK_AB_MERGE_C R13, RZ, R13, RZ ;  /* 0x0000000dff0d723e */ /* 0x000fe200048070ff */
[----:B------:R0:W-:Y:S01]  /*15700*/  @!P5 STG.E.U8 desc[UR14][R36.64], R224 ;  /* 0x000000e02400d986 */ /* 0x0001e2000c10110e */
[----:B------:R-:W-:-:S02]  /*15710*/  F2FP.SATFINITE.E4M3.F32.PACK_AB_MERGE_C R12, RZ, R12, RZ ;  /* 0x0000000cff0c723e */ /* 0x000fc400048070ff */
[----:B------:R-:W-:Y:S01]  /*15720*/  F2FP.SATFINITE.E4M3.F32.PACK_AB_MERGE_C R11, RZ, R11, RZ ;  /* 0x0000000bff0b723e */ /* 0x000fe200048070ff */
[----:B------:R-:W-:Y:S01]  /*15730*/  @!P4 STG.E.U8 desc[UR14][R30.64+0x1], R223 ;  /* 0x000001df1e00c986 */ /* 0x000fe2000c10110e */
[----:B------:R-:W-:Y:S02]  /*15740*/  ISETP.LT.OR P4, PT, R33, 0x9, !P0 ;  /* 0x000000092100780c */ /* 0x000fe40004781670 */
[----:B------:R-:W-:Y:S02]  /*15750*/  F2FP.SATFINITE.E4M3.F32.PACK_AB_MERGE_C R10, RZ, R10, RZ ;  /* 0x0000000aff0a723e */ /* 0x000fe400048070ff */
[----:B------:R-:W-:Y:S02]  /*15760*/  F2FP.SATFINITE.E4M3.F32.PACK_AB_MERGE_C R9, RZ, R9, RZ ;  /* 0x00000009ff09723e */ /* 0x000fe400048070ff */
[----:B------:R-:W-:Y:S02]  /*15770*/  F2FP.SATFINITE.E4M3.F32.PACK_AB_MERGE_C R8, RZ, R8, RZ ;  /* 0x00000008ff08723e */ /* 0x000fe400048070ff */
[----:B0-----:R-:W-:-:S04]  /*15780*/  @!P1 IADD3 R36, P5, P6, R24, R28, R2 ;  /* 0x0000001c18249210 */ /* 0x001fc80007ebe002 */
[----:B------:R-:W-:Y:S02]  /*15790*/  @!P1 IADD3.X R37, R32, R29, R6, P5, P6 ;  /* 0x0000001d20259210 */ /* 0x000fe40002fec406 */
[----:B------:R-:W-:-:S13]  /*157a0*/  ISETP.LT.OR P1, PT, R33, 0x29, !P2 ;  /* 0x000000292100780c */ /* 0x000fda0005721670 */
[----:B------:R-:W0:Y:S02]  /*157b0*/  @!P1 LDC.64 R28, c[0x0][0x5c0] ;  /* 0x00017000ff1c9b82 */ /* 0x000e240000000a00 */
[----:B0-----:R-:W-:-:S04]  /*157c0*/  @!P1 IADD3 R56, P5, P6, R24, R28, R2 ;  /* 0x0000001c18389210 */ /* 0x001fc80007ebe002 */
[----:B------:R-:W-:Y:S02]  /*157d0*/  @!P1 IADD3.X R57, R32, R29, R6, P5, P6 ;  /* 0x0000001d20399210 */ /* 0x000fe40002fec406 */
[----:B------:R-:W0:Y:S01]  /*157e0*/  @!P4 LDC.64 R28, c[0x0][0x5c0] ;  /* 0x00017000ff1ccb82 */ /* 0x000e220000000a00 */
[----:B------:R-:W-:Y:S02]  /*157f0*/  ISETP.LT.OR P1, PT, R33, 0x2a, !P2 ;  /* 0x0000002a2100780c */ /* 0x000fe40005721670 */
[----:B0-----:R-:W-:-:S05]  /*15800*/  @!P4 IADD3 R28, P5, R24, R28, RZ ;  /* 0x0000001c181cc210 */ /* 0x001fca0007fbe0ff */
[----:B------:R-:W-:-:S05]  /*15810*/  @!P4 IMAD.X R29, R32, 0x1, R29, P5 ;  /* 0x00000001201dc824 */ /* 0x000fca00028e061d */
[----:B------:R0:W-:Y:S02]  /*15820*/  @!P4 STG.E.U8 desc[UR14][R28.64+0x8], R222 ;  /* 0x000008de1c00c986 */ /* 0x0001e4000c10110e */
[----:B0-----:R-:W0:Y:S02]  /*15830*/  @!P1 LDC.64 R28, c[0x0][0x5c0] ;  /* 0x00017000ff1c9b82 */ /* 0x001e240000000a00 */
[----:B0-----:R-:W-:-:S04]  /*15840*/  @!P1 IADD3 R30, P4, P5, R24, R28, R2 ;  /* 0x0000001c181e9210 */ /* 0x001fc80007d9e002 */
[----:B------:R-:W-:Y:S02]  /*15850*/  @!P1 IADD3.X R31, R32, R29, R6, P4, P5 ;  /* 0x0000001d201f9210 */ /* 0x000fe400027ea406 */
[C---:B------:R-:W-:Y:S02]  /*15860*/  ISETP.LT.OR P4, PT, R33.reuse, 0xa, !P0 ;  /* 0x0000000a2100780c */ /* 0x040fe40004781670 */
[----:B------:R-:W-:-:S11]  /*15870*/  ISETP.LT.OR P1, PT, R33, 0x32, !P2 ;  /* 0x000000322100780c */ /* 0x000fd60005721670 */
[----:B------:R-:W0:Y:S02]  /*15880*/  @!P4 LDC.64 R28, c[0x0][0x5c0] ;  /* 0x00017000ff1ccb82 */ /* 0x000e240000000a00 */
[----:B------:R-:W-:-:S04]  /*15890*/  @P1 LOP3.LUT R25, R25, 0x100, RZ, 0xfc, !PT ;  /* 0x0000010019191812 */ /* 0x000fc800078efcff */
[----:B------:R-:W-:Y:S02]  /*158a0*/  LOP3.LUT R25, R25, 0xfffffdff, RZ, 0xc0, !PT ;  /* 0xfffffdff19197812 */ /* 0x000fe400078ec0ff */
[----:B0-----:R-:W-:-:S05]  /*158b0*/  @!P4 IADD3 R28, P5, R24, R28, RZ ;  /* 0x0000001c181cc210 */ /* 0x001fca0007fbe0ff */
[----:B------:R-:W-:Y:S01]  /*158c0*/  @!P4 IMAD.X R29, R32, 0x1, R29, P5 ;  /* 0x00000001201dc824 */ /* 0x000fe200028e061d */
[----:B------:R-:W-:-:S04]  /*158d0*/  ISETP.LT.OR P5, PT, R33, 0x31, !P2 ;  /* 0x000000312100780c */ /* 0x000fc800057a1670 */
[----:B------:R0:W-:Y:S04]  /*158e0*/  @!P4 STG.E.U8 desc[UR14][R28.64+0x9], R221 ;  /* 0x000009dd1c00c986 */ /* 0x0001e8000c10110e */
[----:B------:R1:W-:Y:S05]  /*158f0*/  @!P3 STG.E.U8 desc[UR14][R38.64+0x8], R220 ;  /* 0x000008dc2600b986 */ /* 0x0003ea000c10110e */
[----:B0-----:R-:W0:Y:S02]  /*15900*/  @!P5 LDC.64 R28, c[0x0][0x5c0] ;  /* 0x00017000ff1cdb82 */ /* 0x001e240000000a00 */
[----:B0-----:R-:W-:-:S04]  /*15910*/  @!P5 IADD3 R52, P4, P6, R24, R28, R2 ;  /* 0x0000001c1834d210 */ /* 0x001fc80007e9e002 */
[----:B------:R-:W-:Y:S02]  /*15920*/  @!P5 IADD3.X R53, R32, R29, R6, P4, P6 ;  /* 0x0000001d2035d210 */ /* 0x000fe400027ec406 */
[----:B------:R-:W1:Y:S01]  /*15930*/  @!P1 LDC.64 R28, c[0x0][0x5c0] ;  /* 0x00017000ff1c9b82 */ /* 0x000e620000000a00 */
[----:B------:R-:W-:-:S13]  /*15940*/  ISETP.LT.OR P6, PT, R33, 0xa, !P2 ;  /* 0x0000000a2100780c */ /* 0x000fda00057c1670 */
[----:B------:R-:W-:Y:S01]  /*15950*/  @!P6 STG.E.U8 desc[UR14][R40.64+0x9], R219 ;  /* 0x000009db2800e986 */ /* 0x000fe2000c10110e */
[----:B------:R-:W-:Y:S02]  /*15960*/  ISETP.LT.OR P6, PT, R33, 0x3a, !P2 ;  /* 0x0000003a2100780c */ /* 0x000fe400057c1670 */
[----:B-1----:R-:W-:-:S04]  /*15970*/  @!P1 IADD3 R38, P3, P4, R24, R28, R2 ;  /* 0x0000001c18269210 */ /* 0x002fc80007c7e002 */
[----:B------:R-:W-:Y:S02]  /*15980*/  @!P1 IADD3.X R39, R32, R29, R6, P3, P4 ;  /* 0x0000001d20279210 */ /* 0x000fe40001fe8406 */
[----:B------:R-:W-:-:S13]  /*15990*/  ISETP.LT.OR P1, PT, R33, 0x39, !P2 ;  /* 0x000000392100780c */ /* 0x000fda0005721670 */
[----:B------:R-:W0:Y:S01]  /*159a0*/  @!P1 LDC.64 R28, c[0x0][0x5c0] ;  /* 0x00017000ff1c9b82 */ /* 0x000e220000000a00 */
[----:B------:R-:W-:-:S04]  /*159b0*/  @P1 LOP3.LUT R25, R25, 0x200, RZ, 0xfc, !PT ;  /* 0x0000020019191812 */ /* 0x000fc800078efcff */
[----:B------:R-:W-:-:S04]  /*159c0*/  LOP3.LUT R25, R25, 0xfffffffb, RZ, 0xc0, !PT ;  /* 0xfffffffb19197812 */ /* 0x000fc800078ec0ff */
[----:B------:R-:W-:-:S04]  /*159d0*/  @P6 LOP3.LUT R25, R25, 0x4, RZ, 0xfc, !PT ;  /* 0x0000000419196812 */ /* 0x000fc800078efcff */
[----:B------:R-:W-:Y:S02]  /*159e0*/  LOP3.LUT R25, R25, 0xfffffbff, RZ, 0xc0, !PT ;  /* 0xfffffbff19197812 */ /* 0x000fe400078ec0ff */
[----:B0-----:R-:W-:-:S04]  /*159f0*/  @!P1 IADD3 R58, P3, P4, R24, R28, R2 ;  /* 0x0000001c183a9210 */ /* 0x001fc80007c7e002 */
[----:B------:R-:W-:Y:S02]  /*15a00*/  @!P1 IADD3.X R59, R32, R29, R6, P3, P4 ;  /* 0x0000001d203b9210 */ /* 0x000fe40001fe8406 */
[----:B------:R-:W-:Y:S02]  /*15a10*/  ISETP.LT.OR P3, PT, R33, 0x11, !P0 ;  /* 0x000000112100780c */ /* 0x000fe40004761670 */
[C---:B------:R-:W-:Y:S02]  /*15a20*/  LOP3.LUT P1, RZ, R26.reuse, 0x10, RZ, 0xc0, !PT ;  /* 0x000000101aff7812 */ /* 0x040fe4000782c0ff */
[----:B------:R-:W-:-:S09]  /*15a30*/  LOP3.LUT R26, R26, 0xfffffffb, RZ, 0xc0, !PT ;  /* 0xfffffffb1a1a7812 */ /* 0x000fd200078ec0ff */
[----:B------:R-:W0:Y:S02]  /*15a40*/  @!P3 LDC.64 R28, c[0x0][0x5c0] ;  /* 0x00017000ff1cbb82 */ /* 0x000e240000000a00 */
        /* <DEDUP_REMOVED lines=12> */
[----:B------:R-:W-:-:S05]  /*15b10*/  @!P3 IMAD.X R29, R32, 0x1, R29, P4 ;  /* 0x00000001201db824 */ /* 0x000fca00020e061d */
[----:B------:R0:W-:Y:S04]  /*15b20*/  @!P3 STG.E.U8 desc[UR14][R28.64+0x11], R217 ;  /* 0x000011d91c00b986 */ /* 0x0001e8000c10110e */
[----:B------:R1:W-:Y:S01]  /*15b30*/  @!P1 STG.E.U8 desc[UR14][R42.64+0x10], R216 ;  /* 0x000010d82a009986 */ /* 0x0003e2000c10110e */
[----:B0-----:R-:W0:Y:S02]  /*15b40*/  @!P6 LDC.64 R28, c[0x0][0x5c0] ;  /* 0x00017000ff1ceb82 */ /* 0x001e240000000a00 */
[----:B0-----:R-:W-:-:S04]  /*15b50*/  @!P6 IADD3 R54, P3, P4, R24, R28, R2 ;  /* 0x0000001c1836e210 */ /* 0x001fc80007c7e002 */
[----:B------:R-:W-:Y:S02]  /*15b60*/  @!P6 IADD3.X R55, R32, R29, R6, P3, P4 ;  /* 0x0000001d2037e210 */ /* 0x000fe40001fe8406 */
[C---:B------:R-:W-:Y:S02]  /*15b70*/  ISETP.LT.OR P4, PT, R33.reuse, 0x42, !P2 ;  /* 0x000000422100780c */ /* 0x040fe40005781670 */
[----:B------:R-:W-:-:S11]  /*15b80*/  ISETP.LT.OR P6, PT, R33, 0x12, !P2 ;  /* 0x000000122100780c */ /* 0x000fd600057c1670 */
[----:B------:R-:W1:Y:S01]  /*15b90*/  @!P4 LDC.64 R28, c[0x0][0x5c0] ;  /* 0x00017000ff1ccb82 */ /* 0x000e620000000a00 */
[----:B------:R-:W-:Y:S01]  /*15ba0*/  @P4 LOP3.LUT R26, R26, 0x4, RZ, 0xfc, !PT ;  /* 0x000000041a1a4812 */ /* 0x000fe200078efcff */
[----:B------:R-:W-:Y:S03]  /*15bb0*/  @!P6 STG.E.U8 desc[UR14][R44.64+0x11], R23 ;  /* 0x000011172c00e986 */ /* 0x000fe6000c10110e */
[----:B------:R-:W-:Y:S02]  /*15bc0*/  LOP3.LUT R26, R26, 0xfffffff7, RZ, 0xc0, !PT ;  /* 0xfffffff71a1a7812 */ /* 0x000fe400078ec0ff */
[----:B-1----:R-:W-:-:S04]  /*15bd0*/  @!P4 IADD3 R42, P1, P3, R24, R28, R2 ;  /* 0x0000001c182ac210 */ /* 0x002fc80007b3e002 */
[----:B------:R-:W-:Y:S02]  /*15be0*/  @!P4 IADD3.X R43, R32, R29, R6, P1, P3 ;  /* 0x0000001d202bc210 */ /* 0x000fe40000fe6406 */
[----:B------:R-:W-:-:S13]  /*15bf0*/  ISETP.LT.OR P4, PT, R33, 0x49, !P2 ;  /* 0x000000492100780c */ /* 0x000fda0005781670 */
[----:B------:R-:W0:Y:S01]  /*15c00*/  @!P4 LDC.64 R28, c[0x0][0x5c0] ;  /* 0x00017000ff1ccb82 */ /* 0x000e220000000a00 */
[----:B------:R-:W-:-:S04]  /*15c10*/  @P4 LOP3.LUT R25, R25, 0x800, RZ, 0xfc, !PT ;  /* 0x0000080019194812 */ /* 0x000fc800078efcff */
[----:B------:R-:W-:Y:S02]  /*15c20*/  LOP3.LUT R25, R25, 0xfffffffd, RZ, 0xc0, !PT ;  /* 0xfffffffd19197812 */ /* 0x000fe400078ec0ff */
[----:B0-----:R-:W-:-:S04]  /*15c30*/  @!P4 IADD3 R60, P1, P3, R24, R28, R2 ;  /* 0x0000001c183cc210 */ /* 0x001fc80007b3e002 */
[----:B------:R-:W-:Y:S02]  /*15c40*/  @!P4 IADD3.X R61, R32, R29, R6, P1, P3 ;  /* 0x0000001d203dc210 */ /* 0x000fe40000fe6406 */
[C---:B------:R-:W-:Y:S02]  /*15c50*/  ISETP.LT.OR P1, PT, R33.reuse, 0x19, !P0 ;  /* 0x000000192100780c */ /* 0x040fe40004721670 */
[----:B------:R-:W-:-:S11]  /*15c60*/  ISETP.LT.OR P4, PT, R33, 0x19, !P2 ;  /* 0x000000192100780c */ /* 0x000fd60005781670 */
[----:B------:R-:W0:Y:S02]  /*15c70*/  @!P1 LDC.64 R28, c[0x0][0x5c0] ;  /* 0x00017000ff1c9b82 */ /* 0x000e240000000a00 */
[----:B0-----:R-:W-:-:S05]  /*15c80*/  @!P1 IADD3 R28, P3, R24, R28, RZ ;  /* 0x0000001c181c9210 */ /* 0x001fca0007f7e0ff */
[----:B------:R-:W-:-:S05]  /*15c90*/  @!P1 IMAD.X R29, R32, 0x1, R29, P3 ;  /* 0x00000001201d9824 */ /* 0x000fca00018e061d */
[----:B------:R0:W-:Y:S01]  /*15ca0*/  @!P1 STG.E.U8 desc[UR14][R28.64+0x18], R22 ;  /* 0x000018161c009986 */ /* 0x0001e2000c10110e */
[----:B------:R-:W-:-:S13]  /*15cb0*/  ISETP.LT.OR P1, PT, R33, 0x4a, !P2 ;  /* 0x0000004a2100780c */ /* 0x000fda0005721670 */
[----:B0-----:R-:W0:Y:S01]  /*15cc0*/  @!P1 LDC.64 R22, c[0x0][0x5c0] ;  /* 0x00017000ff169b82 */ /* 0x001e220000000a00 */
[----:B------:R-:W-:-:S04]  /*15cd0*/  @P1 LOP3.LUT R26, R26, 0x8, RZ, 0xfc, !PT ;  /* 0x000000081a1a1812 */ /* 0x000fc800078efcff */
[----:B------:R-:W-:Y:S02]  /*15ce0*/  LOP3.LUT R26, R26, 0xfffffffd, RZ, 0xc0, !PT ;  /* 0xfffffffd1a1a7812 */ /* 0x000fe400078ec0ff */
        /* <DEDUP_REMOVED lines=11> */
[----:B------:R-:W-:Y:S01]  /*15da0*/  ISETP.LT.OR P4, PT, R33, 0x1a, !P2 ;  /* 0x0000001a2100780c */ /* 0x000fe20005781670 */
[----:B0-----:R-:W0:-:S12]  /*15db0*/  @!P1 LDC.64 R22, c[0x0][0x5c0] ;  /* 0x00017000ff169b82 */ /* 0x001e180000000a00 */
[----:B------:R-:W-:Y:S01]  /*15dc0*/  @!P4 STG.E.U8 desc[UR14][R46.64+0x19], R19 ;  /* 0x000019132e00c986 */ /* 0x000fe2000c10110e */
[----:B------:R-:W-:Y:S02]  /*15dd0*/  ISETP.LT.OR P4, PT, R33, 0x21, !P2 ;  /* 0x000000212100780c */ /* 0x000fe40005781670 */
[----:B0-----:R-:W-:-:S04]  /*15de0*/  @!P1 IADD3 R44, P3, P6, R24, R22, R2 ;  /* 0x00000016182c9210 */ /* 0x001fc80007e7e002 */
[----:B------:R-:W-:Y:S02]  /*15df0*/  @!P1 IADD3.X R45, R32, R23, R6, P3, P6 ;  /* 0x00000017202d9210 */ /* 0x000fe40001fec406 */
[----:B------:R-:W-:-:S13]  /*15e00*/  ISETP.LT.OR P1, PT, R33, 0x52, !P2 ;  /* 0x000000522100780c */ /* 0x000fda0005721670 */
[----:B-1----:R-:W0:Y:S01]  /*15e10*/  @!P1 LDC.64 R20, c[0x0][0x5c0] ;  /* 0x00017000ff149b82 */ /* 0x002e220000000a00 */
[----:B------:R-:W-:-:S04]  /*15e20*/  @P1 LOP3.LUT R25, R25, 0x10, RZ, 0xfc, !PT ;  /* 0x0000001019191812 */ /* 0x000fc800078efcff */
[----:B------:R-:W-:Y:S02]  /*15e30*/  LOP3.LUT R25, R25, 0xffffefff, RZ, 0xc0, !PT ;  /* 0xffffefff19197812 */ /* 0x000fe400078ec0ff */
[----:B0-----:R-:W-:-:S04]  /*15e40*/  @!P1 IADD3 R22, P3, P6, R24, R20, R2 ;  /* 0x0000001418169210 */ /* 0x001fc80007e7e002 */
        /* <DEDUP_REMOVED lines=26> */
[----:B------:R-:W-:Y:S01]  /*15ff0*/  @!P4 STG.E.U8 desc[UR14][R48.64+0x20], R16 ;  /* 0x000020103000c986 */ /* 0x000fe2000c10110e */
[----:B------:R-:W-:Y:S01]  /*16000*/  ISETP.LT.OR P4, PT, R33, 0x22, !P2 ;  /* 0x000000222100780c */ /* 0x000fe20005781670 */
[----:B0-----:R-:W0:-:S12]  /*16010*/  @!P1 LDC.64 R18, c[0x0][0x5c0] ;  /* 0x00017000ff129b82 */ /* 0x001e180000000a00 */
[----:B------:R1:W-:Y:S01]  /*16020*/  @!P4 STG.E.U8 desc[UR14][R36.64+0x21], R15 ;  /* 0x0000210f2400c986 */ /* 0x0003e2000c10110e */
[----:B------:R-:W-:Y:S01]  /*16030*/  ISETP.LT.OR P4, PT, R33, 0x29, !P2 ;  /* 0x000000292100780c */ /* 0x000fe20005781670 */
[----:B-1----:R-:W-:-:S05]  /*16040*/  FMUL R15, R14, UR20 ;  /* 0x000000140e0f7c20 */ /* 0x002fca0008400000 */
[----:B------:R-:W-:Y:S02]  /*16050*/  F2FP.SATFINITE.E4M3.F32.PACK_AB_MERGE_C R15, RZ, R15, RZ ;  /* 0x0000000fff0f723e */ /* 0x000fe400048070ff */
        /* <DEDUP_REMOVED lines=48> */
[----:B------:R-:W-:Y:S02]  /*16360*/  @P1 LOP3.LUT R25, R25, 0x40000, RZ, 0xfc, !PT ;  /* 0x0004000019191812 */ /* 0x000fe400078efcff */
[----:B0-----:R-:W-:-:S04]  /*16370*/  @!P1 IADD3 R62, P3, P6, R24, R12, R2 ;  /* 0x0000000c183e9210 */ /* 0x001fc80007e7e002 */
[----:B------:R-:W-:Y:S02]  /*16380*/  @!P1 IADD3.X R63, R32, R13, R6, P3, P6 ;  /* 0x0000000d203f9210 */ /* 0x000fe40001fec406 */
[----:B------:R-:W-:Y:S02]  /*16390*/  ISETP.LT.OR P3, PT, R33, 0x31, !P0 ;  /* 0x000000312100780c */ /* 0x000fe40004761670 */
[C---:B------:R-:W-:Y:S02]  /*163a0*/  LOP3.LUT P1, RZ, R25.reuse, 0x100, RZ, 0xc0, !PT ;  /* 0x0000010019ff7812 */ /* 0x040fe4000782c0ff */
[----:B------:R-:W-:-:S04]  /*163b0*/  LOP3.LUT R25, R25, 0xffffffbf, RZ, 0xc0, !PT ;  /* 0xffffffbf19197812 */ /* 0x000fc800078ec0ff */
[----:B------:R-:W-:Y:S01]  /*163c0*/  @P4 LOP3.LUT R25, R25, 0x40, RZ, 0xfc, !PT ;  /* 0x0000004019194812 */ /* 0x000fe200078efcff */
[----:B---3--:R-:W-:-:S03]  /*163d0*/  FMUL R15, R226, UR20 ;  /* 0x00000014e20f7c20 */ /* 0x008fc60008400000 */
[----:B------:R-:W-:Y:S01]  /*163e0*/  LOP3.LUT R25, R25, 0xffffffdf, RZ, 0xc0, !PT ;  /* 0xffffffdf19197812 */ /* 0x000fe200078ec0ff */
[----:B------:R-:W0:Y:S02]  /*163f0*/  @!P3 LDC.64 R12, c[0x0][0x5c0] ;  /* 0x00017000ff0cbb82 */ /* 0x000e240000000a00 */
[----:B0-----:R-:W-:-:S05]  /*16400*/  @!P3 IADD3 R12, P6, R24, R12, RZ ;  /* 0x0000000c180cb210 */ /* 0x001fca0007fde0ff */
[----:B------:R-:W-:-:S05]  /*16410*/  @!P3 IMAD.X R13, R32, 0x1, R13, P6 ;  /* 0x00000001200db824 */ /* 0x000fca00030e060d */
[----:B------:R0:W-:Y:S02]  /*16420*/  @!P3 STG.E.U8 desc[UR14][R12.64+0x30], R10 ;  /* 0x0000300a0c00b986 */ /* 0x0001e4000c10110e */
[----:B0-----:R-:W0:Y:S02]  /*16430*/  @!P4 LDC.64 R10, c[0x0][0x5c0] ;  /* 0x00017000ff0acb82 */ /* 0x001e240000000a00 */
[----:B0-----:R-:W-:-:S04]  /*16440*/  @!P4 IADD3 R30, P2, P3, R24, R10, R2 ;  /* 0x0000000a181ec210 */ /* 0x001fc80007b5e002 */
[----:B------:R-:W-:Y:S02]  /*16450*/  @!P4 IADD3.X R31, R32, R11, R6, P2, P3 ;  /* 0x0000000b201fc210 */ /* 0x000fe400017e6406 */
[----:B------:R-:W-:-:S13]  /*16460*/  ISETP.LT.OR P2, PT, R33, 0x32, !P0 ;  /* 0x000000322100780c */ /* 0x000fda0004741670 */
[----:B------:R-:W0:Y:S02]  /*16470*/  @!P2 LDC.64 R10, c[0x0][0x5c0] ;  /* 0x00017000ff0aab82 */ /* 0x000e240000000a00 */
[----:B0-----:R-:W-:-:S05]  /*16480*/  @!P2 IADD3 R10, P3, R24, R10, RZ ;  /* 0x0000000a180aa210 */ /* 0x001fca0007f7e0ff */
[----:B------:R-:W-:Y:S01]  /*16490*/  @!P2 IMAD.X R11, R32, 0x1, R11, P3 ;  /* 0x00000001200ba824 */ /* 0x000fe200018e060b */
[----:B------:R-:W-:-:S04]  /*164a0*/  ISETP.GE.AND P3, PT, R34, 0x81, PT ;  /* 0x000000812200780c */ /* 0x000fc80003f66270 */
[----:B------:R0:W-:Y:S01]  /*164b0*/  @!P2 STG.E.U8 desc[UR14][R10.64+0x31], R9 ;  /* 0x000031090a00a986 */ /* 0x0001e2000c10110e */
[----:B------:R-:W-:-:S03]  /*164c0*/  ISETP.LT.OR P2, PT, R33, 0x1, !P3 ;  /* 0x000000012100780c */ /* 0x000fc60005f41670 */
[----:B------:R1:W-:Y:S10]  /*164d0*/  @!P5 STG.E.U8 desc[UR14][R52.64+0x30], R8 ;  /* 0x000030083400d986 */ /* 0x0003f4000c10110e */
[----:B0-----:R-:W0:Y:S01]  /*164e0*/  @!P2 LDC.64 R10, c[0x0][0x5c0] ;  /* 0x00017000ff0aab82 */ /* 0x001e220000000a00 */
[----:B------:R-:W-:-:S02]  /*164f0*/  @P2 LOP3.LUT R26, R26, 0x2, RZ, 0xfc, !PT ;  /* 0x000000021a1a2812 */ /* 0x000fc400078efcff */
[----:B0-----:R-:W-:-:S04]  /*16500*/  @!P2 IADD3 R12, P4, P6, R24, R10, R5 ;  /* 0x0000000a180ca210 */ /* 0x001fc80007e9e005 */
[----:B------:R-:W-:Y:S02]  /*16510*/  @!P2 IADD3.X R13, R32, R11, R7, P4, P6 ;  /* 0x0000000b200da210 */ /* 0x000fe400027ec407 */
[C---:B------:R-:W-:Y:S02]  /*16520*/  ISETP.LT.OR P4, PT, R33.reuse, 0x2, !P3 ;  /* 0x000000022100780c */ /* 0x040fe40005f81670 */
[----:B------:R-:W-:-:S11]  /*16530*/  ISETP.LT.OR P2, PT, R33, 0x9, !P3 ;  /* 0x000000092100780c */ /* 0x000fd60005f41670 */
[----:B-1----:R-:W0:Y:S01]  /*16540*/  @!P4 LDC.64 R8, c[0x0][0x5c0] ;  /* 0x00017000ff08cb82 */ /* 0x002e220000000a00 */
[----:B------:R-:W-:Y:S02]  /*16550*/  F2FP.SATFINITE.E4M3.F32.PACK_AB_MERGE_C R15, RZ, R15, RZ ;  /* 0x0000000fff0f723e */ /* 0x000fe400048070ff */
[----:B------:R-:W-:Y:S02]  /*16560*/  @P4 LOP3.LUT R25, R25, 0x20, RZ, 0xfc, !PT ;  /* 0x0000002019194812 */ /* 0x000fe400078efcff */
[----:B0-----:R-:W-:-:S04]  /*16570*/  @!P4 IADD3 R10, P5, P6, R24, R8, R5 ;  /* 0x00000008180ac210 */ /* 0x001fc80007ebe005 */
[----:B------:R-:W-:Y:S02]  /*16580*/  @!P4 IADD3.X R11, R32, R9, R7, P5, P6 ;  /* 0x00000009200bc210 */ /* 0x000fe40002fec407 */
[----:B------:R-:W0:Y:S01]  /*16590*/  @!P2 LDC.64 R8, c[0x0][0x5c0] ;  /* 0x00017000ff08ab82 */ /* 0x000e220000000a00 */
[C---:B------:R-:W-:Y:S02]  /*165a0*/  LOP3.LUT P4, RZ, R25.reuse, 0x200, RZ, 0xc0, !PT ;  /* 0x0000020019ff7812 */ /* 0x040fe4000788c0ff */
[----:B------:R-:W-:-:S04]  /*165b0*/  LOP3.LUT R25, R25, 0xfff7ffff, RZ, 0xc0, !PT ;  /* 0xfff7ffff19197812 */ /* 0x000fc800078ec0ff */
[----:B------:R-:W-:Y:S02]  /*165c0*/  @P2 LOP3.LUT R25, R25, 0x80000, RZ, 0xfc, !PT ;  /* 0x0008000019192812 */ /* 0x000fe400078efcff */
[----:B0-----:R-:W-:Y:S01]  /*165d0*/  @!P2 IADD3 R52, P5, P6, R24, R8, R5 ;  /* 0x000000081834a210 */ /* 0x001fe20007ebe005 */
[----:B----4-:R-:W-:Y:S02]  /*165e0*/  FMUL R8, R225, UR20 ;  /* 0x00000014e1087c20 */ /* 0x010fe40008400000 */
[----:B------:R-:W3:Y:S01]  /*165f0*/  LDL.LU R225, [R1+0xc] ;  /* 0x00000c0001e17983 */ /* 0x000ee20000300800 */
[----:B------:R-:W-:-:S03]  /*16600*/  @!P2 IADD3.X R53, R32, R9, R7, P5, P6 ;  /* 0x000000092035a210 */ /* 0x000fc60002fec407 */
[----:B------:R-:W4:Y:S01]  /*16610*/  LDL.LU R226, [R1+0x10] ;  /* 0x0000100001e27983 */ /* 0x000f220000300800 */
[----:B------:R-:W-:Y:S02]  /*16620*/  ISETP.LT.OR P5, PT, R33, 0x39, !P0 ;  /* 0x000000392100780c */ /* 0x000fe400047a1670 */
[----:B------:R-:W-:-:S05]  /*16630*/  F2FP.SATFINITE.E4M3.F32.PACK_AB_MERGE_C R8, RZ, R8, RZ ;  /* 0x00000008ff08723e */ /* 0x000fca00048070ff */
[----:B------:R0:W-:Y:S06]  /*16640*/  @!P1 STG.E.U8 desc[UR14][R38.64+0x31], R8 ;  /* 0x0000310826009986 */ /* 0x0001ec000c10110e */
[----:B0-----:R-:W0:Y:S01]  /*16650*/  @!P5 LDC.64 R8, c[0x0][0x5c0] ;  /* 0x00017000ff08db82 */ /* 0x001e220000000a00 */
[----:B------:R-:W-:Y:S02]  /*16660*/  ISETP.LT.OR P1, PT, R33, 0xa, !P3 ;  /* 0x0000000a2100780c */ /* 0x000fe40005f21670 */
[----:B0-----:R-:W-:-:S05]  /*16670*/  @!P5 IADD3 R8, P6, R24, R8, RZ ;  /* 0x000000081808d210 */ /* 0x001fca0007fde0ff */
[----:B------:R-:W-:-:S05]  /*16680*/  @!P5 IMAD.X R9, R32, 0x1, R9, P6 ;  /* 0x000000012009d824 */ /* 0x000fca00030e0609 */
[----:B------:R0:W-:Y:S02]  /*16690*/  @!P5 STG.E.U8 desc[UR14][R8.64+0x38], R15 ;  /* 0x0000380f0800d986 */ /* 0x0001e4000c10110e */
[----:B0-----:R-:W0:Y:S01]  /*166a0*/  @!P1 LDC.64 R8, c[0x0][0x5c0] ;  /* 0x00017000ff089b82 */ /* 0x001e220000000a00 */
[----:B--2---:R-:W-:Y:S02]  /*166b0*/  FMUL R15, R227, UR20 ;  /* 0x00000014e30f7c20 */ /* 0x004fe40008400000 */
[----:B------:R-:W2:Y:S01]  /*166c0*/  LDL.LU R227, [R1+0x14] ;  /* 0x0000140001e37983 */ /* 0x000ea20000300800 */
[----:B0-----:R-:W-:-:S04]  /*166d0*/  @!P1 IADD3 R38, P5, P6, R24, R8, R5 ;  /* 0x0000000818269210 */ /* 0x001fc80007ebe005 */
[----:B------:R-:W-:Y:S02]  /*166e0*/  @!P1 IADD3.X R39, R32, R9, R7, P5, P6 ;  /* 0x0000000920279210 */ /* 0x000fe40002fec407 */
[----:B------:R-:W-:-:S13]  /*166f0*/  ISETP.LT.OR P5, PT, R33, 0x3a, !P0 ;  /* 0x0000003a2100780c */ /* 0x000fda00047a1670 */
[----:B------:R-:W0:Y:S01]  /*16700*/  @!P5 LDC.64 R8, c[0x0][0x5c0] ;  /* 0x00017000ff08db82 */ /* 0x000e220000000a00 */
[C---:B------:R-:W-:Y:S02]  /*16710*/  LOP3.LUT P2, RZ, R25.reuse, 0x4, RZ, 0xc0, !PT ;  /* 0x0000000419ff7812 */ /* 0x040fe4000784c0ff */
[----:B------:R-:W-:-:S04]  /*16720*/  LOP3.LUT R25, R25, 0xfffffeff, RZ, 0xc0, !PT ;  /* 0xfffffeff19197812 */ /* 0x000fc800078ec0ff */
[----:B------:R-:W-:Y:S02]  /*16730*/  @P1 LOP3.LUT R25, R25, 0x100, RZ, 0xfc, !PT ;  /* 0x0000010019191812 */ /* 0x000fe400078efcff */
[----:B------:R-:W-:Y:S02]  /*16740*/  ISETP.LT.OR P1, PT, R33, 0x11, !P3 ;  /* 0x000000112100780c */ /* 0x000fe40005f21670 */
[----:B------:R-:W-:Y:S02]  /*16750*/  F2FP.SATFINITE.E4M3.F32.PACK_AB_MERGE_C R15, RZ, R15, RZ ;  /* 0x0000000fff0f723e */ /* 0x000fe400048070ff */
[----:B0-----:R-:W-:-:S05]  /*16760*/  @!P5 IADD3 R8, P6, R24, R8, RZ ;  /* 0x000000081808d210 */ /* 0x001fca0007fde0ff */
[----:B------:R-:W-:-:S05]  /*16770*/  @!P5 IMAD.X R9, R32, 0x1, R9, P6 ;  /* 0x000000012009d824 */ /* 0x000fca00030e0609 */
[----:B------:R0:W-:Y:S02]  /*16780*/  @!P5 STG.E.U8 desc[UR14][R8.64+0x39], R15 ;  /* 0x0000390f0800d986 */ /* 0x0001e4000c10110e */
[----:B0-----:R-:W0:Y:S01]  /*16790*/  @!P1 LDC.64 R8, c[0x0][0x5c0] ;  /* 0x00017000ff089b82 */ /* 0x001e220000000a00 */
[----:B------:R-:W-:-:S04]  /*167a0*/  LOP3.LUT R25, R25, 0xffefffff, RZ, 0xc0, !PT ;  /* 0xffefffff19197812 */ /* 0x000fc800078ec0ff */
[----:B------:R-:W-:Y:S02]  /*167b0*/  @P1 LOP3.LUT R25, R25, 0x100000, RZ, 0xfc, !PT ;  /* 0x0010000019191812 */ /* 0x000fe400078efcff */
[----:B0-----:R-:W-:-:S04]  /*167c0*/  @!P1 IADD3 R100, P5, P6, R24, R8, R5 ;  /* 0x0000000818649210 */ /* 0x001fc80007ebe005 */
[----:B------:R-:W-:Y:S02]  /*167d0*/  @!P1 IADD3.X R101, R32, R9, R7, P5, P6 ;  /* 0x0000000920659210 */ /* 0x000fe40002fec407 */
[----:B------:R-:W-:Y:S02]  /*167e0*/  ISETP.LT.OR P1, PT, R33, 0x12, !P3 ;  /* 0x000000122100780c */ /* 0x000fe40005f21670 */
[----:B------:R-:W-:-:S11]  /*167f0*/  LOP3.LUT R25, R25, 0xfffffdff, RZ, 0xc0, !PT ;  /* 0xfffffdff19197812 */ /* 0x000fd600078ec0ff */
[----:B------:R-:W-:Y:S01]  /*16800*/  @P1 LOP3.LUT R25, R25, 0x200, RZ, 0xfc, !PT ;  /* 0x0000020019191812 */ /* 0x000fe200078efcff */
[----:B---3--:R-:W-:Y:S02]  /*16810*/  FMUL R8, R225, UR20 ;  /* 0x00000014e1087c20 */ /* 0x008fe40008400000 */
[----:B------:R-:W3:Y:S03]  /*16820*/  LDL.LU R225, [R1+0x18] ;  /* 0x0000180001e17983 */ /* 0x000ee60000300800 */
[----:B------:R-:W-:-:S05]  /*16830*/  F2FP.SATFINITE.E4M3.F32.PACK_AB_MERGE_C R8, RZ, R8, RZ ;  /* 0x00000008ff08723e */ /* 0x000fca00048070ff */
[----:B------:R0:W-:Y:S02]  /*16840*/  @!P4 STG.E.U8 desc[UR14][R58.64+0x38], R8 ;  /* 0x000038083a00c986 */ /* 0x0001e4000c10110e */
[----:B0-----:R-:W0:Y:S02]  /*16850*/  @!P1 LDC.64 R8, c[0x0][0x5c0] ;  /* 0x00017000ff089b82 */ /* 0x001e240000000a00 */
[----:B0-----:R-:W-:-:S04]  /*16860*/  @!P1 IADD3 R98, P5, P6, R24, R8, R5 ;  /* 0x0000000818629210 */ /* 0x001fc80007ebe005 */
[----:B------:R-:W-:Y:S02]  /*16870*/  @!P1 IADD3.X R99, R32, R9, R7, P5, P6 ;  /* 0x0000000920639210 */ /* 0x000fe40002fec407 */
[----:B------:R-:W-:-:S13]  /*16880*/  ISETP.LT.OR P1, PT, R33, 0x19, !P3 ;  /* 0x000000192100780c */ /* 0x000fda0005f21670 */
[----:B------:R-:W0:Y:S02]  /*16890*/  @!P1 LDC.64 R8, c[0x0][0x5c0] ;  /* 0x00017000ff089b82 */ /* 0x000e240000000a00 */
[----:B0-----:R-:W-:Y:S01]  /*168a0*/  @!P1 IADD3 R114, P5, P6, R24, R8, R5 ;  /* 0x0000000818729210 */ /* 0x001fe20007ebe005 */
[----:B----4-:R-:W-:Y:S02]  /*168b0*/  FMUL R8, R226, UR20 ;  /* 0x00000014e2087c20 */ /* 0x010fe40008400000 */
[----:B------:R-:W4:Y:S01]  /*168c0*/  LDL.LU R226, [R1+0x1c] ;  /* 0x00001c0001e27983 */ /* 0x000f220000300800 */
[----:B--2---:R-:W-:-:S03]  /*168d0*/  FMUL R15, R227, UR20 ;  /* 0x00000014e30f7c20 */ /* 0x004fc60008400000 */
[----:B------:R-:W2:Y:S01]  /*168e0*/  LDL.LU R227, [R1+0x20] ;  /* 0x0000200001e37983 */ /* 0x000ea20000300800 */
[----:B------:R-:W-:Y:S02]  /*168f0*/  @!P1 IADD3.X R115, R32, R9, R7, P5, P6 ;  /* 0x0000000920739210 */ /* 0x000fe40002fec407 */
[----:B------:R-:W-:Y:S02]  /*16900*/  ISETP.LT.OR P5, PT, R33, 0x41, !P0 ;  /* 0x000000412100780c */ /* 0x000fe400047a1670 */
[----:B------:R-:W-:-:S05]  /*16910*/  F2FP.SATFINITE.E4M3.F32.PACK_AB_MERGE_C R8, RZ, R8, RZ ;  /* 0x00000008ff08723e */ /* 0x000fca00048070ff */
[----:B------:R0:W-:Y:S06]  /*16920*/  @!P2 STG.E.U8 desc[UR14][R40.64+0x39], R8 ;  /* 0x000039082800a986 */ /* 0x0001ec000c10110e */
[----:B0-----:R-:W0:Y:S01]  /*16930*/  @!P5 LDC.64 R8, c[0x0][0x5c0] ;  /* 0x00017000ff08db82 */ /* 0x001e220000000a00 */
[----:B------:R-:W-:Y:S02]  /*16940*/  ISETP.LT.OR P2, PT, R33, 0x1a, !P3 ;  /* 0x0000001a2100780c */ /* 0x000fe40005f41670 */
[----:B------:R-:W-:Y:S02]  /*16950*/  F2FP.SATFINITE.E4M3.F32.PACK_AB_MERGE_C R15, RZ, R15, RZ ;  /* 0x0000000fff0f723e */ /* 0x000fe400048070ff */
[----:B0-----:R-:W-:-:S05]  /*16960*/  @!P5 IADD3 R8, P6, R24, R8, RZ ;  /* 0x000000081808d210 */ /* 0x001fca0007fde0ff */
[----:B------:R-:W-:-:S05]  /*16970*/  @!P5 IMAD.X R9, R32, 0x1, R9, P6 ;  /* 0x000000012009d824 */ /* 0x000fca00030e0609 */
[----:B------:R0:W-:Y:S02]  /*16980*/  @!P5 STG.E.U8 desc[UR14][R8.64+0x40], R15 ;  /* 0x0000400f0800d986 */ /* 0x0001e4000c10110e */
[----:B0-----:R-:W0:Y:S02]  /*16990*/  @!P2 LDC.64 R8, c[0x0][0x5c0] ;  /* 0x00017000ff08ab82 */ /* 0x001e240000000a00 */
[----:B0-----:R-:W-:-:S04]  /*169a0*/  @!P2 IADD3 R110, P5, P6, R24, R8, R5 ;  /* 0x00000008186ea210 */ /* 0x001fc80007ebe005 */
[----:B------:R-:W-:Y:S02]  /*169b0*/  @!P2 IADD3.X R111, R32, R9, R7, P5, P6 ;  /* 0x00000009206fa210 */ /* 0x000fe40002fec407 */
[----:B------:R-:W-:Y:S02]  /*169c0*/  ISETP.LT.OR P5, PT, R33, 0x42, !P0 ;  /* 0x000000422100780c */ /* 0x000fe400047a1670 */
[C---:B------:R-:W-:Y:S02]  /*169d0*/  LOP3.LUT P4, RZ, R25.reuse, 0x400, RZ, 0xc0, !PT ;  /* 0x0000040019ff7812 */ /* 0x040fe4000788c0ff */
[----:B------:R-:W-:-:S09]  /*169e0*/  LOP3.LUT R25, R25, 0xffdfffff, RZ, 0xc0, !PT ;  /* 0xffdfffff19197812 */ /* 0x000fd200078ec0ff */
[----:B------:R-:W0:Y:S01]  /*169f0*/  @!P5 LDC.64 R8, c[0x0][0x5c0] ;  /* 0x00017000ff08db82 */ /* 0x000e220000000a00 */
[----:B------:R-:W-:-:S04]  /*16a00*/  @P1 LOP3.LUT R25, R25, 0x200000, RZ, 0xfc, !PT ;  /* 0x0020000019191812 */ /* 0x000fc800078efcff */
[----:B------:R-:W-:-:S04]  /*16a10*/  LOP3.LUT R25, R25, 0xfffffffb, RZ, 0xc0, !PT ;  /* 0xfffffffb19197812 */ /* 0x000fc800078ec0ff */
[----:B------:R-:W-:Y:S02]  /*16a20*/  @P2 LOP3.LUT R25, R25, 0x4, RZ, 0xfc, !PT ;  /* 0x0000000419192812 */ /* 0x000fe400078efcff */
[----:B------:R-:W-:Y:S02]  /*16a30*/  ISETP.LT.OR P2, PT, R33, 0x21, !P3 ;  /* 0x000000212100780c */ /* 0x000fe40005f41670 */
[----:B0-----:R-:W-:-:S05]  /*16a40*/  @!P5 IADD3 R8, P6, R24, R8, RZ ;  /* 0x000000081808d210 */ /* 0x001fca0007fde0ff */
[----:B------:R-:W-:Y:S02]  /*16a50*/  @!P5 IMAD.X R9, R32, 0x1, R9, P6 ;  /* 0x000000012009d824 */ /* 0x000fe400030e0609 */
[----:B---3--:R-:W-:Y:S02]  /*16a60*/  FMUL R15, R225, UR20 ;  /* 0x00000014e10f7c20 */ /* 0x008fe40008400000 */
[----:B------:R-:W3:Y:S03]  /*16a70*/  LDL.LU R225, [R1+0x24] ;  /* 0x0000240001e17983 */ /* 0x000ee60000300800 */
[----:B------:R-:W-:-:S05]  /*16a80*/  F2FP.SATFINITE.E4M3.F32.PACK_AB_MERGE_C R15, RZ, R15, RZ ;  /* 0x0000000fff0f723e */ /* 0x000fca00048070ff */
[----:B------:R0:W-:Y:S02]  /*16a90*/  @!P5 STG.E.U8 desc[UR14][R8.64+0x41], R15 ;  /* 0x0000410f0800d986 */ /* 0x0001e4000c10110e */
[----:B0-----:R-:W0:Y:S02]  /*16aa0*/  @!P2 LDC.64 R8, c[0x0][0x5c0] ;  /* 0x00017000ff08ab82 */ /* 0x001e240000000a00 */
[----:B0-----:R-:W-:Y:S01]  /*16ab0*/  @!P2 IADD3 R124, P5, P6, R24, R8, R5 ;  /* 0x00000008187ca210 */ /* 0x001fe20007ebe005 */
[----:B----4-:R-:W-:Y:S02]  /*16ac0*/  FMUL R8, R226, UR20 ;  /* 0x00000014e2087c20 */ /* 0x010fe40008400000 */
[----:B------:R-:W4:Y:S01]  /*16ad0*/  LDL.LU R226, [R1+0x28] ;  /* 0x0000280001e27983 */ /* 0x000f220000300800 */
[----:B------:R-:W-:Y:S02]  /*16ae0*/  LOP3.LUT R25, R25, 0xffbfffff, RZ, 0xc0, !PT ;  /* 0xffbfffff19197812 */ /* 0x000fe400078ec0ff */
[----:B------:R-:W-:-:S02]  /*16af0*/  @!P2 IADD3.X R125, R32, R9, R7, P5, P6 ;  /* 0x00000009207da210 */ /* 0x000fc40002fec407 */
[----:B------:R-:W-:Y:S02]  /*16b00*/  @P2 LOP3.LUT R25, R25, 0x400000, RZ, 0xfc, !PT ;  /* 0x0040000019192812 */ /* 0x000fe400078efcff */
[----:B------:R-:W-:Y:S02]  /*16b10*/  ISETP.LT.OR P2, PT, R33, 0x22, !P3 ;  /* 0x000000222100780c */ /* 0x000fe40005f41670 */
[----:B------:R-:W-:-:S05]  /*16b20*/  F2FP.SATFINITE.E4M3.F32.PACK_AB_MERGE_C R8, RZ, R8, RZ ;  /* 0x00000008ff08723e */ /* 0x000fca00048070ff */
[----:B------:R0:W-:Y:S06]  /*16b30*/  @!P4 STG.E.U8 desc[UR14][R54.64+0x40], R8 ;  /* 0x000040083600c986 */ /* 0x0001ec000c10110e */
[----:B0-----:R-:W0:Y:S01]  /*16b40*/  @!P2 LDC.64 R8, c[0x0][0x5c0] ;  /* 0x00017000ff08ab82 */ /* 0x001e220000000a00 */
[----:B------:R-:W-:Y:S02]  /*16b50*/  ISETP.LT.OR P4, PT, R33, 0x29, !P3 ;  /* 0x000000292100780c */ /* 0x000fe40005f81670 */
[----:B0-----:R-:W-:-:S04]  /*16b60*/  @!P2 IADD3 R116, P5, P6, R24, R8, R5 ;  /* 0x000000081874a210 */ /* 0x001fc80007ebe005 */
[----:B------:R-:W-:-:S07]  /*16b70*/  @!P2 IADD3.X R117, R32, R9, R7, P5, P6 ;  /* 0x000000092075a210 */ /* 0x000fce0002fec407 */
[----:B------:R-:W0:Y:S02]  /*16b80*/  @!P4 LDC.64 R8, c[0x0][0x5c0] ;  /* 0x00017000ff08cb82 */ /* 0x000e240000000a00 */
[----:B0-----:R-:W-:Y:S01]  /*16b90*/  @!P4 IADD3 R130, P5, P6, R24, R8, R5 ;  /* 0x000000081882c210 */ /* 0x001fe20007ebe005 */
[----:B--2---:R-:W-:Y:S02]  /*16ba0*/  FMUL R8, R227, UR20 ;  /* 0x00000014e3087c20 */ /* 0x004fe40008400000 */
[----:B------:R-:W2:Y:S01]  /*16bb0*/  LDL.LU R227, [R1+0x2c] ;  /* 0x00002c0001e37983 */ /* 0x000ea20000300800 */
[----:B------:R-:W-:-:S04]  /*16bc0*/  LOP3.LUT R25, R25, 0xfffffbff, RZ, 0xc0, !PT ;  /* 0xfffffbff19197812 */ /* 0x000fc800078ec0ff */
[----:B------:R-:W-:-:S04]  /*16bd0*/  @P2 LOP3.LUT R25, R25, 0x400, RZ, 0xfc, !PT ;  /* 0x0000040019192812 */ /* 0x000fc800078efcff */
[C---:B------:R-:W-:Y:S02]  /*16be0*/  LOP3.LUT P2, RZ, R25.reuse, 0x800, RZ, 0xc0, !PT ;  /* 0x0000080019ff7812 */ /* 0x040fe4000784c0ff */
[----:B------:R-:W-:Y:S02]  /*16bf0*/  LOP3.LUT R25, R25, 0xff7fffff, RZ, 0xc0, !PT ;  /* 0xff7fffff19197812 */ /* 0x000fe400078ec0ff */
[----:B------:R-:W-:Y:S02]  /*16c00*/  @!P4 IADD3.X R131, R32, R9, R7, P5, P6 ;  /* 0x000000092083c210 */ /* 0x000fe40002fec407 */
[----:B------:R-:W-:Y:S02]  /*16c10*/  @P4 LOP3.LUT R25, R25, 0x800000, RZ, 0xfc, !PT ;  /* 0x0080000019194812 */ /* 0x000fe400078efcff */
[----:B------:R-:W-:Y:S02]  /*16c20*/  LOP3.LUT P4, RZ, R26, 0x4, RZ, 0xc0, !PT ;  /* 0x000000041aff7812 */ /* 0x000fe4000788c0ff */
[----:B------:R-:W-:-:S11]  /*16c30*/  F2FP.SATFINITE.E4M3.F32.PACK_AB_MERGE_C R8, RZ, R8, RZ ;  /* 0x00000008ff08723e */ /* 0x000fd600048070ff */
[----:B------:R0:W-:Y:S01]  /*16c40*/  @!P4 STG.E.U8 desc[UR14][R42.64+0x41], R8 ;  /* 0x000041082a00c986 */ /* 0x0001e2000c10110e */
[----:B------:R-:W-:-:S13]  /*16c50*/  ISETP.LT.OR P4, PT, R33, 0x49, !P0 ;  /* 0x000000492100780c */ /* 0x000fda0004781670 */
[----:B0-----:R-:W0:Y:S01]  /*16c60*/  @!P4 LDC.64 R8, c[0x0][0x5c0] ;  /* 0x00017000ff08cb82 */ /* 0x001e220000000a00 */
[----:B---3--:R-:W-:Y:S02]  /*16c70*/  FMUL R15, R225, UR20 ;  /* 0x00000014e10f7c20 */ /* 0x008fe40008400000 */
[----:B------:R-:W3:Y:S01]  /*16c80*/  LDL.LU R225, [R1+0x30] ;  /* 0x0000300001e17983 */ /* 0x000ee20000300800 */
[----:B0-----:R-:W-:Y:S02]  /*16c90*/  @!P4 IADD3 R8, P5, R24, R8, RZ ;  /* 0x000000081808c210 */ /* 0x001fe40007fbe0ff */
[----:B------:R-:W-:-:S03]  /*16ca0*/  F2FP.SATFINITE.E4M3.F32.PACK_AB_MERGE_C R15, RZ, R15, RZ ;  /* 0x0000000fff0f723e */ /* 0x000fc600048070ff */
[----:B------:R-:W-:-:S05]  /*16cb0*/  @!P4 IMAD.X R9, R32, 0x1, R9, P5 ;  /* 0x000000012009c824 */ /* 0x000fca00028e0609 */
[----:B------:R0:W-:Y:S01]  /*16cc0*/  @!P4 STG.E.U8 desc[UR14][R8.64+0x48], R15 ;  /* 0x0000480f0800c986 */ /* 0x0001e2000c10110e */
[----:B------:R-:W-:-:S13]  /*16cd0*/  ISETP.LT.OR P4, PT, R33, 0x2a, !P3 ;  /* 0x0000002a2100780c */ /* 0x000fda0005f81670 */
[----:B0-----:R-:W0:Y:S01]  /*16ce0*/  @!P4 LDC.64 R8, c[0x0][0x5c0] ;  /* 0x00017000ff08cb82 */ /* 0x001e220000000a00 */
[----:B----4-:R-:W-:Y:S02]  /*16cf0*/  FMUL R15, R226, UR20 ;  /* 0x00000014e20f7c20 */ /* 0x010fe40008400000 */
[----:B------:R-:W4:Y:S01]  /*16d00*/  LDL.LU R226, [R1+0x34] ;  /* 0x0000340001e27983 */ /* 0x000f220000300800 */
[----:B0-----:R-:W-:-:S04]  /*16d10*/  @!P4 IADD3 R128, P5, P6, R24, R8, R5 ;  /* 0x000000081880c210 */ /* 0x001fc80007ebe005 */
[----:B------:R-:W-:Y:S02]  /*16d20*/  @!P4 IADD3.X R129, R32, R9, R7, P5, P6 ;  /* 0x000000092081c210 */ /* 0x000fe40002fec407 */
[----:B------:R-:W-:-:S13]  /*16d30*/  ISETP.LT.OR P5, PT, R33, 0x4a, !P0 ;  /* 0x0000004a2100780c */ /* 0x000fda00047a1670 */
[----:B------:R-:W0:Y:S01]  /*16d40*/  @!P5 LDC.64 R8, c[0x0][0x5c0] ;  /* 0x00017000ff08db82 */ /* 0x000e220000000a00 */
[----:B------:R-:W-:-:S04]  /*16d50*/  LOP3.LUT R0, R0, 0xefffffff, RZ, 0xc0, !PT ;  /* 0xefffffff00007812 */ /* 0x000fc800078ec0ff */
[----:B------:R-:W-:Y:S02]  /*16d60*/  @P4 LOP3.LUT R0, R0, 0x10000000, RZ, 0xfc, !PT ;  /* 0x1000000000004812 */ /* 0x000fe400078efcff */
[----:B------:R-:W-:Y:S02]  /*16d70*/  ISETP.LT.OR P4, PT, R33, 0x31, !P3 ;  /* 0x000000312100780c */ /* 0x000fe40005f81670 */
[----:B------:R-:W-:Y:S02]  /*16d80*/  F2FP.SATFINITE.E4M3.F32.PACK_AB_MERGE_C R15, RZ, R15, RZ ;  /* 0x0000000fff0f723e */ /* 0x000fe400048070ff */
[----:B0-----:R-:W-:-:S05]  /*16d90*/  @!P5 IADD3 R8, P6, R24, R8, RZ ;  /* 0x000000081808d210 */ /* 0x001fca0007fde0ff */
[----:B------:R-:W-:-:S05]  /*16da0*/  @!P5 IMAD.X R9, R32, 0x1, R9, P6 ;  /* 0x000000012009d824 */ /* 0x000fca00030e0609 */
[----:B------:R0:W-:Y:S02]  /*16db0*/  @!P5 STG.E.U8 desc[UR14][R8.64+0x49], R15 ;  /* 0x0000490f0800d986 */ /* 0x0001e4000c10110e */
[----:B0-----:R-:W0:Y:S02]  /*16dc0*/  @!P4 LDC.64 R8, c[0x0][0x5c0] ;  /* 0x00017000ff08cb82 */ /* 0x001e240000000a00 */
[----:B0-----:R-:W-:Y:S01]  /*16dd0*/  @!P4 IADD3 R132, P5, P6, R24, R8, R5 ;  /* 0x000000081884c210 */ /* 0x001fe20007ebe005 */
[----:B--2---:R-:W-:Y:S02]  /*16de0*/  FMUL R8, R227, UR20 ;  /* 0x00000014e3087c20 */ /* 0x004fe40008400000 */
[----:B------:R-:W2:Y:S03]  /*16df0*/  LDL.LU R227, [R1+0x38] ;  /* 0x0000380001e37983 */ /* 0x000ea60000300800 */
[----:B------:R-:W-:-:S05]  /*16e00*/  F2FP.SATFINITE.E4M3.F32.PACK_AB_MERGE_C R8, RZ, R8, RZ ;  /* 0x00000008ff08723e */ /* 0x000fca00048070ff */
[----:B------:R0:W-:Y:S01]  /*16e10*/  @!P2 STG.E.U8 desc[UR14][R60.64+0x48], R8 ;  /* 0x000048083c00a986 */ /* 0x0001e2000c10110e */
[----:B------:R-:W-:Y:S02]  /*16e20*/  ISETP.LT.OR P2, PT, R33, 0x32, !P3 ;  /* 0x000000322100780c */ /* 0x000fe40005f41670 */
[----:B------:R-:W-:-:S11]  /*16e30*/  @!P4 IADD3.X R133, R32, R9, R7, P5, P6 ;  /* 0x000000092085c210 */ /* 0x000fd60002fec407 */
[----:B0-----:R-:W0:Y:S01]  /*16e40*/  @!P2 LDC.64 R8, c[0x0][0x5c0] ;  /* 0x00017000ff08ab82 */ /* 0x001e220000000a00 */
[----:B------:R-:W-:-:S04]  /*16e50*/  LOP3.LUT R25, R25, 0xfffffffe, RZ, 0xc0, !PT ;  /* 0xfffffffe19197812 */ /* 0x000fc800078ec0ff */
[----:B------:R-:W-:-:S04]  /*16e60*/  @P4 LOP3.LUT R25, R25, 0x1, RZ, 0xfc, !PT ;  /* 0x0000000119194812 */ /* 0x000fc800078efcff */
[----:B------:R-:W-:-:S04]  /*16e70*/  LOP3.LUT R25, R25, 0xfffff7ff, RZ, 0xc0, !PT ;  /* 0xfffff7ff19197812 */ /* 0x000fc800078ec0ff */
[----:B------:R-:W-:Y:S02]  /*16e80*/  @P2 LOP3.LUT R25, R25, 0x800, RZ, 0xfc, !PT ;  /* 0x0000080019192812 */ /* 0x000fe400078efcff */
[----:B0-----:R-:W-:-:S04]  /*16e90*/  @!P2 IADD3 R126, P5, P6, R24, R8, R5 ;  /* 0x00000008187ea210 */ /* 0x001fc80007ebe005 */
[----:B------:R-:W-:Y:S02]  /*16ea0*/  @!P2 IADD3.X R127, R32, R9, R7, P5, P6 ;  /* 0x00000009207fa210 */ /* 0x000fe40002fec407 */
[----:B------:R-:W-:-:S13]  /*16eb0*/  ISETP.LT.OR P2, PT, R33, 0x39, !P3 ;  /* 0x000000392100780c */ /* 0x000fda0005f41670 */
[----:B------:R-:W0:Y:S02]  /*16ec0*/  @!P2 LDC.64 R8, c[0x0][0x5c0] ;  /* 0x00017000ff08ab82 */ /* 0x000e240000000a00 */
[----:B0-----:R-:W-:Y:S01]  /*16ed0*/  @!P2 IADD3 R134, P5, P6, R24, R8, R5 ;  /* 0x000000081886a210 */ /* 0x001fe20007ebe005 */
[----:B---3--:R-:W-:Y:S02]  /*16ee0*/  FMUL R8, R225, UR20 ;  /* 0x00000014e1087c20 */ /* 0x008fe40008400000 */
[----:B------:R-:W3:Y:S01]  /*16ef0*/  LDL.LU R225, [R1+0x3c] ;  /* 0x00003c0001e17983 */ /* 0x000ee20000300800 */
[----:B------:R-:W-:Y:S02]  /*16f00*/  LOP3.LUT P1, RZ, R26, 0x8, RZ, 0xc0, !PT ;  /* 0x000000081aff7812 */ /* 0x000fe4000782c0ff */
[----:B------:R-:W-:-:S11]  /*16f10*/  F2FP.SATFINITE.E4M3.F32.PACK_AB_MERGE_C R8, RZ, R8, RZ ;  /* 0x00000008ff08723e */ /* 0x000fd600048070ff */
[----:B------:R0:W-:Y:S01]  /*16f20*/  @!P1 STG.E.U8 desc[UR14][R28.64+0x49], R8 ;  /* 0x000049081c009986 */ /* 0x0001e2000c10110e */
[----:B------:R-:W-:Y:S01]  /*16f30*/  ISETP.LT.OR P1, PT, R33, 0x51, !P0 ;  /* 0x000000512100780c */ /* 0x000fe20004721670 */
[----:B----4-:R-:W-:Y:S02]  /*16f40*/  FMUL R15, R226, UR20 ;  /* 0x00000014e20f7c20 */ /* 0x010fe40008400000 */
[----:B------:R-:W4:Y:S01]  /*16f50*/  LDL.LU R226, [R1+0x40] ;  /* 0x0000400001e27983 */ /* 0x000f220000300800 */
[----:B------:R-:W-:-:S09]  /*16f60*/  @!P2 IADD3.X R135, R32, R9, R7, P5, P6 ;  /* 0x000000092087a210 */ /* 0x000fd20002fec407 */
        /* <DEDUP_REMOVED lines=9> */
[----:B------:R-:W-:Y:S01]  /*17000*/  ISETP.LT.OR P1, PT, R33, 0x52, !P0 ;  /* 0x000000522100780c */ /* 0x000fe20004721670 */
[----:B--2---:R-:W-:-:S12]  /*17010*/  FMUL R15, R227, UR20 ;  /* 0x00000014e30f7c20 */ /* 0x004fd80008400000 */
[----:B------:R-:W0:Y:S01]  /*17020*/  @!P1 LDC.64 R8, c[0x0][0x5c0] ;  /* 0x00017000ff089b82 */ /* 0x000e220000000a00 */
[----:B------:R-:W2:Y:S01]  /*17030*/  LDL.LU R227, [R1+0x44] ;  /* 0x0000440001e37983 */ /* 0x000ea20000300800 */
[C---:B------:R-:W-:Y:S02]  /*17040*/  LOP3.LUT P4, RZ, R25.reuse, 0x2, RZ, 0xc0, !PT ;  /* 0x0000000219ff7812 */ /* 0x040fe4000788c0ff */
[----:B------:R-:W-:-:S04]  /*17050*/  LOP3.LUT R25, R25, 0xfeffffff, RZ, 0xc0, !PT ;  /* 0xfeffffff19197812 */ /* 0x000fc800078ec0ff */
[----:B------:R-:W-:-:S04]  /*17060*/  @P2 LOP3.LUT R25, R25, 0x1000000, RZ, 0xfc, !PT ;  /* 0x0100000019192812 */ /* 0x000fc800078efcff */
[C---:B------:R-:W-:Y:S02]  /*17070*/  LOP3.LUT P2, RZ, R25.reuse, 0x10, RZ, 0xc0, !PT ;  /* 0x0000001019ff7812 */ /* 0x040fe4000784c0ff */
[----:B------:R-:W-:-:S04]  /*17080*/  LOP3.LUT R25, R25, 0xfdffffff, RZ, 0xc0, !PT ;  /* 0xfdffffff19197812 */ /* 0x000fc800078ec0ff */
[----:B------:R-:W-:Y:S02]  /*17090*/  @P6 LOP3.LUT R25, R25, 0x2000000, RZ, 0xfc, !PT ;  /* 0x0200000019196812 */ /* 0x000fe400078efcff */
[----:B------:R-:W-:Y:S02]  /*170a0*/  ISETP.LT.OR P6, PT, R33, 0x41, !P3 ;  /* 0x000000412100780c */ /* 0x000fe40005fc1670 */
[----:B0-----:R-:W-:Y:S02]  /*170b0*/  @!P1 IADD3 R8, P5, R24, R8, RZ ;  /* 0x0000000818089210 */ /* 0x001fe40007fbe0ff */
[----:B------:R-:W-:-:S03]  /*170c0*/  F2FP.SATFINITE.E4M3.F32.PACK_AB_MERGE_C R15, RZ, R15, RZ ;  /* 0x0000000fff0f723e */ /* 0x000fc600048070ff */
[----:B------:R-:W-:-:S05]  /*170d0*/  @!P1 IMAD.X R9, R32, 0x1, R9, P5 ;  /* 0x0000000120099824 */ /* 0x000fca00028e0609 */
[----:B------:R0:W-:Y:S02]  /*170e0*/  @!P1 STG.E.U8 desc[UR14][R8.64+0x51], R15 ;  /* 0x0000510f08009986 */ /* 0x0001e4000c10110e */
[----:B0-----:R-:W0:Y:S02]  /*170f0*/  @!P6 LDC.64 R8, c[0x0][0x5c0] ;  /* 0x00017000ff08eb82 */ /* 0x001e240000000a00 */
[----:B0-----:R-:W-:-:S04]  /*17100*/  @!P6 IADD3 R120, P1, P5, R24, R8, R5 ;  /* 0x000000081878e210 */ /* 0x001fc80007d3e005 */
[----:B------:R-:W-:Y:S01]  /*17110*/  @!P6 IADD3.X R121, R32, R9, R7, P1, P5 ;  /* 0x000000092079e210 */ /* 0x000fe20000fea407 */
[----:B---3--:R-:W-:Y:S02]  /*17120*/  FMUL R8, R225, UR20 ;  /* 0x00000014e1087c20 */ /* 0x008fe40008400000 */
[----:B------:R-:W3:Y:S03]  /*17130*/  LDL.LU R225, [R1+0x48] ;  /* 0x0000480001e17983 */ /* 0x000ee60000300800 */
[----:B------:R-:W-:-:S05]  /*17140*/  F2FP.SATFINITE.E4M3.F32.PACK_AB_MERGE_C R8, RZ, R8, RZ ;  /* 0x00000008ff08723e */ /* 0x000fca00048070ff */
[----:B------:R0:W-:Y:S01]  /*17150*/  @!P4 STG.E.U8 desc[UR14][R44.64+0x50], R8 ;  /* 0x000050082c00c986 */ /* 0x0001e2000c10110e */
[----:B------:R-:W-:Y:S02]  /*17160*/  ISETP.LT.OR P4, PT, R33, 0x42, !P3 ;  /* 0x000000422100780c */ /* 0x000fe40005f81670 */
[----:B------:R-:W-:-:S11]  /*17170*/  LOP3.LUT R25, R25, 0xf7ffffff, RZ, 0xc0, !PT ;  /* 0xf7ffffff19197812 */ /* 0x000fd600078ec0ff */
[----:B0-----:R-:W0:Y:S01]  /*17180*/  @!P4 LDC.64 R8, c[0x0][0x5c0] ;  /* 0x00017000ff08cb82 */ /* 0x001e220000000a00 */
[----:B------:R-:W-:Y:S02]  /*17190*/  @P6 LOP3.LUT R25, R25, 0x8000000, RZ, 0xfc, !PT ;  /* 0x0800000019196812 */ /* 0x000fe400078efcff */
[----:B------:R-:W-:Y:S02]  /*171a0*/  ISETP.LT.OR P6, PT, R33, 0x49, !P3 ;  /* 0x000000492100780c */ /* 0x000fe40005fc1670 */
[----:B0-----:R-:W-:-:S04]  /*171b0*/  @!P4 IADD3 R112, P1, P5, R24, R8, R5 ;  /* 0x000000081870c210 */ /* 0x001fc80007d3e005 */
[----:B------:R-:W-:-:S07]  /*171c0*/  @!P4 IADD3.X R113, R32, R9, R7, P1, P5 ;  /* 0x000000092071c210 */ /* 0x000fce0000fea407 */
[----:B------:R-:W0:Y:S02]  /*171d0*/  @!P6 LDC.64 R8, c[0x0][0x5c0] ;  /* 0x00017000ff08eb82 */ /* 0x000e240000000a00 */
[----:B0-----:R-:W-:Y:S01]  /*171e0*/  @!P6 IADD3 R118, P1, P5, R24, R8, R5 ;  /* 0x000000081876e210 */ /* 0x001fe20007d3e005 */
[----:B----4-:R-:W-:Y:S02]  /*171f0*/  FMUL R8, R226, UR20 ;  /* 0x00000014e2087c20 */ /* 0x010fe40008400000 */
[----:B------:R-:W4:Y:S01]  /*17200*/  LDL.LU R226, [R1+0x4c] ;  /* 0x00004c0001e27983 */ /* 0x000f220000300800 */
[----:B------:R-:W-:Y:S02]  /*17210*/  @!P6 IADD3.X R119, R32, R9, R7, P1, P5 ;  /* 0x000000092077e210 */ /* 0x000fe40000fea407 */
[----:B------:R-:W-:Y:S02]  /*17220*/  ISETP.LT.OR P1, PT, R33, 0x59, !P0 ;  /* 0x000000592100780c */ /* 0x000fe40004721670 */
[----:B------:R-:W-:-:S05]  /*17230*/  F2FP.SATFINITE.E4M3.F32.PACK_AB_MERGE_C R8, RZ, R8, RZ ;  /* 0x00000008ff08723e */ /* 0x000fca00048070ff */
[----:B------:R0:W-:Y:S06]  /*17240*/  @!P2 STG.E.U8 desc[UR14][R22.64+0x51], R8 ;  /* 0x000051081600a986 */ /* 0x0001ec000c10110e */
[----:B0-----:R-:W0:Y:S01]  /*17250*/  @!P1 LDC.64 R8, c[0x0][0x5c0] ;  /* 0x00017000ff089b82 */ /* 0x001e220000000a00 */
[----:B------:R-:W-:-:S04]  /*17260*/  LOP3.LUT R14, R14, 0xffffbfff, RZ, 0xc0, !PT ;  /* 0xffffbfff0e0e7812 */ /* 0x000fc800078ec0ff */
[----:B------:R-:W-:Y:S02]  /*17270*/  @P6 LOP3.LUT R14, R14, 0x4000, RZ, 0xfc, !PT ;  /* 0x000040000e0e6812 */ /* 0x000fe400078efcff */
[----:B------:R-:W-:Y:S01]  /*17280*/  ISETP.LT.OR P6, PT, R33, 0x4a, !P3 ;  /* 0x0000004a2100780c */ /* 0x000fe20005fc1670 */
[----:B--2---:R-:W-:Y:S02]  /*17290*/  FMUL R15, R227, UR20 ;  /* 0x00000014e30f7c20 */ /* 0x004fe40008400000 */
[----:B------:R-:W2:Y:S01]  /*172a0*/  LDL.LU R227, [R1+0x50] ;  /* 0x0000500001e37983 */ /* 0x000ea20000300800 */
[----:B0-----:R-:W-:Y:S02]  /*172b0*/  @!P1 IADD3 R8, P5, R24, R8, RZ ;  /* 0x0000000818089210 */ /* 0x001fe40007fbe0ff */
[----:B------:R-:W-:-:S03]  /*172c0*/  F2FP.SATFINITE.E4M3.F32.PACK_AB_MERGE_C R15, RZ, R15, RZ ;  /* 0x0000000fff0f723e */ /* 0x000fc600048070ff */
[----:B------:R-:W-:-:S05]  /*172d0*/  @!P1 IMAD.X R9, R32, 0x1, R9, P5 ;  /* 0x0000000120099824 */ /* 0x000fca00028e0609 */
[----:B------:R0:W-:Y:S02]  /*172e0*/  @!P1 STG.E.U8 desc[UR14][R8.64+0x58], R15 ;  /* 0x0000580f08009986 */ /* 0x0001e4000c10110e */
[----:B0-----:R-:W0:Y:S02]  /*172f0*/  @!P6 LDC.64 R8, c[0x0][0x5c0] ;  /* 0x00017000ff08eb82 */ /* 0x001e240000000a00 */
[----:B0-----:R-:W-:-:S04]  /*17300*/  @!P6 IADD3 R108, P1, P5, R24, R8, R5 ;  /* 0x00000008186ce210 */ /* 0x001fc80007d3e005 */
[----:B------:R-:W-:Y:S02]  /*17310*/  @!P6 IADD3.X R109, R32, R9, R7, P1, P5 ;  /* 0x00000009206de210 */ /* 0x000fe40000fea407 */
[----:B------:R-:W-:-:S13]  /*17320*/  ISETP.LT.OR P1, PT, R33, 0x5a, !P0 ;  /* 0x0000005a2100780c */ /* 0x000fda0004721670 */
[----:B------:R-:W0:Y:S01]  /*17330*/  @!P1 LDC.64 R8, c[0x0][0x5c0] ;  /* 0x00017000ff089b82 */ /* 0x000e220000000a00 */
[----:B------:R-:W-:Y:S01]  /*17340*/  LOP3.LUT R14, R14, 0xffffdfff, RZ, 0xc0, !PT ;  /* 0xffffdfff0e0e7812 */ /* 0x000fe200078ec0ff */
[----:B---3--:R-:W-:Y:S02]  /*17350*/  FMUL R15, R225, UR20 ;  /* 0x00000014e10f7c20 */ /* 0x008fe40008400000 */
[----:B------:R-:W3:Y:S01]  /*17360*/  LDL.LU R225, [R1+0x54] ;  /* 0x0000540001e17983 */ /* 0x000ee20000300800 */
[----:B------:R-:W-:Y:S02]  /*17370*/  @P6 LOP3.LUT R14, R14, 0x2000, RZ, 0xfc, !PT ;  /* 0x000020000e0e6812 */ /* 0x000fe400078efcff */
[----:B------:R-:W-:Y:S02]  /*17380*/  ISETP.LT.OR P6, PT, R33, 0x51, !P3 ;  /* 0x000000512100780c */ /* 0x000fe40005fc1670 */
[----:B0-----:R-:W-:Y:S02]  /*17390*/  @!P1 IADD3 R8, P5, R24, R8, RZ ;  /* 0x0000000818089210 */ /* 0x001fe40007fbe0ff */
[----:B------:R-:W-:-:S03]  /*173a0*/  F2FP.SATFINITE.E4M3.F32.PACK_AB_MERGE_C R15, RZ, R15, RZ ;  /* 0x0000000fff0f723e */ /* 0x000fc600048070ff */
[----:B------:R-:W-:-:S05]  /*173b0*/  @!P1 IMAD.X R9, R32, 0x1, R9, P5 ;  /* 0x0000000120099824 */ /* 0x000fca00028e0609 */
[----:B------:R0:W-:Y:S02]  /*173c0*/  @!P1 STG.E.U8 desc[UR14][R8.64+0x59], R15 ;  /* 0x0000590f08009986 */ /* 0x0001e4000c10110e */
[----:B0-----:R-:W0:Y:S02]  /*173d0*/  @!P6 LDC.64 R8, c[0x0][0x5c0] ;  /* 0x00017000ff08eb82 */ /* 0x001e240000000a00 */
[----:B0-----:R-:W-:Y:S01]  /*173e0*/  @!P6 IADD3 R106, P1, P5, R24, R8, R5 ;  /* 0x00000008186ae210 */ /* 0x001fe20007d3e005 */
[----:B----4-:R-:W-:Y:S02]  /*173f0*/  FMUL R8, R226, UR20 ;  /* 0x00000014e2087c20 */ /* 0x010fe40008400000 */
[----:B------:R-:W4:Y:S01]  /*17400*/  LDL.LU R226, [R1+0x58] ;  /* 0x0000580001e27983 */ /* 0x000f220000300800 */
[----:B------:R-:W-:-:S04]  /*17410*/  LOP3.LUT R25, R25, 0xefffffff, RZ, 0xc0, !PT ;  /* 0xefffffff19197812 */ /* 0x000fc800078ec0ff */
[----:B------:R-:W-:-:S04]  /*17420*/  @P4 LOP3.LUT R25, R25, 0x10000000, RZ, 0xfc, !PT ;  /* 0x1000000019194812 */ /* 0x000fc800078efcff */
[----:B------:R-:W-:Y:S02]  /*17430*/  LOP3.LUT P4, RZ, R25, 0x1000, RZ, 0xc0, !PT ;  /* 0x0000100019ff7812 */ /* 0x000fe4000788c0ff */
[----:B------:R-:W-:-:S11]  /*17440*/  F2FP.SATFINITE.E4M3.F32.PACK_AB_MERGE_C R8, RZ, R8, RZ ;  /* 0x00000008ff08723e */ /* 0x000fd600048070ff */
[----:B------:R0:W-:Y:S01]  /*17450*/  @!P4 STG.E.U8 desc[UR14][R50.64+0x58], R8 ;  /* 0x000058083200c986 */ /* 0x0001e2000c10110e */
[----:B------:R-:W-:Y:S02]  /*17460*/  ISETP.LT.OR P4, PT, R33, 0x52, !P3 ;  /* 0x000000522100780c */ /* 0x000fe40005f81670 */
[----:B------:R-:W-:-:S11]  /*17470*/  @!P6 IADD3.X R107, R32, R9, R7, P1, P5 ;  /* 0x00000009206be210 */ /* 0x000fd60000fea407 */
[----:B0-----:R-:W0:Y:S01]  /*17480*/  @!P4 LDC.64 R8, c[0x0][0x5c0] ;  /* 0x00017000ff08cb82 */ /* 0x001e220000000a00 */
[----:B------:R-:W-:-:S04]  /*17490*/  LOP3.LUT R14, R14, 0xfffbffff, RZ, 0xc0, !PT ;  /* 0xfffbffff0e0e7812 */ /* 0x000fc800078ec0ff */
[----:B------:R-:W-:Y:S02]  /*174a0*/  @P6 LOP3.LUT R14, R14, 0x40000, RZ, 0xfc, !PT ;  /* 0x000400000e0e6812 */ /* 0x000fe400078efcff */
[----:B------:R-:W-:Y:S02]  /*174b0*/  ISETP.LT.OR P6, PT, R33, 0x59, !P3 ;  /* 0x000000592100780c */ /* 0x000fe40005fc1670 */
[----:B0-----:R-:W-:-:S04]  /*174c0*/  @!P4 IADD3 R102, P1, P5, R24, R8, R5 ;  /* 0x000000081866c210 */ /* 0x001fc80007d3e005 */
[----:B------:R-:W-:-:S07]  /*174d0*/  @!P4 IADD3.X R103, R32, R9, R7, P1, P5 ;  /* 0x000000092067c210 */ /* 0x000fce0000fea407 */
[----:B------:R-:W0:Y:S02]  /*174e0*/  @!P6 LDC.64 R8, c[0x0][0x5c0] ;  /* 0x00017000ff08eb82 */ /* 0x000e240000000a00 */
[----:B0-----:R-:W-:Y:S01]  /*174f0*/  @!P6 IADD3 R104, P1, P5, R24, R8, R5 ;  /* 0x000000081868e210 */ /* 0x001fe20007d3e005 */
[----:B--2---:R-:W-:Y:S02]  /*17500*/  FMUL R8, R227, UR20 ;  /* 0x00000014e3087c20 */ /* 0x004fe40008400000 */
[----:B------:R-:W2:Y:S01]  /*17510*/  LDL.LU R227, [R1+0x5c] ;  /* 0x00005c0001e37983 */ /* 0x000ea20000300800 */
[----:B------:R-:W-:Y:S02]  /*17520*/  LOP3.LUT P2, RZ, R25, 0x8, RZ, 0xc0, !PT ;  /* 0x0000000819ff7812 */ /* 0x000fe4000784c0ff */
[----:B------:R-:W-:Y:S02]  /*17530*/  @!P6 IADD3.X R105, R32, R9, R7, P1, P5 ;  /* 0x000000092069e210 */ /* 0x000fe40000fea407 */
[----:B------:R-:W-:-:S02]  /*17540*/  ISETP.LT.OR P1, PT, R33, 0x61, !P0 ;  /* 0x000000612100780c */ /* 0x000fc40004721670 */
[----:B------:R-:W-:-:S07]  /*17550*/  F2FP.SATFINITE.E4M3.F32.PACK_AB_MERGE_C R8, RZ, R8, RZ ;  /* 0x00000008ff08723e */ /* 0x000fce00048070ff */
[----:B------:R0:W-:Y:S04]  /*17560*/  @!P2 STG.E.U8 desc[UR14][R20.64+0x59], R8 ;  /* 0x000059081400a986 */ /* 0x0001e8000c10110e */
[----:B0-----:R-:W0:Y:S01]  /*17570*/  @!P1 LDC.64 R8, c[0x0][0x5c0] ;  /* 0x00017000ff089b82 */ /* 0x001e220000000a00 */
[----:B---3--:R-:W-:Y:S02]  /*17580*/  FMUL R15, R225, UR20 ;  /* 0x00000014e10f7c20 */ /* 0x008fe40008400000 */
[----:B------:R-:W3:Y:S01]  /*17590*/  LDL.LU R225, [R1+0x60] ;  /* 0x0000600001e17983 */ /* 0x000ee20000300800 */
[----:B0-----:R-:W-:Y:S02]  /*175a0*/  @!P1 IADD3 R8, P5, R24, R8, RZ ;  /* 0x0000000818089210 */ /* 0x001fe40007fbe0ff */
[----:B------:R-:W-:-:S03]  /*175b0*/  F2FP.SATFINITE.E4M3.F32.PACK_AB_MERGE_C R15, RZ, R15, RZ ;  /* 0x0000000fff0f723e */ /* 0x000fc600048070ff */
[----:B------:R-:W-:-:S05]  /*175c0*/  @!P1 IMAD.X R9, R32, 0x1, R9, P5 ;  /* 0x0000000120099824 */ /* 0x000fca00028e0609 */
[----:B------:R0:W-:Y:S01]  /*175d0*/  @!P1 STG.E.U8 desc[UR14][R8.64+0x60], R15 ;  /* 0x0000600f08009986 */ /* 0x0001e2000c10110e */
[----:B------:R-:W-:-:S04]  /*175e0*/  LOP3.LUT R14, R14, 0xfdffffff, RZ, 0xc0, !PT ;  /* 0xfdffffff0e0e7812 */ /* 0x000fc800078ec0ff */
[----:B------:R-:W-:Y:S02]  /*175f0*/  @P6 LOP3.LUT R14, R14, 0x2000000, RZ, 0xfc, !PT ;  /* 0x020000000e0e6812 */ /* 0x000fe400078efcff */
        /* <DEDUP_REMOVED lines=17> */
[----:B------:R-:W-:-:S04]  /*17710*/  @P4 LOP3.LUT R25, R25, 0x1000, RZ, 0xfc, !PT ;  /* 0x0000100019194812 */ /* 0x000fc800078efcff */
[----:B------:R-:W-:Y:S02]  /*17720*/  LOP3.LUT P4, RZ, R25, 0x2000, RZ, 0xc0, !PT ;  /* 0x0000200019ff7812 */ /* 0x000fe4000788c0ff */
        /* <DEDUP_REMOVED lines=15> */
[----:B---3--:R-:W-:Y:S02]  /*17820*/  FMUL R8, R225, UR20 ;  /* 0x00000014e1087c20 */ /* 0x008fe40008400000 */
[----:B------:R-:W3:Y:S01]  /*17830*/  LDL.LU R225, [R1+0x6c] ;  /* 0x00006c0001e17983 */ /* 0x000ee20000300800 */
[----:B------:R-:W-:Y:S02]  /*17840*/  LOP3.LUT P2, RZ, R25, 0x4000, RZ, 0xc0, !PT ;  /* 0x0000400019ff7812 */ /* 0x000fe4000784c0ff */
[----:B------:R-:W-:Y:S02]  /*17850*/  @!P6 IADD3.X R93, R32, R9, R7, P1, P5 ;  /* 0x00000009205de210 */ /* 0x000fe40000fea407 */
[----:B------:R-:W-:-:S02]  /*17860*/  ISETP.LT.OR P1, PT, R33, 0x69, !P0 ;  /* 0x000000692100780c */ /* 0x000fc40004721670 */
[----:B------:R-:W-:-:S07]  /*17870*/  F2FP.SATFINITE.E4M3.F32.PACK_AB_MERGE_C R8, RZ, R8, RZ ;  /* 0x00000008ff08723e */ /* 0x000fce00048070ff */
[----:B------:R0:W-:Y:S04]  /*17880*/  @!P2 STG.E.U8 desc[UR14][R18.64+0x61], R8 ;  /* 0x000061081200a986 */ /* 0x0001e8000c10110e */
[----:B0-----:R-:W0:Y:S01]  /*17890*/  @!P1 LDC.64 R8, c[0x0][0x5c0] ;  /* 0x00017000ff089b82 */ /* 0x001e220000000a00 */
[----:B----4-:R-:W-:Y:S02]  /*178a0*/  FMUL R15, R226, UR20 ;  /* 0x00000014e20f7c20 */ /* 0x010fe40008400000 */
[----:B------:R-:W4:Y:S01]  /*178b0*/  LDL.LU R226, [R1+0x70] ;  /* 0x0000700001e27983 */ /* 0x000f220000300800 */
        /* <DEDUP_REMOVED lines=12> */
[----:B--2---:R-:W-:Y:S02]  /*17980*/  FMUL R15, R227, UR20 ;  /* 0x00000014e30f7c20 */ /* 0x004fe40008400000 */
[----:B------:R-:W2:Y:S01]  /*17990*/  LDL.LU R227, [R1+0x74] ;  /* 0x0000740001e37983 */ /* 0x000ea20000300800 */
[----:B------:R-:W-:-:S04]  /*179a0*/  LOP3.LUT R0, R0, 0xffffffdf, RZ, 0xc0, !PT ;  /* 0xffffffdf00007812 */ /* 0x000fc800078ec0ff */
[----:B------:R-:W-:Y:S02]  /*179b0*/  @P6 LOP3.LUT R0, R0, 0x20, RZ, 0xfc, !PT ;  /* 0x0000002000006812 */ /* 0x000fe400078efcff */
[----:B------:R-:W-:Y:S02]  /*179c0*/  ISETP.LT.OR P6, PT, R33, 0x71, !P3 ;  /* 0x000000712100780c */ /* 0x000fe40005fc1670 */
[----:B0-----:R-:W-:Y:S02]  /*179d0*/  @!P1 IADD3 R8, P5, R24, R8, RZ ;  /* 0x0000000818089210 */ /* 0x001fe40007fbe0ff */
[----:B------:R-:W-:-:S03]  /*179e0*/  F2FP.SATFINITE.E4M3.F32.PACK_AB_MERGE_C R15, RZ, R15, RZ ;  /* 0x0000000fff0f723e */ /* 0x000fc600048070ff */
[----:B------:R-:W-:-:S05]  /*179f0*/  @!P1 IMAD.X R9, R32, 0x1, R9, P5 ;  /* 0x0000000120099824 */ /* 0x000fca00028e0609 */
[----:B------:R0:W-:Y:S02]  /*17a00*/  @!P1 STG.E.U8 desc[UR14][R8.64+0x69], R15 ;  /* 0x0000690f08009986 */ /* 0x0001e4000c10110e */
[----:B0-----:R-:W0:Y:S01]  /*17a10*/  @!P6 LDC.64 R8, c[0x0][0x5c0] ;  /* 0x00017000ff08eb82 */ /* 0x001e220000000a00 */
[----:B------:R-:W-:-:S04]  /*17a20*/  LOP3.LUT R14, R14, 0xbfffffff, RZ, 0xc0, !PT ;  /* 0xbfffffff0e0e7812 */ /* 0x000fc800078ec0ff */
[----:B------:R-:W-:Y:S02]  /*17a30*/  @P4 LOP3.LUT R14, R14, 0x40000000, RZ, 0xfc, !PT ;  /* 0x400000000e0e4812 */ /* 0x000fe400078efcff */
[----:B------:R-:W-:Y:S02]  /*17a40*/  LOP3.LUT P4, RZ, R25, 0x10000, RZ, 0xc0, !PT ;  /* 0x0001000019ff7812 */ /* 0x000fe4000788c0ff */
[----:B0-----:R-:W-:-:S04]  /*17a50*/  @!P6 IADD3 R86, P1, P5, R24, R8, R5 ;  /* 0x000000081856e210 */ /* 0x001fc80007d3e005 */
[----:B------:R-:W-:Y:S02]  /*17a60*/  @!P6 IADD3.X R87, R32, R9, R7, P1, P5 ;  /* 0x000000092057e210 */ /* 0x000fe40000fea407 */
[----:B------:R-:W-:-:S04]  /*17a70*/  LOP3.LUT R0, R0, 0xfffffbff, RZ, 0xc0, !PT ;  /* 0xfffffbff00007812 */ /* 0x000fc800078ec0ff */
[----:B------:R-:W-:-:S04]  /*17a80*/  @P6 LOP3.LUT R0, R0, 0x400, RZ, 0xfc, !PT ;  /* 0x0000040000006812 */ /* 0x000fc800078efcff */
[----:B------:R-:W-:Y:S01]  /*17a90*/  LOP3.LUT R0, R0, 0xfffffdff, RZ, 0xc0, !PT ;  /* 0xfffffdff00007812 */ /* 0x000fe200078ec0ff */
[----:B---3--:R-:W-:Y:S02]  /*17aa0*/  FMUL R8, R225, UR20 ;  /* 0x00000014e1087c20 */ /* 0x008fe40008400000 */
[----:B------:R-:W3:Y:S03]  /*17ab0*/  LDL.LU R225, [R1+0x78] ;  /* 0x0000780001e17983 */ /* 0x000ee60000300800 */
[----:B------:R-:W-:-:S05]  /*17ac0*/  F2FP.SATFINITE.E4M3.F32.PACK_AB_MERGE_C R8, RZ, R8, RZ ;  /* 0x00000008ff08723e */ /* 0x000fca00048070ff */
[----:B------:R0:W-:Y:S01]  /*17ad0*/  @!P4 STG.E.U8 desc[UR14][R48.64+0x68], R8 ;  /* 0x000068083000c986 */ /* 0x0001e2000c10110e */
[----:B------:R-:W-:-:S13]  /*17ae0*/  ISETP.LT.OR P4, PT, R33, 0x72, !P3 ;  /* 0x000000722100780c */ /* 0x000fda0005f81670 */
[----:B0-----:R-:W0:Y:S01]  /*17af0*/  @!P4 LDC.64 R8, c[0x0][0x5c0] ;  /* 0x00017000ff08cb82 */ /* 0x001e220000000a00 */
[----:B------:R-:W-:Y:S02]  /*17b00*/  @P4 LOP3.LUT R0, R0, 0x200, RZ, 0xfc, !PT ;  /* 0x0000020000004812 */ /* 0x000fe400078efcff */
[----:B0-----:R-:W-:-:S04]  /*17b10*/  @!P4 IADD3 R82, P1, P5, R24, R8, R5 ;  /* 0x000000081852c210 */ /* 0x001fc80007d3e005 */
[----:B------:R-:W-:Y:S02]  /*17b20*/  @!P4 IADD3.X R83, R32, R9, R7, P1, P5 ;  /* 0x000000092053c210 */ /* 0x000fe40000fea407 */
[----:B------:R-:W-:-:S13]  /*17b30*/  ISETP.LT.OR P4, PT, R33, 0x79, !P3 ;  /* 0x000000792100780c */ /* 0x000fda0005f81670 */
[----:B------:R-:W0:Y:S02]  /*17b40*/  @!P4 LDC.64 R8, c[0x0][0x5c0] ;  /* 0x00017000ff08cb82 */ /* 0x000e240000000a00 */
[----:B0-----:R-:W-:Y:S01]  /*17b50*/  @!P4 IADD3 R84, P1, P5, R24, R8, R5 ;  /* 0x000000081854c210 */ /* 0x001fe20007d3e005 */
[----:B----4-:R-:W-:Y:S02]  /*17b60*/  FMUL R8, R226, UR20 ;  /* 0x00000014e2087c20 */ /* 0x010fe40008400000 */
[----:B------:R-:W4:Y:S01]  /*17b70*/  LDL.LU R226, [R1+0x7c] ;  /* 0x00007c0001e27983 */ /* 0x000f220000300800 */
[----:B------:R-:W-:Y:S02]  /*17b80*/  LOP3.LUT P2, RZ, R25, 0x8000, RZ, 0xc0, !PT ;  /* 0x0000800019ff7812 */ /* 0x000fe4000784c0ff */
[----:B------:R-:W-:Y:S02]  /*17b90*/  @!P4 IADD3.X R85, R32, R9, R7, P1, P5 ;  /* 0x000000092055c210 */ /* 0x000fe40000fea407 */
[----:B------:R-:W-:-:S02]  /*17ba0*/  ISETP.LT.OR P1, PT, R33, 0x71, !P0 ;  /* 0x000000712100780c */ /* 0x000fc40004721670 */
[----:B------:R-:W-:-:S07]  /*17bb0*/  F2FP.SATFINITE.E4M3.F32.PACK_AB_MERGE_C R8, RZ, R8, RZ ;  /* 0x00000008ff08723e */ /* 0x000fce00048070ff */
[----:B------:R0:W-:Y:S04]  /*17bc0*/  @!P2 STG.E.U8 desc[UR14][R36.64+0x69], R8 ;  /* 0x000069082400a986 */ /* 0x0001e8000c10110e */
[----:B0-----:R-:W0:Y:S01]  /*17bd0*/  @!P1 LDC.64 R8, c[0x0][0x5c0] ;  /* 0x00017000ff089b82 */ /* 0x001e220000000a00 */
        /* <DEDUP_REMOVED lines=12> */
[----:B------:R-:W-:-:S04]  /*17ca0*/  LOP3.LUT R0, R0, 0xfffffeff, RZ, 0xc0, !PT ;  /* 0xfffffeff00007812 */ /* 0x000fc800078ec0ff */
[----:B------:R-:W-:-:S04]  /*17cb0*/  @P4 LOP3.LUT R0, R0, 0x100, RZ, 0xfc, !PT ;  /* 0x0000010000004812 */ /* 0x000fc800078efcff */
[----:B------:R-:W-:Y:S02]  /*17cc0*/  LOP3.LUT R0, R0, 0xffffffbf, RZ, 0xc0, !PT ;  /* 0xffffffbf00007812 */ /* 0x000fe400078ec0ff */
[----:B0-----:R-:W-:-:S05]  /*17cd0*/  @!P1 IADD3 R8, P3, R24, R8, RZ ;  /* 0x0000000818089210 */ /* 0x001fca0007f7e0ff */
[----:B------:R-:W-:Y:S01]  /*17ce0*/  @!P1 IMAD.X R9, R32, 0x1, R9, P3 ;  /* 0x0000000120099824 */ /* 0x000fe200018e0609 */
[----:B------:R-:W-:Y:S01]  /*17cf0*/  @P2 LOP3.LUT R0, R0, 0x40, RZ, 0xfc, !PT ;  /* 0x0000004000002812 */ /* 0x000fe200078efcff */
[----:B---3--:R-:W-:Y:S02]  /*17d00*/  FMUL R15, R225, UR20 ;  /* 0x00000014e10f7c20 */ /* 0x008fe40008400000 */
[----:B------:R-:W3:Y:S03]  /*17d10*/  LDL.LU R225, [R1+0x84] ;  /* 0x0000840001e17983 */ /* 0x000ee60000300800 */
[----:B------:R-:W-:-:S05]  /*17d20*/  F2FP.SATFINITE.E4M3.F32.PACK_AB_MERGE_C R15, RZ, R15, RZ ;  /* 0x0000000fff0f723e */ /* 0x000fca00048070ff */
[----:B------:R0:W-:Y:S01]  /*17d30*/  @!P1 STG.E.U8 desc[UR14][R8.64+0x71], R15 ;  /* 0x0000710f08009986 */ /* 0x0001e2000c10110e */
[----:B------:R-:W-:-:S04]  /*17d40*/  ISETP.GE.AND P1, PT, R34, 0x101, PT ;  /* 0x000001012200780c */ /* 0x000fc80003f26270 */
[----:B------:R-:W-:-:S13]  /*17d50*/  ISETP.LT.OR P2, PT, R33, 0x1, !P1 ;  /* 0x000000012100780c */ /* 0x000fda0004f41670 */
[----:B0-----:R-:W0:Y:S02]  /*17d60*/  @!P2 LDC.64 R8, c[0x0][0x5c0] ;  /* 0x00017000ff08ab82 */ /* 0x001e240000000a00 */
[----:B0-----:R-:W-:Y:S02]  /*17d70*/  @!P2 IADD3 R78, P3, P5, R24, R8, R3 ;  /* 0x00000008184ea210 */ /* 0x001fe40007d7e003 */
[----:B------:R-:W-:Y:S01]  /*17d80*/  LOP3.LUT P6, RZ, R25, 0x20000, RZ, 0xc0, !PT ;  /* 0x0002000019ff7812 */ /* 0x000fe200078cc0ff */
[----:B----4-:R-:W-:Y:S02]  /*17d90*/  FMUL R8, R226, UR20 ;  /* 0x00000014e2087c20 */ /* 0x010fe40008400000 */
[----:B------:R-:W4:Y:S03]  /*17da0*/  LDL.LU R226, [R1+0x88] ;  /* 0x0000880001e27983 */ /* 0x000f260000300800 */
[----:B------:R-:W-:-:S07]  /*17db0*/  F2FP.SATFINITE.E4M3.F32.PACK_AB_MERGE_C R8, RZ, R8, RZ ;  /* 0x00000008ff08723e */ /* 0x000fce00048070ff */
        /* <DEDUP_REMOVED lines=20> */
[----:B0-----:R-:W0:Y:S02]  /*17f00*/  @!P3 LDC.64 R8, c[0x0][0x5c0] ;  /* 0x00017000ff08bb82 */ /* 0x001e240000000a00 */
[----:B0-----:R-:W-:-:S05]  /*17f10*/  @!P3 IADD3 R8, P5, R24, R8, RZ ;  /* 0x000000081808b210 */ /* 0x001fca0007fbe0ff */
[----:B------:R-:W-:Y:S02]  /*17f20*/  @!P3 IMAD.X R9, R32, 0x1, R9, P5 ;  /* 0x000000012009b824 */ /* 0x000fe400028e0609 */
[----:B---3--:R-:W-:Y:S02]  /*17f30*/  FMUL R15, R225, UR20 ;  /* 0x00000014e10f7c20 */ /* 0x008fe40008400000 */
[----:B------:R-:W3:Y:S03]  /*17f40*/  LDL.LU R225, [R1+0x90] ;  /* 0x0000900001e17983 */ /* 0x000ee60000300800 */
[----:B------:R-:W-:-:S05]  /*17f50*/  F2FP.SATFINITE.E4M3.F32.PACK_AB_MERGE_C R15, RZ, R15, RZ ;  /* 0x0000000fff0f723e */ /* 0x000fca00048070ff */
[----:B------:R0:W-:Y:S01]  /*17f60*/  @!P3 STG.E.U8 desc[UR14][R8.64+0x78], R15 ;  /* 0x0000780f0800b986 */ /* 0x0001e2000c10110e */
[----:B------:R-:W-:-:S13]  /*17f70*/  ISETP.LT.OR P4, PT, R33, 0xa, !P1 ;  /* 0x0000000a2100780c */ /* 0x000fda0004f81670 */
[----:B0-----:R-:W0:Y:S01]  /*17f80*/  @!P4 LDC.64 R8, c[0x0][0x5c0] ;  /* 0x00017000ff08cb82 */ /* 0x001e220000000a00 */
[----:B------:R-:W-:Y:S01]  /*17f90*/  ISETP.LT.OR P0, PT, R33, 0x7a, !P0 ;  /* 0x0000007a2100780c */ /* 0x000fe20004701670 */
[----:B----4-:R-:W-:Y:S02]  /*17fa0*/  FMUL R15, R226, UR20 ;  /* 0x00000014e20f7c20 */ /* 0x010fe40008400000 */
[----:B------:R-:W4:Y:S01]  /*17fb0*/  LDL.LU R226, [R1+0x94] ;  /* 0x0000940001e27983 */ /* 0x000f220000300800 */
[----:B0-----:R-:W-:-:S04]  /*17fc0*/  @!P4 IADD3 R72, P3, P5, R24, R8, R3 ;  /* 0x000000081848c210 */ /* 0x001fc80007d7e003 */
[----:B------:R-:W-:-:S05]  /*17fd0*/  @!P4 IADD3.X R73, R32, R9, R4, P3, P5 ;  /* 0x000000092049c210 */ /* 0x000fca0001fea404 */
[----:B------:R-:W0:Y:S01]  /*17fe0*/  @!P0 LDC.64 R8, c[0x0][0x5c0] ;  /* 0x00017000ff088b82 */ /* 0x000e220000000a00 */
[----:B------:R-:W-:-:S04]  /*17ff0*/  LOP3.LUT R0, R0, 0xfffffffb, RZ, 0xc0, !PT ;  /* 0xfffffffb00007812 */ /* 0x000fc800078ec0ff */
[----:B------:R-:W-:-:S04]  /*18000*/  @P6 LOP3.LUT R0, R0, 0x4, RZ, 0xfc, !PT ;  /* 0x0000000400006812 */ /* 0x000fc800078efcff */
        /* <DEDUP_REMOVED lines=10> */
[----:B------:R-:W2:Y:S01]  /*180b0*/  LDL.LU R227, [R1+0x98] ;  /* 0x0000980001e37983 */ /* 0x000ea20000300800 */
        /* <DEDUP_REMOVED lines=8> */
[----:B0-----:R-:W-:-:S04]  /*18140*/  @!P5 IADD3 R68, P0, P3, R24, R8, R3 ;  /* 0x000000081844d210 */ /* 0x001fc80007b1e003 */
[----:B------:R-:W-:Y:S02]  /*18150*/  @!P5 IADD3.X R69, R32, R9, R4, P0, P3 ;  /* 0x000000092045d210 */ /* 0x000fe400007e6404 */
[----:B------:R-:W-:-:S13]  /*18160*/  ISETP.LT.OR P5, PT, R33, 0x19, !P1 ;  /* 0x000000192100780c */ /* 0x000fda0004fa1670 */
[----:B------:R-:W0:Y:S01]  /*18170*/  @!P5 LDC.64 R8, c[0x0][0x5c0] ;  /* 0x00017000ff08db82 */ /* 0x000e220000000a00 */
[----:B------:R-:W-:Y:S02]  /*18180*/  LOP3.LUT R14, R14, 0xefffffff, RZ, 0xc0, !PT ;  /* 0xefffffff0e0e7812 */ /* 0x000fe400078ec0ff */
[----:B------:R-:W-:Y:S02]  /*18190*/  LOP3.LUT P6, RZ, R25, 0x40, RZ, 0xc0, !PT ;  /* 0x0000004019ff7812 */ /* 0x000fe400078cc0ff */
[----:B------:R-:W-:Y:S02]  /*181a0*/  @P5 LOP3.LUT R14, R14, 0x10000000, RZ, 0xfc, !PT ;  /* 0x100000000e0e5812 */ /* 0x000fe400078efcff */
[----:B0-----:R-:W-:-:S04]  /*181b0*/  @!P5 IADD3 R66, P0, P3, R24, R8, R3 ;  /* 0x000000081842d210 */ /* 0x001fc80007b1e003 */
[----:B------:R-:W-:Y:S02]  /*181c0*/  @!P5 IADD3.X R67, R32, R9, R4, P0, P3 ;  /* 0x000000092043d210 */ /* 0x000fe400007e6404 */
[----:B------:R-:W-:Y:S01]  /*181d0*/  ISETP.LT.OR P5, PT, R33, 0x1a, !P1 ;  /* 0x0000001a2100780c */ /* 0x000fe20004fa1670 */
[----:B---3--:R-:W-:-:S05]  /*181e0*/  FMUL R8, R225, UR20 ;  /* 0x00000014e1087c20 */ /* 0x008fca0008400000 */
[----:B------:R-:W-:-:S05]  /*181f0*/  F2FP.SATFINITE.E4M3.F32.PACK_AB_MERGE_C R8, RZ, R8, RZ ;  /* 0x00000008ff08723e */ /* 0x000fca00048070ff */
[----:B------:R0:W-:Y:S02]  /*18200*/  @!P6 STG.E.U8 desc[UR14][R30.64+0x79], R8 ;  /* 0x000079081e00e986 */ /* 0x0001e4000c10110e */
[----:B0-----:R-:W0:Y:S02]  /*18210*/  @!P5 LDC.64 R8, c[0x0][0x5c0] ;  /* 0x00017000ff08db82 */ /* 0x001e240000000a00 */
[----:B0-----:R-:W-:Y:S01]  /*18220*/  @!P5 IADD3 R64, P0, P3, R24, R8, R3 ;  /* 0x000000081840d210 */ /* 0x001fe20007b1e003 */
[----:B----4-:R-:W-:Y:S02]  /*18230*/  FMUL R8, R226, UR20 ;  /* 0x00000014e2087c20 */ /* 0x010fe40008400000 */
[----:B------:R-:W3:Y:S01]  /*18240*/  LDL.LU R226, [R1+0x9c] ;  /* 0x00009c0001e27983 */ /* 0x000ee20000300800 */
[----:B------:R-:W-:Y:S02]  /*18250*/  LOP3.LUT R14, R14, 0xf7ffffff, RZ, 0xc0, !PT ;  /* 0xf7ffffff0e0e7812 */ /* 0x000fe400078ec0ff */
[----:B------:R-:W-:-:S02]  /*18260*/  LOP3.LUT P2, RZ, R26, 0x2, RZ, 0xc0, !PT ;  /* 0x000000021aff7812 */ /* 0x000fc4000784c0ff */
[----:B------:R-:W-:Y:S02]  /*18270*/  @P5 LOP3.LUT R14, R14, 0x8000000, RZ, 0xfc, !PT ;  /* 0x080000000e0e5812 */ /* 0x000fe400078efcff */
[----:B------:R-:W-:Y:S02]  /*18280*/  @!P5 IADD3.X R65, R32, R9, R4, P0, P3 ;  /* 0x000000092041d210 */ /* 0x000fe400007e6404 */
[----:B------:R-:W-:Y:S02]  /*18290*/  ISETP.LT.OR P5, PT, R33, 0x21, !P1 ;  /* 0x000000212100780c */ /* 0x000fe40004fa1670 */
[----:B------:R-:W-:-:S05]  /*182a0*/  F2FP.SATFINITE.E4M3.F32.PACK_AB_MERGE_C R8, RZ, R8, RZ ;  /* 0x00000008ff08723e */ /* 0x000fca00048070ff */
[----:B------:R0:W-:Y:S06]  /*182b0*/  @!P2 STG.E.U8 desc[UR14][R12.64], R8 ;  /* 0x000000080c00a986 */ /* 0x0001ec000c10110e */
[----:B0-----:R-:W0:Y:S02]  /*182c0*/  @!P5 LDC.64 R8, c[0x0][0x5c0] ;  /* 0x00017000ff08db82 */ /* 0x001e240000000a00 */
[----:B0-----:R-:W-:-:S04]  /*182d0*/  @!P5 IADD3 R62, P0, P2, R24, R8, R3 ;  /* 0x00000008183ed210 */ /* 0x001fc80007a1e003 */
[----:B------:R-:W-:Y:S01]  /*182e0*/  @!P5 IADD3.X R63, R32, R9, R4, P0, P2 ;  /* 0x00000009203fd210 */ /* 0x000fe200007e4404 */
[----:B--2---:R-:W-:Y:S02]  /*182f0*/  FMUL R9, R227, UR20 ;  /* 0x00000014e3097c20 */ /* 0x004fe40008400000 */
[----:B------:R-:W2:Y:S01]  /*18300*/  LDL.LU R227, [R1+0xa0] ;  /* 0x0000a00001e37983 */ /* 0x000ea20000300800 */
[----:B------:R-:W-:Y:S02]  /*18310*/  LOP3.LUT R0, R0, 0xfffffffe, RZ, 0xc0, !PT ;  /* 0xfffffffe00007812 */ /* 0x000fe400078ec0ff */
[----:B------:R-:W-:Y:S01]  /*18320*/  ISETP.GE.AND P0, PT, R34, 0x89, PT ;  /* 0x000000892200780c */ /* 0x000fe20003f06270 */
[----:B------:R-:W4:Y:S01]  /*18330*/  LDL.LU R225, [R1+0xa4] ;  /* 0x0000a40001e17983 */ /* 0x000f220000300800 */
[----:B------:R-:W-:Y:S02]  /*18340*/  @P4 LOP3.LUT R0, R0, 0x1, RZ, 0xfc, !PT ;  /* 0x0000000100004812 */ /* 0x000fe400078efcff */
[----:B------:R-:W-:-:S02]  /*18350*/  LOP3.LUT P4, RZ, R25, 0x20, RZ, 0xc0, !PT ;  /* 0x0000002019ff7812 */ /* 0x000fc4000788c0ff */
[----:B------:R-:W-:Y:S02]  /*18360*/  ISETP.LT.OR P2, PT, R33, 0x1, !P0 ;  /* 0x000000012100780c */ /* 0x000fe40004741670 */
[----:B------:R-:W-:-:S09]  /*18370*/  F2FP.SATFINITE.E4M3.F32.PACK_AB_MERGE_C R9, RZ, R9, RZ ;  /* 0x00000009ff09723e */ /* 0x000fd200048070ff */
[----:B------:R0:W-:Y:S02]  /*18380*/  @!P4 STG.E.U8 desc[UR14][R10.64+0x1], R9 ;  /* 0x000001090a00c986 */ /* 0x0001e4000c10110e */
[----:B0-----:R-:W0:Y:S01]  /*18390*/  @!P2 LDC.64 R10, c[0x0][0x5c0] ;  /* 0x00017000ff0aab82 */ /* 0x001e220000000a00 */
[----:B------:R-:W-:Y:S02]  /*183a0*/  ISETP.LT.OR P4, PT, R33, 0x22, !P1 ;  /* 0x000000222100780c */ /* 0x000fe40004f81670 */
[----:B------:R-:W-:-:S04]  /*183b0*/  LOP3.LUT R14, R14, 0xfbffffff, RZ, 0xc0, !PT ;  /* 0xfbffffff0e0e7812 */ /* 0x000fc800078ec0ff */
[----:B------:R-:W-:Y:S02]  /*183c0*/  @P5 LOP3.LUT R14, R14, 0x4000000, RZ, 0xfc, !PT ;  /* 0x040000000e0e5812 */ /* 0x000fe400078efcff */
[----:B------:R-:W-:-:S04]  /*183d0*/  @!P2 IADD3 R8, P3, P5, R5, R24, R2 ;  /* 0x000000180508a210 */ /* 0x000fc80007d7e002 */
[----:B------:R-:W-:Y:S02]  /*183e0*/  @!P2 IADD3.X R12, R7, R32, R6, P3, P5 ;  /* 0x00000020070ca210 */ /* 0x000fe40001fea406 */
[----:B0-----:R-:W-:Y:S02]  /*183f0*/  @!P2 IADD3 R10, P3, R8, R10, RZ ;  /* 0x0000000a080aa210 */ /* 0x001fe40007f7e0ff */
[----:B------:R-:W0:Y:S02]  /*18400*/  @!P4 LDC.64 R8, c[0x0][0x5c0] ;  /* 0x00017000ff08cb82 */ /* 0x000e240000000a00 */
[----:B0-----:R-:W-:Y:S01]  /*18410*/  @!P4 IADD3 R60, P5, P6, R24, R8, R3 ;  /* 0x00000008183cc210 */ /* 0x001fe20007ebe003 */
[----:B------:R-:W-:-:S03]  /*18420*/  @!P2 IMAD.X R11, R12, 0x1, R11, P3 ;  /* 0x000000010c0ba824 */ /* 0x000fc600018e060b */
[----:B------:R-:W-:Y:S02]  /*18430*/  @!P4 IADD3.X R61, R32, R9, R4, P5, P6 ;  /* 0x00000009203dc210 */ /* 0x000fe40002fec404 */
[----:B------:R-:W-:Y:S02]  /*18440*/  LOP3.LUT P6, RZ, R25, 0x80000, RZ, 0xc0, !PT ;  /* 0x0008000019ff7812 */ /* 0x000fe400078cc0ff */
[----:B------:R-:W-:-:S11]  /*18450*/  LOP3.LUT R26, R26, 0xfffffffe, RZ, 0xc0, !PT ;  /* 0xfffffffe1a1a7812 */ /* 0x000fd600078ec0ff */
[----:B------:R-:W-:Y:S02]  /*18460*/  @P6 LOP3.LUT R26, R26, 0x1, RZ, 0xfc, !PT ;  /* 0x000000011a1a6812 */ /* 0x000fe400078efcff */
[----:B------:R-:W-:Y:S01]  /*18470*/  ISETP.LT.OR P6, PT, R33, 0x29, !P1 ;  /* 0x000000292100780c */ /* 0x000fe20004fc1670 */
[----:B---3--:R-:W-:Y:S02]  /*18480*/  FMUL R8, R226, UR20 ;  /* 0x00000014e2087c20 */ /* 0x008fe40008400000 */
[----:B------:R-:W3:Y:S03]  /*18490*/  LDL.LU R226, [R1+0xa8] ;  /* 0x0000a80001e27983 */ /* 0x000ee60000300800 */
[----:B------:R-:W-:-:S05]  /*184a0*/  F2FP.SATFINITE.E4M3.F32.PACK_AB_MERGE_C R8, RZ, R8, RZ ;  /* 0x00000008ff08723e */ /* 0x000fca00048070ff */
[----:B------:R0:W-:Y:S01]  /*184b0*/  @!P2 STG.E.U8 desc[UR14][R10.64], R8 ;  /* 0x000000080a00a986 */ /* 0x0001e2000c10110e */
[----:B------:R-:W-:-:S13]  /*184c0*/  ISETP.LT.OR P2, PT, R33, 0x2, !P0 ;  /* 0x000000022100780c */ /* 0x000fda0004741670 */
[----:B0-----:R-:W0:Y:S01]  /*184d0*/  @!P2 LDC.64 R8, c[0x0][0x5c0] ;  /* 0x00017000ff08ab82 */ /* 0x001e220000000a00 */
[----:B------:R-:W-:-:S04]  /*184e0*/  @!P2 IADD3 R10, P3, P5, R5, R24, R2 ;  /* 0x00000018050aa210 */ /* 0x000fc80007d7e002 */
[----:B------:R-:W-:Y:S02]  /*184f0*/  @!P2 IADD3.X R11, R7, R32, R6, P3, P5 ;  /* 0x00000020070ba210 */ /* 0x000fe40001fea406 */
[----:B0-----:R-:W-:-:S05]  /*18500*/  @!P2 IADD3 R10, P3, R10, R8, RZ ;  /* 0x000000080a0aa210 */ /* 0x001fca0007f7e0ff */
[----:B------:R-:W-:Y:S02]  /*18510*/  @!P2 IMAD.X R11, R11, 0x1, R9, P3 ;  /* 0x000000010b0ba824 */ /* 0x000fe400018e0609 */
[----:B------:R-:W0:Y:S02]  /*18520*/  @!P6 LDC.64 R8, c[0x0][0x5c0] ;  /* 0x00017000ff08eb82 */ /* 0x000e240000000a00 */
[----:B0-----:R-:W-:Y:S01]  /*18530*/  @!P6 IADD3 R58, P3, P5, R24, R8, R3 ;  /* 0x00000008183ae210 */ /* 0x001fe20007d7e003 */
[----:B--2---:R-:W-:Y:S02]  /*18540*/  FMUL R8, R227, UR20 ;  /* 0x00000014e3087c20 */ /* 0x004fe40008400000 */
[----:B------:R-:W2:Y:S01]  /*18550*/  LDL.LU R227, [R1+0xac] ;  /* 0x0000ac0001e37983 */ /* 0x000ea20000300800 */
[----:B------:R-:W-:Y:S02]  /*18560*/  @!P6 IADD3.X R59, R32, R9, R4, P3, P5 ;  /* 0x00000009203be210 */ /* 0x000fe40001fea404 */
[----:B------:R-:W-:-:S02]  /*18570*/  ISETP.LT.OR P5, PT, R33, 0x2a, !P1 ;  /* 0x0000002a2100780c */ /* 0x000fc40004fa1670 */
[----:B------:R-:W-:-:S05]  /*18580*/  F2FP.SATFINITE.E4M3.F32.PACK_AB_MERGE_C R8, RZ, R8, RZ ;  /* 0x00000008ff08723e */ /* 0x000fca00048070ff */
[----:B------:R0:W-:Y:S01]  /*18590*/  @!P2 STG.E.U8 desc[UR14][R10.64+0x1], R8 ;  /* 0x000001080a00a986 */ /* 0x0001e2000c10110e */
[----:B------:R-:W-:-:S05]  /*185a0*/  LOP3.LUT R14, R14, 0xfeffffff, RZ, 0xc0, !PT ;  /* 0xfeffffff0e0e7812 */ /* 0x000fca00078ec0ff */
[----:B0-----:R-:W0:Y:S01]  /*185b0*/  @!P5 LDC.64 R8, c[0x0][0x5c0] ;  /* 0x00017000ff08db82 */ /* 0x001e220000000a00 */
[----:B------:R-:W-:-:S04]  /*185c0*/  @P4 LOP3.LUT R14, R14, 0x1000000, RZ, 0xfc, !PT ;  /* 0x010000000e0e4812 */ /* 0x000fc800078efcff */
[----:B------:R-:W-:-:S04]  /*185d0*/  LOP3.LUT R14, R14, 0xffbfffff, RZ, 0xc0, !PT ;  /* 0xffbfffff0e0e7812 */ /* 0x000fc800078ec0ff */
[----:B------:R-:W-:-:S04]  /*185e0*/  @P6 LOP3.LUT R14, R14, 0x400000, RZ, 0xfc, !PT ;  /* 0x004000000e0e6812 */ /* 0x000fc800078efcff */
[----:B------:R-:W-:-:S04]  /*185f0*/  LOP3.LUT R14, R14, 0xffdfffff, RZ, 0xc0, !PT ;  /* 0xffdfffff0e0e7812 */ /* 0x000fc800078ec0ff */
[----:B------:R-:W-:Y:S02]  /*18600*/  @P5 LOP3.LUT R14, R14, 0x200000, RZ, 0xfc, !PT ;  /* 0x002000000e0e5812 */ /* 0x000fe400078efcff */
[----:B0-----:R-:W-:-:S04]  /*18610*/  @!P5 IADD3 R56, P2, P3, R24, R8, R3 ;  /* 0x000000081838d210 */ /* 0x001fc80007b5e003 */
[----:B------:R-:W-:Y:S02]  /*18620*/  @!P5 IADD3.X R57, R32, R9, R4, P2, P3 ;  /* 0x000000092039d210 */ /* 0x000fe400017e6404 */
[----:B------:R-:W-:Y:S01]  /*18630*/  ISETP.LT.OR P5, PT, R33, 0x31, !P1 ;  /* 0x000000312100780c */ /* 0x000fe20004fa1670 */
[----:B----4-:R-:W-:-:S05]  /*18640*/  FMUL R9, R225, UR20 ;  /* 0x00000014e1097c20 */ /* 0x010fca0008400000 */
[----:B------:R-:W-:-:S07]  /*18650*/  F2FP.SATFINITE.E4M3.F32.PACK_AB_MERGE_C R13, RZ, R9, RZ ;  /* 0x00000009ff0d723e */ /* 0x000fce00048070ff */
[----:B------:R-:W0:Y:S02]  /*18660*/  @!P5 LDC.64 R8, c[0x0][0x5c0] ;  /* 0x00017000ff08db82 */ /* 0x000e240000000a00 */
[----:B0-----:R-:W-:-:S04]  /*18670*/  @!P5 IADD3 R54, P2, P3, R24, R8, R3 ;  /* 0x000000081836d210 */ /* 0x001fc80007b5e003 */
[----:B------:R-:W-:Y:S02]  /*18680*/  @!P5 IADD3.X R55, R32, R9, R4, P2, P3 ;  /* 0x000000092037d210 */ /* 0x000fe400017e6404 */
[----:B------:R-:W-:Y:S02]  /*18690*/  ISETP.LT.OR P2, PT, R33, 0x9, !P0 ;  /* 0x000000092100780c */ /* 0x000fe40004741670 */
[----:B------:R-:W-:Y:S02]  /*186a0*/  LOP3.LUT P6, RZ, R26, 0x1, RZ, 0xc0, !PT ;  /* 0x000000011aff7812 */ /* 0x000fe400078cc0ff */
[----:B------:R-:W-:-:S09]  /*186b0*/  LOP3.LUT P4, RZ, R25, 0x100, RZ, 0xc0, !PT ;  /* 0x0000010019ff7812 */ /* 0x000fd2000788c0ff */
[----:B------:R-:W0:Y:S02]  /*186c0*/  @!P2 LDC.64 R10, c[0x0][0x5c0] ;  /* 0x00017000ff0aab82 */ /* 0x000e240000000a00 */
[----:B------:R-:W-:Y:S01]  /*186d0*/  @!P6 STG.E.U8 desc[UR14][R52.64+0x8], R13 ;  /* 0x0000080d3400e986 */ /* 0x000fe2000c10110e */
[----:B------:R-:W-:Y:S01]  /*186e0*/  LOP3.LUT R14, R14, 0xffefffff, RZ, 0xc0, !PT ;  /* 0xffefffff0e0e7812 */ /* 0x000fe200078ec0ff */
[----:B---3--:R-:W-:Y:S02]  /*186f0*/  FMUL R9, R226, UR20 ;  /* 0x00000014e2097c20 */ /* 0x008fe40008400000 */
[----:B------:R-:W3:Y:S03]  /*18700*/  LDL.LU R226, [R1+0xb0] ;  /* 0x0000b00001e27983 */ /* 0x000ee60000300800 */
[----:B------:R-:W-:Y:S01]  /*18710*/  F2FP.SATFINITE.E4M3.F32.PACK_AB_MERGE_C R9, RZ, R9, RZ ;  /* 0x00000009ff09723e */ /* 0x000fe200048070ff */
[----:B------:R-:W4:Y:S04]  /*18720*/  LDL.LU R225, [R1+0xb4] ;  /* 0x0000b40001e17983 */ /* 0x000f280000300800 */
[----:B------:R1:W-:Y:S01]  /*18730*/  @!P4 STG.E.U8 desc[UR14][R38.64+0x9], R9 ;  /* 0x000009092600c986 */ /* 0x0003e2000c10110e */
[----:B------:R-:W-:-:S02]  /*18740*/  ISETP.LT.OR P4, PT, R33, 0x32, !P1 ;  /* 0x000000322100780c */ /* 0x000fc40004f81670 */
[----:B------:R-:W-:Y:S02]  /*18750*/  @P5 LOP3.LUT R14, R14, 0x100000, RZ, 0xfc, !PT ;  /* 0x001000000e0e5812 */ /* 0x000fe400078efcff */
[----:B------:R-:W-:-:S04]  /*18760*/  @!P2 IADD3 R8, P3, P5, R5, R24, R2 ;  /* 0x000000180508a210 */ /* 0x000fc80007d7e002 */
[----:B------:R-:W-:Y:S02]  /*18770*/  @!P2 IADD3.X R12, R7, R32, R6, P3, P5 ;  /* 0x00000020070ca210 */ /* 0x000fe40001fea406 */
[----:B0-----:R-:W-:-:S03]  /*18780*/  @!P2 IADD3 R10, P3, R8, R10, RZ ;  /* 0x0000000a080aa210 */ /* 0x001fc60007f7e0ff */
[----:B-1----:R-:W0:Y:S02]  /*18790*/  @!P4 LDC.64 R8, c[0x0][0x5c0] ;  /* 0x00017000ff08cb82 */ /* 0x002e240000000a00 */
[----:B0-----:R-:W-:Y:S01]  /*187a0*/  @!P4 IADD3 R52, P5, P6, R24, R8, R3 ;  /* 0x000000081834c210 */ /* 0x001fe20007ebe003 */
[----:B--2---:R-:W-:Y:S02]  /*187b0*/  FMUL R8, R227, UR20 ;  /* 0x00000014e3087c20 */ /* 0x004fe40008400000 */
[----:B------:R-:W2:Y:S01]  /*187c0*/  LDL.LU R227, [R1+0xb8] ;  /* 0x0000b80001e37983 */ /* 0x000ea20000300800 */
[----:B------:R-:W-:Y:S02]  /*187d0*/  @!P2 IMAD.X R11, R12, 0x1, R11, P3 ;  /* 0x000000010c0ba824 */ /* 0x000fe400018e060b */
[----:B------:R-:W-:-:S05]  /*187e0*/  F2FP.SATFINITE.E4M3.F32.PACK_AB_MERGE_C R13, RZ, R8, RZ ;  /* 0x00000008ff0d723e */ /* 0x000fca00048070ff */
[----:B------:R0:W-:Y:S01]  /*187f0*/  @!P2 STG.E.U8 desc[UR14][R10.64+0x8], R13 ;  /* 0x0000080d0a00a986 */ /* 0x0001e2000c10110e */
[----:B------:R-:W-:Y:S02]  /*18800*/  ISETP.LT.OR P2, PT, R33, 0xa, !P0 ;  /* 0x0000000a2100780c */ /* 0x000fe40004741670 */
[----:B------:R-:W-:Y:S02]  /*18810*/  @!P4 IADD3.X R53, R32, R9, R4, P5, P6 ;  /* 0x000000092035c210 */ /* 0x000fe40002fec404 */
[----:B------:R-:W-:-:S09]  /*18820*/  LOP3.LUT P6, RZ, R25, 0x100000, RZ, 0xc0, !PT ;  /* 0x0010000019ff7812 */ /* 0x000fd200078cc0ff */
[----:B------:R-:W1:Y:S01]  /*18830*/  @!P2 LDC.64 R8, c[0x0][0x5c0] ;  /* 0x00017000ff08ab82 */ /* 0x000e620000000a00 */
[----:B------:R-:W-:-:S04]  /*18840*/  LOP3.LUT R0, R0, 0x7fffffff, RZ, 0xc0, !PT ;  /* 0x7fffffff00007812 */ /* 0x000fc800078ec0ff */
[----:B------:R-:W-:Y:S02]  /*18850*/  @P6 LOP3.LUT R0, R0, 0x80000000, RZ, 0xfc, !PT ;  /* 0x8000000000006812 */ /* 0x000fe400078efcff */
[----:B------:R-:W-:Y:S02]  /*18860*/  ISETP.LT.OR P6, PT, R33, 0x39, !P1 ;  /* 0x000000392100780c */ /* 0x000fe40004fc1670 */
[----:B0-----:R-:W-:-:S04]  /*18870*/  @!P2 IADD3 R10, P3, P5, R5, R24, R2 ;  /* 0x00000018050aa210 */ /* 0x001fc80007d7e002 */
[----:B------:R-:W-:Y:S02]  /*18880*/  @!P2 IADD3.X R11, R7, R32, R6, P3, P5 ;  /* 0x00000020070ba210 */ /* 0x000fe40001fea406 */
[----:B-1----:R-:W-:-:S05]  /*18890*/  @!P2 IADD3 R10, P3, R10, R8, RZ ;  /* 0x000000080a0aa210 */ /* 0x002fca0007f7e0ff */
[----:B------:R-:W-:Y:S02]  /*188a0*/  @!P2 IMAD.X R11, R11, 0x1, R9, P3 ;  /* 0x000000010b0ba824 */ /* 0x000fe400018e0609 */
[----:B------:R-:W0:Y:S02]  /*188b0*/  @!P6 LDC.64 R8, c[0x0][0x5c0] ;  /* 0x00017000ff08eb82 */ /* 0x000e240000000a00 */
[----:B0-----:R-:W-:-:S04]  /*188c0*/  @!P6 IADD3 R50, P3, P5, R24, R8, R3 ;  /* 0x000000081832e210 */ /* 0x001fc80007d7e003 */
[----:B------:R-:W-:Y:S02]  /*188d0*/  @!P6 IADD3.X R51, R32, R9, R4, P3, P5 ;  /* 0x000000092033e210 */ /* 0x000fe40001fea404 */
[----:B------:R-:W-:Y:S02]  /*188e0*/  ISETP.LT.OR P5, PT, R33, 0x3a, !P1 ;  /* 0x0000003a2100780c */ /* 0x000fe40004fa1670 */
[----:B------:R-:W-:-:S04]  /*188f0*/  LOP3.LUT R14, R14, 0xfff7ffff, RZ, 0xc0, !PT ;  /* 0xfff7ffff0e0e7812 */ /* 0x000fc800078ec0ff */
[----:B------:R-:W-:-:S04]  /*18900*/  @P4 LOP3.LUT R14, R14, 0x80000, RZ, 0xfc, !PT ;  /* 0x000800000e0e4812 */ /* 0x000fc800078efcff */
[----:B------:R-:W-:-:S04]  /*18910*/  LOP3.LUT R14, R14, 0xfffdffff, RZ, 0xc0, !PT ;  /* 0xfffdffff0e0e7812 */ /* 0x000fc800078ec0ff */
[----:B------:R-:W-:-:S04]  /*18920*/  @P6 LOP3.LUT R14, R14, 0x20000, RZ, 0xfc, !PT ;  /* 0x000200000e0e6812 */ /* 0x000fc800078efcff */
[----:B------:R-:W-:-:S04]  /*18930*/  LOP3.LUT R14, R14, 0xfffeffff, RZ, 0xc0, !PT ;  /* 0xfffeffff0e0e7812 */ /* 0x000fc800078ec0ff */
        /* <DEDUP_REMOVED lines=8> */
[----:B------:R-:W-:Y:S01]  /*189c0*/  ISETP.LT.OR P5, PT, R33, 0x41, !P1 ;  /* 0x000000412100780c */ /* 0x000fe20004fa1670 */
[----:B----4-:R-:W-:-:S05]  /*189d0*/  FMUL R9, R225, UR20 ;  /* 0x00000014e1097c20 */ /* 0x010fca0008400000 */
[----:B------:R-:W-:-:S07]  /*189e0*/  F2FP.SATFINITE.E4M3.F32.PACK_AB_MERGE_C R13, RZ, R9, RZ ;  /* 0x00000009ff0d723e */ /* 0x000fce00048070ff */
[----:B------:R-:W0:Y:S02]  /*189f0*/  @!P5 LDC.64 R8, c[0x0][0x5c0] ;  /* 0x00017000ff08db82 */ /* 0x000e240000000a00 */
[----:B0-----:R-:W-:-:S04]  /*18a00*/  @!P5 IADD3 R46, P2, P3, R24, R8, R3 ;  /* 0x00000008182ed210 */ /* 0x001fc80007b5e003 */
[----:B------:R-:W-:Y:S01]  /*18a10*/  @!P5 IADD3.X R47, R32, R9, R4, P2, P3 ;  /* 0x00000009202fd210 */ /* 0x000fe200017e6404 */
[----:B--2---:R-:W-:Y:S02]  /*18a20*/  FMUL R9, R227, UR20 ;  /* 0x00000014e3097c20 */ /* 0x004fe40008400000 */
[----:B------:R-:W2:Y:S01]  /*18a30*/  LDL.LU R227, [R1+0xc0] ;  /* 0x0000c00001e37983 */ /* 0x000ea20000300800 */
[----:B------:R-:W-:Y:S02]  /*18a40*/  ISETP.LT.OR P2, PT, R33, 0x11, !P0 ;  /* 0x000000112100780c */ /* 0x000fe40004741670 */
[----:B------:R-:W-:Y:S01]  /*18a50*/  LOP3.LUT P6, RZ, R0, 0x80000000, RZ, 0xc0, !PT ;  /* 0x8000000000ff7812 */ /* 0x000fe200078cc0ff */
[----:B------:R-:W4:Y:S01]  /*18a60*/  LDL.LU R225, [R1+0xc4] ;  /* 0x0000c40001e17983 */ /* 0x000f220000300800 */
[----:B------:R-:W-:Y:S02]  /*18a70*/  LOP3.LUT P4, RZ, R25, 0x200, RZ, 0xc0, !PT ;  /* 0x0000020019ff7812 */ /* 0x000fe4000788c0ff */
[----:B------:R-:W-:-:S07]  /*18a80*/  F2FP.SATFINITE.E4M3.F32.PACK_AB_MERGE_C R9, RZ, R9, RZ ;  /* 0x00000009ff09723e */ /* 0x000fce00048070ff */
[----:B------:R-:W0:Y:S02]  /*18a90*/  @!P2 LDC.64 R10, c[0x0][0x5c0] ;  /* 0x00017000ff0aab82 */ /* 0x000e240000000a00 */
[----:B------:R-:W-:Y:S01]  /*18aa0*/  @!P6 STG.E.U8 desc[UR14][R100.64+0x10], R13 ;  /* 0x0000100d6400e986 */ /* 0x000fe2000c10110e */
[----:B------:R-:W-:-:S03]  /*18ab0*/  LOP3.LUT R14, R14, 0xffff7fff, RZ, 0xc0, !PT ;  /* 0xffff7fff0e0e7812 */ /* 0x000fc600078ec0ff */
[----:B------:R1:W-:Y:S01]  /*18ac0*/  @!P4 STG.E.U8 desc[UR14][R98.64+0x11], R9 ;  /* 0x000011096200c986 */ /* 0x0003e2000c10110e */
[----:B------:R-:W-:Y:S02]  /*18ad0*/  ISETP.LT.OR P4, PT, R33, 0x42, !P1 ;  /* 0x000000422100780c */ /* 0x000fe40004f81670 */
[----:B------:R-:W-:Y:S02]  /*18ae0*/  @P5 LOP3.LUT R14, R14, 0x8000, RZ, 0xfc, !PT ;  /* 0x000080000e0e5812 */ /* 0x000fe400078efcff */
[----:B------:R-:W-:-:S04]  /*18af0*/  @!P2 IADD3 R8, P3, P5, R5, R24, R2 ;  /* 0x000000180508a210 */ /* 0x000fc80007d7e002 */
[----:B------:R-:W-:Y:S02]  /*18b00*/  @!P2 IADD3.X R12, R7, R32, R6, P3, P5 ;  /* 0x00000020070ca210 */ /* 0x000fe40001fea406 */
[----:B0-----:R-:W-:-:S03]  /*18b10*/  @!P2 IADD3 R10, P3, R8, R10, RZ ;  /* 0x0000000a080aa210 */ /* 0x001fc60007f7e0ff */
[----:B-1----:R-:W0:Y:S02]  /*18b20*/  @!P4 LDC.64 R8, c[0x0][0x5c0] ;  /* 0x00017000ff08cb82 */ /* 0x002e240000000a00 */
        /* <DEDUP_REMOVED lines=12> */
[----:B------:R-:W1:Y:S01]  /*18bf0*/  @!P2 LDC.64 R8, c[0x0][0x5c0] ;  /* 0x00017000ff08ab82 */ /* 0x000e620000000a00 */
[----:B0-----:R-:W-:-:S04]  /*18c00*/  @!P2 IADD3 R10, P3, P5, R5, R24, R2 ;  /* 0x00000018050aa210 */ /* 0x001fc80007d7e002 */
[----:B------:R-:W-:Y:S02]  /*18c10*/  @!P2 IADD3.X R11, R7, R32, R6, P3, P5 ;  /* 0x00000020070ba210 */ /* 0x000fe40001fea406 */
[----:B-1----:R-:W-:-:S05]  /*18c20*/  @!P2 IADD3 R10, P3, R10, R8, RZ ;  /* 0x000000080a0aa210 */ /* 0x002fca0007f7e0ff */
        /* <DEDUP_REMOVED lines=31> */
[----:B------:R-:W3:Y:S04]  /*18e20*/  LDL.LU R226, [R1+0xd0] ;  /* 0x0000d00001e27983 */ /* 0x000ee80000300800 */
[----:B------:R-:W4:Y:S01]  /*18e30*/  LDL.LU R225, [R1+0xd4] ;  /* 0x0000d40001e17983 */ /* 0x000f220000300800 */
[----:B------:R-:W-:-:S05]  /*18e40*/  F2FP.SATFINITE.E4M3.F32.PACK_AB_MERGE_C R9, RZ, R9, RZ ;  /* 0x00000009ff09723e */ /* 0x000fca00048070ff */
        /* <DEDUP_REMOVED lines=40> */
[----:B------:R-:W-:Y:S01]  /*190d0*/  @!P5 IADD3.X R29, R32, R9, R4, P2, P3 ;  /* 0x00000009201dd210 */ /* 0x000fe200017e6404 */
[----:B----4-:R-:W-:Y:S02]  /*190e0*/  FMUL R9, R225, UR20 ;  /* 0x00000014e1097c20 */ /* 0x010fe40008400000 */
[----:B------:R-:W4:Y:S01]  /*190f0*/  LDL.LU R225, [R1+0xe0] ;  /* 0x0000e00001e17983 */ /* 0x000f220000300800 */
[----:B------:R-:W-:Y:S02]  /*19100*/  ISETP.LT.OR P5, PT, R33, 0x61, !P1 ;  /* 0x000000612100780c */ /* 0x000fe40004fa1670 */
[----:B------:R-:W-:-:S11]  /*19110*/  F2FP.SATFINITE.E4M3.F32.PACK_AB_MERGE_C R13, RZ, R9, RZ ;  /* 0x00000009ff0d723e */ /* 0x000fd600048070ff */
[----:B------:R-:W0:Y:S02]  /*19120*/  @!P5 LDC.64 R8, c[0x0][0x5c0] ;  /* 0x00017000ff08db82 */ /* 0x000e240000000a00 */
[----:B0-----:R-:W-:-:S04]  /*19130*/  @!P5 IADD3 R26, P2, P3, R24, R8, R3 ;  /* 0x00000008181ad210 */ /* 0x001fc80007b5e003 */
[----:B------:R-:W-:Y:S01]  /*19140*/  @!P5 IADD3.X R27, R32, R9, R4, P2, P3 ;  /* 0x00000009201bd210 */ /* 0x000fe200017e6404 */
[----:B--2---:R-:W-:Y:S02]  /*19150*/  FMUL R9, R227, UR20 ;  /* 0x00000014e3097c20 */ /* 0x004fe40008400000 */
[----:B------:R-:W2:Y:S01]  /*19160*/  LDL.LU R227, [R1+0xe4] ;  /* 0x0000e40001e37983 */ /* 0x000ea20000300800 */
[----:B------:R-:W-:Y:S02]  /*19170*/  ISETP.LT.OR P2, PT, R33, 0x21, !P0 ;  /* 0x000000212100780c */ /* 0x000fe40004741670 */
[----:B------:R-:W-:Y:S02]  /*19180*/  LOP3.LUT P6, RZ, R0, 0x20000000, RZ, 0xc0, !PT ;  /* 0x2000000000ff7812 */ /* 0x000fe400078cc0ff */
        /* <DEDUP_REMOVED lines=12> */
[----:B------:R-:W-:Y:S01]  /*19250*/  @!P2 IMAD.X R11, R12, 0x1, R11, P3 ;  /* 0x000000010c0ba824 */ /* 0x000fe200018e060b */
[----:B0-----:R-:W-:-:S04]  /*19260*/  @!P4 IADD3 R22, P5, P6, R24, R8, R3 ;  /* 0x000000081816c210 */ /* 0x001fc80007ebe003 */
[----:B------:R-:W-:Y:S02]  /*19270*/  @!P4 IADD3.X R23, R32, R9, R4, P5, P6 ;  /* 0x000000092017c210 */ /* 0x000fe40002fec404 */
[----:B------:R-:W-:-:S04]  /*19280*/  LOP3.LUT R14, R14, 0xffffffef, RZ, 0xc0, !PT ;  /* 0xffffffef0e0e7812 */ /* 0x000fc800078ec0ff */
        /* <DEDUP_REMOVED lines=14> */
[----:B----4-:R-:W-:Y:S02]  /*19370*/  FMUL R8, R225, UR20 ;  /* 0x00000014e1087c20 */ /* 0x010fe40008400000 */
[----:B------:R-:W4:Y:S01]  /*19380*/  LDL.LU R225, [R1+0xec] ;  /* 0x0000ec0001e17983 */ /* 0x000f220000300800 */
[----:B------:R-:W-:Y:S02]  /*19390*/  @!P4 IADD3.X R21, R32, R9, R4, P3, P5 ;  /* 0x000000092015c210 */ /* 0x000fe40001fea404 */
[----:B------:R-:W-:-:S02]  /*193a0*/  ISETP.LT.OR P5, PT, R33, 0x6a, !P1 ;  /* 0x0000006a2100780c */ /* 0x000fc40004fa1670 */
[----:B------:R-:W-:-:S05]  /*193b0*/  F2FP.SATFINITE.E4M3.F32.PACK_AB_MERGE_C R8, RZ, R8, RZ ;  /* 0x00000008ff08723e */ /* 0x000fca00048070ff */
[----:B------:R0:W-:Y:S06]  /*193c0*/  @!P2 STG.E.U8 desc[UR14][R10.64+0x21], R8 ;  /* 0x000021080a00a986 */ /* 0x0001ec000c10110e */
[----:B0-----:R-:W0:Y:S02]  /*193d0*/  @!P5 LDC.64 R8, c[0x0][0x5c0] ;  /* 0x00017000ff08db82 */ /* 0x001e240000000a00 */
[----:B0-----:R-:W-:-:S04]  /*193e0*/  @!P5 IADD3 R18, P2, P3, R24, R8, R3 ;  /* 0x000000081812d210 */ /* 0x001fc80007b5e003 */
[----:B------:R-:W-:Y:S01]  /*193f0*/  @!P5 IADD3.X R19, R32, R9, R4, P2, P3 ;  /* 0x000000092013d210 */ /* 0x000fe200017e6404 */
[----:B--2---:R-:W-:Y:S02]  /*19400*/  FMUL R9, R227, UR20 ;  /* 0x00000014e3097c20 */ /* 0x004fe40008400000 */
[----:B------:R-:W2:Y:S01]  /*19410*/  LDL.LU R227, [R1+0xf0] ;  /* 0x0000f00001e37983 */ /* 0x000ea20000300800 */
[----:B------:R-:W-:Y:S02]  /*19420*/  ISETP.LT.OR P5, PT, R33, 0x71, !P1 ;  /* 0x000000712100780c */ /* 0x000fe40004fa1670 */
[----:B------:R-:W-:-:S11]  /*19430*/  F2FP.SATFINITE.E4M3.F32.PACK_AB_MERGE_C R13, RZ, R9, RZ ;  /* 0x00000009ff0d723e */ /* 0x000fd600048070ff */
[----:B------:R-:W0:Y:S02]  /*19440*/  @!P5 LDC.64 R8, c[0x0][0x5c0] ;  /* 0x00017000ff08db82 */ /* 0x000e240000000a00 */
[----:B0-----:R-:W-:-:S04]  /*19450*/  @!P5 IADD3 R16, P2, P3, R24, R8, R3 ;  /* 0x000000081810d210 */ /* 0x001fc80007b5e003 */
[----:B------:R-:W-:Y:S02]  /*19460*/  @!P5 IADD3.X R17, R32, R9, R4, P2, P3 ;  /* 0x000000092011d210 */ /* 0x000fe400017e6404 */
[----:B------:R-:W-:-:S13]  /*19470*/  ISETP.LT.OR P2, PT, R33, 0x29, !P0 ;  /* 0x000000292100780c */ /* 0x000fda0004741670 */
[----:B------:R-:W-:Y:S01]  /*19480*/  @!P2 IADD3 R8, P3, P5, R5, R24, R2 ;  /* 0x000000180508a210 */ /* 0x000fe20007d7e002 */
[----:B------:R-:W0:Y:S03]  /*19490*/  @!P2 LDC.64 R10, c[0x0][0x5c0] ;  /* 0x00017000ff0aab82 */ /* 0x000e260000000a00 */
[----:B------:R-:W-:Y:S02]  /*194a0*/  @!P2 IADD3.X R15, R7, R32, R6, P3, P5 ;  /* 0x00000020070fa210 */ /* 0x000fe40001fea406 */
[----:B------:R-:W-:Y:S02]  /*194b0*/  ISETP.LT.OR P3, PT, R33, 0x72, !P1 ;  /* 0x000000722100780c */ /* 0x000fe40004f61670 */
[----:B------:R-:W-:Y:S02]  /*194c0*/  LOP3.LUT R14, R14, 0xfffffffe, RZ, 0xc0, !PT ;  /* 0xfffffffe0e0e7812 */ /* 0x000fe400078ec0ff */
[----:B------:R-:W-:-:S02]  /*194d0*/  LOP3.LUT P4, RZ, R0, 0x10000000, RZ, 0xc0, !PT ;  /* 0x1000000000ff7812 */ /* 0x000fc4000788c0ff */
[----:B------:R-:W-:Y:S02]  /*194e0*/  LOP3.LUT R0, R0, 0xffffdfff, RZ, 0xc0, !PT ;  /* 0xffffdfff00007812 */ /* 0x000fe400078ec0ff */
[----:B------:R-:W-:Y:S02]  /*194f0*/  LOP3.LUT P6, RZ, R25, 0x800000, RZ, 0xc0, !PT ;  /* 0x0080000019ff7812 */ /* 0x000fe400078cc0ff */
[----:B------:R-:W-:-:S03]  /*19500*/  @P1 LOP3.LUT R0, R0, 0x2000, RZ, 0xfc, !PT ;  /* 0x0000200000001812 */ /* 0x000fc600078efcff */
[----:B------:R-:W-:-:S04]  /*19510*/  @P3 LOP3.LUT R14, R14, 0x1, RZ, 0xfc, !PT ;  /* 0x000000010e0e3812 */ /* 0x000fc800078efcff */
[----:B------:R-:W-:Y:S02]  /*19520*/  LOP3.LUT P1, RZ, R14, 0x1, RZ, 0xc0, !PT ;  /* 0x000000010eff7812 */ /* 0x000fe4000782c0ff */
[----:B0-----:R-:W-:Y:S02]  /*19530*/  @!P2 IADD3 R10, P3, R8, R10, RZ ;  /* 0x0000000a080aa210 */ /* 0x001fe40007f7e0ff */
[----:B------:R-:W-:Y:S03]  /*19540*/  @!P6 STG.E.U8 desc[UR14][R130.64+0x28], R13 ;  /* 0x0000280d8200e986 */ /* 0x000fe6000c10110e */
[----:B------:R-:W-:Y:S02]  /*19550*/  @!P2 IMAD.X R11, R15, 0x1, R11, P3 ;  /* 0x000000010f0ba824 */ /* 0x000fe400018e060b */
        /* <DEDUP_REMOVED lines=8> */
[----:B------:R-:W4:Y:S03]  /*195e0*/  LDL.LU R225, [R1+0xf8] ;  /* 0x0000f80001e17983 */ /* 0x000f260000300800 */
[----:B------:R-:W-:-:S05]  /*195f0*/  F2FP.SATFINITE.E4M3.F32.PACK_AB_MERGE_C R15, RZ, R8, RZ ;  /* 0x00000008ff0f723e */ /* 0x000fca00048070ff */
[----:B------:R0:W-:Y:S01]  /*19600*/  @!P2 STG.E.U8 desc[UR14][R10.64+0x28], R15 ;  /* 0x0000280f0a00a986 */ /* 0x0001e2000c10110e */
[----:B------:R-:W-:-:S13]  /*19610*/  ISETP.LT.OR P2, PT, R33, 0x2a, !P0 ;  /* 0x0000002a2100780c */ /* 0x000fda0004741670 */
[----:B------:R-:W1:Y:S01]  /*19620*/  @!P2 LDC.64 R8, c[0x0][0x5c0] ;  /* 0x00017000ff08ab82 */ /* 0x000e620000000a00 */
[----:B0-----:R-:W-:-:S04]  /*19630*/  @!P2 IADD3 R11, P3, P4, R5, R24, R2 ;  /* 0x00000018050ba210 */ /* 0x001fc80007c7e002 */
[----:B------:R-:W-:Y:S02]  /*19640*/  @!P2 IADD3.X R10, R7, R32, R6, P3, P4 ;  /* 0x00000020070aa210 */ /* 0x000fe40001fe8406 */
[----:B-1----:R-:W-:Y:S01]  /*19650*/  @!P2 IADD3 R8, P3, R11, R8, RZ ;  /* 0x000000080b08a210 */ /* 0x002fe20007f7e0ff */
[----:B--2---:R-:W-:Y:S02]  /*19660*/  FMUL R11, R227, UR20 ;  /* 0x00000014e30b7c20 */ /* 0x004fe40008400000 */
[----:B------:R-:W2:Y:S02]  /*19670*/  LDL.LU R227, [R1+0xfc] ;  /* 0x0000fc0001e37983 */ /* 0x000ea40000300800 */
[----:B------:R-:W-:Y:S01]  /*19680*/  @!P2 IMAD.X R9, R10, 0x1, R9, P3 ;  /* 0x000000010a09a824 */ /* 0x000fe200018e0609 */
[----:B------:R-:W-:Y:S02]  /*19690*/  F2FP.SATFINITE.E4M3.F32.PACK_AB_MERGE_C R11, RZ, R11, RZ ;  /* 0x0000000bff0b723e */ /* 0x000fe400048070ff */
[----:B------:R-:W-:-:S02]  /*196a0*/  LOP3.LUT P6, RZ, R25, 0x1, RZ, 0xc0, !PT ;  /* 0x0000000119ff7812 */ /* 0x000fc400078cc0ff */
[----:B------:R-:W-:Y:S01]  /*196b0*/  LOP3.LUT P1, RZ, R25, 0x800, RZ, 0xc0, !PT ;  /* 0x0000080019ff7812 */ /* 0x000fe2000782c0ff */
[----:B------:R4:W-:Y:S01]  /*196c0*/  @!P2 STG.E.U8 desc[UR14][R8.64+0x29], R11 ;  /* 0x0000290b0800a986 */ /* 0x0009e2000c10110e */
[----:B------:R-:W-:-:S13]  /*196d0*/  ISETP.LT.OR P3, PT, R33, 0x31, !P0 ;  /* 0x000000312100780c */ /* 0x000fda0004761670 */
[----:B------:R-:W-:-:S04]  /*196e0*/  @!P3 IADD3 R99, P4, P5, R5, R24, R2 ;  /* 0x000000180563b210 */ /* 0x000fc80007d9e002 */
[----:B------:R-:W-:Y:S01]  /*196f0*/  @!P3 IADD3.X R10, R7, R32, R6, P4, P5 ;  /* 0x00000020070ab210 */ /* 0x000fe200027ea406 */
[----:B---3--:R-:W-:Y:S02]  /*19700*/  FMUL R35, R226, UR20 ;  /* 0x00000014e2237c20 */ /* 0x008fe40008400000 */
[----:B------:R-:W3:Y:S03]  /*19710*/  LDL.LU R226, [R1+0x100] ;  /* 0x0001000001e27983 */ /* 0x000ee60000300800 */
[----:B------:R-:W-:-:S05]  /*19720*/  F2FP.SATFINITE.E4M3.F32.PACK_AB_MERGE_C R101, RZ, R35, RZ ;  /* 0x00000023ff65723e */ /* 0x000fca00048070ff */
[----:B------:R-:W-:Y:S01]  /*19730*/  @!P6 STG.E.U8 desc[UR14][R132.64+0x30], R101 ;  /* 0x000030658400e986 */ /* 0x000fe2000c10110e */
[----:B----4-:R-:W-:-:S03]  /*19740*/  FMUL R8, R225, UR20 ;  /* 0x00000014e1087c20 */ /* 0x010fc60008400000 */
[----:B------:R-:W4:Y:S02]  /*19750*/  LDL.LU R225, [R1+0x104] ;  /* 0x0001040001e17983 */ /* 0x000f240000300800 */
[----:B------:R-:W-:-:S05]  /*19760*/  F2FP.SATFINITE.E4M3.F32.PACK_AB_MERGE_C R8, RZ, R8, RZ ;  /* 0x00000008ff08723e */ /* 0x000fca00048070ff */
[----:B------:R0:W-:Y:S02]  /*19770*/  @!P1 STG.E.U8 desc[UR14][R126.64+0x31], R8 ;  /* 0x000031087e009986 */ /* 0x0001e4000c10110e */
[----:B0-----:R-:W0:Y:S02]  /*19780*/  @!P3 LDC.64 R8, c[0x0][0x5c0] ;  /* 0x00017000ff08bb82 */ /* 0x001e240000000a00 */
[----:B0-----:R-:W-:-:S05]  /*19790*/  @!P3 IADD3 R8, P1, R99, R8, RZ ;  /* 0x000000086308b210 */ /* 0x001fca0007f3e0ff */
[----:B------:R-:W-:Y:S02]  /*197a0*/  @!P3 IMAD.X R9, R10, 0x1, R9, P1 ;  /* 0x000000010a09b824 */ /* 0x000fe400008e0609 */
[----:B--2---:R-:W-:Y:S02]  /*197b0*/  FMUL R10, R227, UR20 ;  /* 0x00000014e30a7c20 */ /* 0x004fe40008400000 */
[----:B------:R-:W2:Y:S01]  /*197c0*/  LDL.LU R227, [R1+0x108] ;  /* 0x0001080001e37983 */ /* 0x000ea20000300800 */
[C---:B------:R-:W-:Y:S02]  /*197d0*/  ISETP.LT.OR P2, PT, R33.reuse, 0x32, !P0 ;  /* 0x000000322100780c */ /* 0x040fe40004741670 */
[----:B------:R-:W-:-:S11]  /*197e0*/  ISETP.LT.OR P6, PT, R33, 0x39, !P0 ;  /* 0x000000392100780c */ /* 0x000fd600047c1670 */
[----:B------:R-:W-:-:S04]  /*197f0*/  @!P2 IADD3 R98, P4, P5, R5, R24, R2 ;  /* 0x000000180562a210 */ /* 0x000fc80007d9e002 */
[----:B------:R-:W-:Y:S02]  /*19800*/  @!P2 IADD3.X R15, R7, R32, R6, P4, P5 ;  /* 0x00000020070fa210 */ /* 0x000fe400027ea406 */
[----:B------:R-:W-:-:S04]  /*19810*/  @!P6 IADD3 R35, P4, P5, R5, R24, R2 ;  /* 0x000000180523e210 */ /* 0x000fc80007d9e002 */
[----:B------:R-:W-:Y:S02]  /*19820*/  @!P6 IADD3.X R11, R7, R32, R6, P4, P5 ;  /* 0x00000020070be210 */ /* 0x000fe400027ea406 */
[----:B------:R-:W-:Y:S02]  /*19830*/  ISETP.LT.OR P5, PT, R33, 0x3a, !P0 ;  /* 0x0000003a2100780c */ /* 0x000fe400047a1670 */
[----:B------:R-:W-:-:S04]  /*19840*/  LOP3.LUT R0, R0, 0xf7ffffff, RZ, 0xc0, !PT ;  /* 0xf7ffffff00007812 */ /* 0x000fc800078ec0ff */
[----:B------:R-:W-:-:S07]  /*19850*/  @P2 LOP3.LUT R0, R0, 0x8000000, RZ, 0xfc, !PT ;  /* 0x0800000000002812 */ /* 0x000fce00078efcff */
[----:B------:R-:W-:-:S04]  /*19860*/  @!P5 IADD3 R111, P2, P4, R5, R24, R2 ;  /* 0x00000018056fd210 */ /* 0x000fc80007c5e002 */
[----:B------:R-:W-:Y:S02]  /*19870*/  @!P5 IADD3.X R116, R7, R32, R6, P2, P4 ;  /* 0x000000200774d210 */ /* 0x000fe400017e8406 */
[----:B------:R-:W-:Y:S02]  /*19880*/  ISETP.LT.OR P2, PT, R33, 0x41, !P0 ;  /* 0x000000412100780c */ /* 0x000fe40004741670 */
[----:B------:R-:W-:-:S04]  /*19890*/  LOP3.LUT R0, R0, 0xfbffffff, RZ, 0xc0, !PT ;  /* 0xfbffffff00007812 */ /* 0x000fc800078ec0ff */
[----:B------:R-:W-:-:S04]  /*198a0*/  @P6 LOP3.LUT R0, R0, 0x4000000, RZ, 0xfc, !PT ;  /* 0x0400000000006812 */ /* 0x000fc800078efcff */
[----:B------:R-:W-:-:S03]  /*198b0*/  LOP3.LUT R0, R0, 0xfdffffff, RZ, 0xc0, !PT ;  /* 0xfdffffff00007812 */ /* 0x000fc600078ec0ff */
[----:B------:R-:W-:Y:S02]  /*198c0*/  @!P2 IADD3 R99, P6, P4, R5, R24, R2 ;  /* 0x000000180563a210 */ /* 0x000fe40007cde002 */
[----:B------:R-:W-:Y:S02]  /*198d0*/  @P5 LOP3.LUT R0, R0, 0x2000000, RZ, 0xfc, !PT ;  /* 0x0200000000005812 */ /* 0x000fe400078efcff */
[----:B------:R-:W-:Y:S02]  /*198e0*/  @!P2 IADD3.X R115, R7, R32, R6, P6, P4 ;  /* 0x000000200773a210 */ /* 0x000fe400037e8406 */
[----:B------:R-:W-:Y:S02]  /*198f0*/  LOP3.LUT P2, RZ, R0, 0x8000000, RZ, 0xc0, !PT ;  /* 0x0800000000ff7812 */ /* 0x000fe4000784c0ff */
[----:B------:R-:W-:-:S05]  /*19900*/  F2FP.SATFINITE.E4M3.F32.PACK_AB_MERGE_C R117, RZ, R10, RZ ;  /* 0x0000000aff75723e */ /* 0x000fca00048070ff */
[----:B------:R0:W-:Y:S01]  /*19910*/  @!P3 STG.E.U8 desc[UR14][R8.64+0x30], R117 ;  /* 0x000030750800b986 */ /* 0x0001e2000c10110e */
[----:B------:R-:W-:-:S05]  /*19920*/  ISETP.LT.OR P1, PT, R33, 0x42, !P0 ;  /* 0x000000422100780c */ /* 0x000fca0004721670 */
[----:B0-----:R-:W0:Y:S08]  /*19930*/  @!P2 LDC.64 R8, c[0x0][0x5c0] ;  /* 0x00017000ff08ab82 */ /* 0x001e300000000a00 */
[----:B------:R-:W-:-:S04]  /*19940*/  @!P1 IADD3 R10, P3, P4, R5, R24, R2 ;  /* 0x00000018050a9210 */ /* 0x000fc80007c7e002 */
[----:B------:R-:W-:Y:S02]  /*19950*/  @!P1 IADD3.X R110, R7, R32, R6, P3, P4 ;  /* 0x00000020076e9210 */ /* 0x000fe40001fe8406 */
[----:B0-----:R-:W-:-:S05]  /*19960*/  @!P2 IADD3 R8, P3, R98, R8, RZ ;  /* 0x000000086208a210 */ /* 0x001fca0007f7e0ff */
[----:B------:R-:W-:Y:S02]  /*19970*/  @!P2 IMAD.X R9, R15, 0x1, R9, P3 ;  /* 0x000000010f09a824 */ /* 0x000fe400018e0609 */
[----:B---3--:R-:W-:Y:S02]  /*19980*/  FMUL R98, R226, UR20 ;  /* 0x00000014e2627c20 */ /* 0x008fe40008400000 */
[----:B------:R-:W3:Y:S03]  /*19990*/  LDL.LU R226, [R1+0x10c] ;  /* 0x00010c0001e27983 */ /* 0x000ee60000300800 */
[----:B------:R-:W-:-:S05]  /*199a0*/  F2FP.SATFINITE.E4M3.F32.PACK_AB_MERGE_C R98, RZ, R98, RZ ;  /* 0x00000062ff62723e */ /* 0x000fca00048070ff */
[----:B------:R2:W-:Y:S02]  /*199b0*/  @!P2 STG.E.U8 desc[UR14][R8.64+0x31], R98 ;  /* 0x000031620800a986 */ /* 0x0005e4000c10110e */
[----:B--2---:R-:W-:Y:S02]  /*199c0*/  FMUL R8, R227, UR20 ;  /* 0x00000014e3087c20 */ /* 0x004fe40008400000 */
[----:B------:R-:W2:Y:S01]  /*199d0*/  LDL.LU R227, [R1+0x110] ;  /* 0x0001100001e37983 */ /* 0x000ea20000300800 */
[----:B------:R-:W-:-:S13]  /*199e0*/  ISETP.LT.OR P4, PT, R33, 0x49, !P0 ;  /* 0x000000492100780c */ /* 0x000fda0004781670 */
[----:B------:R-:W-:-:S04]  /*199f0*/  @!P4 IADD3 R15, P6, P3, R5, R24, R2 ;  /* 0x00000018050fc210 */ /* 0x000fc80007bde002 */
[----:B------:R-:W-:Y:S02]  /*19a00*/  @!P4 IADD3.X R101, R7, R32, R6, P6, P3 ;  /* 0x000000200765c210 */ /* 0x000fe400037e6406 */
[----:B------:R-:W-:Y:S02]  /*19a10*/  ISETP.LT.OR P3, PT, R33, 0x4a, !P0 ;  /* 0x0000004a2100780c */ /* 0x000fe40004761670 */
[C---:B------:R-:W-:Y:S02]  /*19a20*/  LOP3.LUT P6, RZ, R0.reuse, 0x4000000, RZ, 0xc0, !PT ;  /* 0x0400000000ff7812 */ /* 0x040fe400078cc0ff */
[----:B------:R-:W-:-:S04]  /*19a30*/  LOP3.LUT R0, R0, 0xff7fffff, RZ, 0xc0, !PT ;  /* 0xff7fffff00007812 */ /* 0x000fc800078ec0ff */
[----:B------:R-:W-:-:S05]  /*19a40*/  @P4 LOP3.LUT R0, R0, 0x800000, RZ, 0xfc, !PT ;  /* 0x0080000000004812 */ /* 0x000fca00078efcff */
[----:B------:R-:W-:Y:S02]  /*19a50*/  @!P3 IADD3 R98, P4, P2, R5, R24, R2 ;  /* 0x000000180562b210 */ /* 0x000fe40007a9e002 */
[----:B------:R-:W-:Y:S02]  /*19a60*/  LOP3.LUT P5, RZ, R25, 0x1000000, RZ, 0xc0, !PT ;  /* 0x0100000019ff7812 */ /* 0x000fe400078ac0ff */
[----:B------:R-:W-:Y:S02]  /*19a70*/  @!P3 IADD3.X R114, R7, R32, R6, P4, P2 ;  /* 0x000000200772b210 */ /* 0x000fe400027e4406 */
[----:B------:R-:W-:Y:S02]  /*19a80*/  LOP3.LUT P1, RZ, R25, 0x2000000, RZ, 0xc0, !PT ;  /* 0x0200000019ff7812 */ /* 0x000fe4000782c0ff */
[----:B------:R-:W-:Y:S01]  /*19a90*/  ISETP.LT.OR P2, PT, R33, 0x51, !P0 ;  /* 0x000000512100780c */ /* 0x000fe20004741670 */
[----:B----4-:R-:W-:Y:S01]  /*19aa0*/  FMUL R100, R225, UR20 ;  /* 0x00000014e1647c20 */ /* 0x010fe20008400000 */
[----:B------:R-:W-:Y:S01]  /*19ab0*/  LOP3.LUT R0, R0, 0xfeffffff, RZ, 0xc0, !PT ;  /* 0xfeffffff00007812 */ /* 0x000fe200078ec0ff */
[----:B------:R-:W4:Y:S01]  /*19ac0*/  LDL.LU R225, [R1+0x114] ;  /* 0x0001140001e17983 */ /* 0x000f220000300800 */
[----:B------:R-:W-:-:S02]  /*19ad0*/  F2FP.SATFINITE.E4M3.F32.PACK_AB_MERGE_C R8, RZ, R8, RZ ;  /* 0x00000008ff08723e */ /* 0x000fc400048070ff */
[----:B------:R-:W-:Y:S02]  /*19ae0*/  F2FP.SATFINITE.E4M3.F32.PACK_AB_MERGE_C R125, RZ, R100, RZ ;  /* 0x00000064ff7d723e */ /* 0x000fe400048070ff */
[----:B------:R-:W-:-:S03]  /*19af0*/  @P3 LOP3.LUT R0, R0, 0x1000000, RZ, 0xfc, !PT ;  /* 0x0100000000003812 */ /* 0x000fc600078efcff */
[----:B------:R-:W-:Y:S02]  /*19b00*/  @!P5 STG.E.U8 desc[UR14][R134.64+0x38], R125 ;  /* 0x0000387d8600d986 */ /* 0x000fe4000c10110e */
[----:B------:R-:W-:Y:S02]  /*19b10*/  @!P2 IADD3 R100, P3, P4, R5, R24, R2 ;  /* 0x000000180564a210 */ /* 0x000fe40007c7e002 */
[----:B------:R0:W-:Y:S02]  /*19b20*/  @!P1 STG.E.U8 desc[UR14][R122.64+0x39], R8 ;  /* 0x000039087a009986 */ /* 0x0001e4000c10110e */
[----:B------:R-:W-:Y:S02]  /*19b30*/  @!P2 IADD3.X R117, R7, R32, R6, P3, P4 ;  /* 0x000000200775a210 */ /* 0x000fe40001fe8406 */
[C---:B------:R-:W-:Y:S01]  /*19b40*/  ISETP.LT.OR P4, PT, R33.reuse, 0x52, !P0 ;  /* 0x000000522100780c */ /* 0x040fe20004781670 */
[----:B0-----:R-:W0:Y:S01]  /*19b50*/  @!P6 LDC.64 R8, c[0x0][0x5c0] ;  /* 0x00017000ff08eb82 */ /* 0x001e220000000a00 */
[----:B------:R-:W-:-:S02]  /*19b60*/  ISETP.LT.OR P5, PT, R33, 0x59, !P0 ;  /* 0x000000592100780c */ /* 0x000fc400047a1670 */
[----:B------:R-:W-:Y:S02]  /*19b70*/  LOP3.LUT R0, R0, 0xffbfffff, RZ, 0xc0, !PT ;  /* 0xffbfffff00007812 */ /* 0x000fe400078ec0ff */
[----:B------:R-:W-:Y:S02]  /*19b80*/  LOP3.LUT R25, R25, 0xffffffdf, RZ, 0xc0, !PT ;  /* 0xffffffdf19197812 */ /* 0x000fe400078ec0ff */
[----:B------:R-:W-:-:S05]  /*19b90*/  @P2 LOP3.LUT R0, R0, 0x400000, RZ, 0xfc, !PT ;  /* 0x0040000000002812 */ /* 0x000fca00078efcff */
[----:B------:R-:W-:Y:S02]  /*19ba0*/  @!P4 IADD3 R124, P2, P3, R5, R24, R2 ;  /* 0x00000018057cc210 */ /* 0x000fe40007b5e002 */
[----:B------:R-:W-:Y:S02]  /*19bb0*/  @P4 LOP3.LUT R25, R25, 0x20, RZ, 0xfc, !PT ;  /* 0x0000002019194812 */ /* 0x000fe400078efcff */
[----:B------:R-:W-:Y:S02]  /*19bc0*/  @!P4 IADD3.X R126, R7, R32, R6, P2, P3 ;  /* 0x00000020077ec210 */ /* 0x000fe400017e6406 */
[C---:B------:R-:W-:Y:S02]  /*19bd0*/  LOP3.LUT P4, RZ, R25.reuse, 0x8000000, RZ, 0xc0, !PT ;  /* 0x0800000019ff7812 */ /* 0x040fe4000788c0ff */
[----:B------:R-:W-:Y:S02]  /*19be0*/  LOP3.LUT R25, R25, 0xffffffbf, RZ, 0xc0, !PT ;  /* 0xffffffbf19197812 */ /* 0x000fe400078ec0ff */
[----:B------:R-:W-:-:S02]  /*19bf0*/  @!P5 IADD3 R122, P2, P3, R5, R24, R2 ;  /* 0x00000018057ad210 */ /* 0x000fc40007b5e002 */
[----:B------:R-:W-:Y:S02]  /*19c00*/  @P5 LOP3.LUT R25, R25, 0x40, RZ, 0xfc, !PT ;  /* 0x0000004019195812 */ /* 0x000fe400078efcff */
[----:B0-----:R-:W-:Y:S02]  /*19c10*/  @!P6 IADD3 R8, P1, R35, R8, RZ ;  /* 0x000000082308e210 */ /* 0x001fe40007f3e0ff */
[----:B------:R-:W-:Y:S02]  /*19c20*/  @!P5 IADD3.X R125, R7, R32, R6, P2, P3 ;  /* 0x00000020077dd210 */ /* 0x000fe400017e6406 */
[----:B------:R-:W-:Y:S01]  /*19c30*/  LOP3.LUT P5, RZ, R0, 0x2000000, RZ, 0xc0, !PT ;  /* 0x0200000000ff7812 */ /* 0x000fe200078ac0ff */
[----:B------:R-:W-:Y:S01]  /*19c40*/  @!P6 IMAD.X R9, R11, 0x1, R9, P1 ;  /* 0x000000010b09e824 */ /* 0x000fe200008e0609 */
[----:B------:R-:W-:Y:S01]  /*19c50*/  ISETP.LT.OR P3, PT, R33, 0x5a, !P0 ;  /* 0x0000005a2100780c */ /* 0x000fe20004761670 */
[----:B---3--:R-:W-:Y:S02]  /*19c60*/  FMUL R11, R226, UR20 ;  /* 0x00000014e20b7c20 */ /* 0x008fe40008400000 */
[----:B------:R-:W3:Y:S03]  /*19c70*/  LDL.LU R226, [R1+0x118] ;  /* 0x0001180001e27983 */ /* 0x000ee60000300800 */
[----:B------:R-:W-:-:S05]  /*19c80*/  F2FP.SATFINITE.E4M3.F32.PACK_AB_MERGE_C R127, RZ, R11, RZ ;  /* 0x0000000bff7f723e */ /* 0x000fca00048070ff */
[----:B------:R0:W-:Y:S02]  /*19c90*/  @!P6 STG.E.U8 desc[UR14][R8.64+0x38], R127 ;  /* 0x0000387f0800e986 */ /* 0x0001e4000c10110e */
[----:B0-----:R-:W0:Y:S01]  /*19ca0*/  @!P5 LDC.64 R8, c[0x0][0x5c0] ;  /* 0x00017000ff08db82 */ /* 0x001e220000000a00 */
[----:B------:R-:W-:-:S04]  /*19cb0*/  @!P3 IADD3 R35, P2, P6, R5, R24, R2 ;  /* 0x000000180523b210 */ /* 0x000fc80007e5e002 */
[----:B------:R-:W-:Y:S02]  /*19cc0*/  @!P3 IADD3.X R123, R7, R32, R6, P2, P6 ;  /* 0x00000020077bb210 */ /* 0x000fe400017ec406 */
[----:B0-----:R-:W-:Y:S01]  /*19cd0*/  @!P5 IADD3 R8, P6, R111, R8, RZ ;  /* 0x000000086f08d210 */ /* 0x001fe20007fde0ff */
[----:B--2---:R-:W-:Y:S02]  /*19ce0*/  FMUL R111, R227, UR20 ;  /* 0x00000014e36f7c20 */ /* 0x004fe40008400000 */
[----:B------:R-:W2:Y:S02]  /*19cf0*/  LDL.LU R227, [R1+0x11c] ;  /* 0x00011c0001e37983 */ /* 0x000ea40000300800 */
[----:B------:R-:W-:Y:S01]  /*19d00*/  @!P5 IMAD.X R9, R116, 0x1, R9, P6 ;  /* 0x000000017409d824 */ /* 0x000fe200030e0609 */
[----:B------:R-:W-:Y:S02]  /*19d10*/  F2FP.SATFINITE.E4M3.F32.PACK_AB_MERGE_C R111, RZ, R111, RZ ;  /* 0x0000006fff6f723e */ /* 0x000fe400048070ff */
[----:B------:R-:W-:-:S03]  /*19d20*/  LOP3.LUT P1, RZ, R25, 0x10000000, RZ, 0xc0, !PT ;  /* 0x1000000019ff7812 */ /* 0x000fc6000782c0ff */
[----:B------:R3:W-:Y:S01]  /*19d30*/  @!P5 STG.E.U8 desc[UR14][R8.64+0x39], R111 ;  /* 0x0000396f0800d986 */ /* 0x0007e2000c10110e */
[----:B----4-:R-:W-:-:S03]  /*19d40*/  FMUL R129, R225, UR20 ;  /* 0x00000014e1817c20 */ /* 0x010fc60008400000 */
[----:B------:R-:W4:Y:S02]  /*19d50*/  LDL.LU R225, [R1+0x120] ;  /* 0x0001200001e17983 */ /* 0x000f240000300800 */
[----:B------:R-:W-:-:S05]  /*19d60*/  F2FP.SATFINITE.E4M3.F32.PACK_AB_MERGE_C R131, RZ, R129, RZ ;  /* 0x00000081ff83723e */ /* 0x000fca00048070ff */
[----:B------:R-:W-:Y:S01]  /*19d70*/  @!P4 STG.E.U8 desc[UR14][R120.64+0x40], R131 ;  /* 0x000040837800c986 */ /* 0x000fe2000c10110e */
[----:B------:R-:W-:Y:S01]  /*19d80*/  ISETP.LT.OR P4, PT, R33, 0x41, !P0 ;  /* 0x000000412100780c */ /* 0x000fe20004781670 */
[----:B---3--:R-:W-:Y:S02]  /*19d90*/  FMUL R8, R226, UR20 ;  /* 0x00000014e2087c20 */ /* 0x008fe40008400000 */
[----:B------:R-:W3:Y:S03]  /*19da0*/  LDL.LU R226, [R1+0x124] ;  /* 0x0001240001e27983 */ /* 0x000ee60000300800 */
[----:B------:R-:W-:-:S05]  /*19db0*/  F2FP.SATFINITE.E4M3.F32.PACK_AB_MERGE_C R8, RZ, R8, RZ ;  /* 0x00000008ff08723e */ /* 0x000fca00048070ff */
[----:B------:R0:W-:Y:S02]  /*19dc0*/  @!P1 STG.E.U8 desc[UR14][R112.64+0x41], R8 ;  /* 0x0000410870009986 */ /* 0x0001e4000c10110e */
[----:B0-----:R-:W0:Y:S02]  /*19dd0*/  @!P4 LDC.64 R8, c[0x0][0x5c0] ;  /* 0x00017000ff08cb82 */ /* 0x001e240000000a00 */
[----:B0-----:R-:W-:Y:S01]  /*19de0*/  @!P4 IADD3 R8, P1, R99, R8, RZ ;  /* 0x000000086308c210 */ /* 0x001fe20007f3e0ff */
[----:B--2---:R-:W-:Y:S02]  /*19df0*/  FMUL R99, R227, UR20 ;  /* 0x00000014e3637c20 */ /* 0x004fe40008400000 */
[----:B------:R-:W2:Y:S01]  /*19e00*/  LDL.LU R227, [R1+0x128] ;  /* 0x0001280001e37983 */ /* 0x000ea20000300800 */
[----:B------:R-:W-:Y:S01]  /*19e10*/  LOP3.LUT R25, R25, 0xfffffffd, RZ, 0xc0, !PT ;  /* 0xfffffffd19197812 */ /* 0x000fe200078ec0ff */
[----:B------:R-:W-:Y:S01]  /*19e20*/  @!P4 IMAD.X R9, R115, 0x1, R9, P1 ;  /* 0x000000017309c824 */ /* 0x000fe200008e0609 */
[----:B------:R-:W-:Y:S01]  /*19e30*/  F2FP.SATFINITE.E4M3.F32.PACK_AB_MERGE_C R99, RZ, R99, RZ ;  /* 0x00000063ff63723e */ /* 0x000fe200048070ff */
[----:B------:R-:W2:Y:S01]  /*19e40*/  LDL.LU R224, [R1+0x12c] ;  /* 0x00012c0001e07983 */ /* 0x000ea20000300800 */
[----:B------:R-:W-:-:S02]  /*19e50*/  @P3 LOP3.LUT R25, R25, 0x2, RZ, 0xfc, !PT ;  /* 0x0000000219193812 */ /* 0x000fc400078efcff */
[----:B------:R-:W-:Y:S02]  /*19e60*/  ISETP.LT.OR P3, PT, R33, 0x61, !P0 ;  /* 0x000000612100780c */ /* 0x000fe40004761670 */
[----:B------:R-:W-:-:S11]  /*19e70*/  LOP3.LUT R25, R25, 0xfffffffb, RZ, 0xc0, !PT ;  /* 0xfffffffb19197812 */ /* 0x000fd600078ec0ff */
[----:B------:R-:W-:-:S04]  /*19e80*/  @!P3 IADD3 R11, P2, P6, R5, R24, R2 ;  /* 0x00000018050bb210 */ /* 0x000fc80007e5e002 */
[----:B------:R-:W-:Y:S02]  /*19e90*/  @!P3 IADD3.X R116, R7, R32, R6, P2, P6 ;  /* 0x000000200774b210 */ /* 0x000fe400017ec406 */
[----:B------:R-:W-:Y:S02]  /*19ea0*/  ISETP.LT.OR P2, PT, R33, 0x62, !P0 ;  /* 0x000000622100780c */ /* 0x000fe40004741670 */
[----:B------:R-:W-:-:S04]  /*19eb0*/  @P3 LOP3.LUT R25, R25, 0x4, RZ, 0xfc, !PT ;  /* 0x0000000419193812 */ /* 0x000fc800078efcff */
[----:B------:R-:W-:-:S07]  /*19ec0*/  LOP3.LUT R25, R25, 0xfbffffff, RZ, 0xc0, !PT ;  /* 0xfbffffff19197812 */ /* 0x000fce00078ec0ff */
[----:B------:R-:W-:Y:S02]  /*19ed0*/  @!P2 IADD3 R127, P5, P6, R5, R24, R2 ;  /* 0x00000018057fa210 */ /* 0x000fe40007ebe002 */
[----:B------:R-:W-:Y:S02]  /*19ee0*/  @P2 LOP3.LUT R25, R25, 0x4000000, RZ, 0xfc, !PT ;  /* 0x0400000019192812 */ /* 0x000fe400078efcff */
[----:B------:R-:W-:Y:S02]  /*19ef0*/  @!P2 IADD3.X R128, R7, R32, R6, P5, P6 ;  /* 0x000000200780a210 */ /* 0x000fe40002fec406 */
[----:B------:R-:W-:Y:S02]  /*19f00*/  ISETP.LT.OR P2, PT, R33, 0x69, !P0 ;  /* 0x000000692100780c */ /* 0x000fe40004741670 */
[----:B------:R-:W-:Y:S01]  /*19f10*/  LOP3.LUT R25, R25, 0x7fffffff, RZ, 0xc0, !PT ;  /* 0x7fffffff19197812 */ /* 0x000fe200078ec0ff */
[----:B------:R0:W-:Y:S01]  /*19f20*/  @!P4 STG.E.U8 desc[UR14][R8.64+0x40], R99 ;  /* 0x000040630800c986 */ /* 0x0001e2000c10110e */
[----:B------:R-:W-:-:S09]  /*19f30*/  ISETP.LT.OR P4, PT, R33, 0x42, !P0 ;  /* 0x000000422100780c */ /* 0x000fd20004781670 */
[----:B------:R-:W-:Y:S02]  /*19f40*/  @!P2 IADD3 R120, P5, P6, R5, R24, R2 ;  /* 0x000000180578a210 */ /* 0x000fe40007ebe002 */
[----:B------:R-:W-:Y:S02]  /*19f50*/  @P2 LOP3.LUT R25, R25, 0x80000000, RZ, 0xfc, !PT ;  /* 0x8000000019192812 */ /* 0x000fe400078efcff */
[----:B------:R-:W-:Y:S01]  /*19f60*/  @!P2 IADD3.X R121, R7, R32, R6, P5, P6 ;  /* 0x000000200779a210 */ /* 0x000fe20002fec406 */
[----:B0-----:R-:W0:Y:S01]  /*19f70*/  @!P4 LDC.64 R8, c[0x0][0x5c0] ;  /* 0x00017000ff08cb82 */ /* 0x001e220000000a00 */
[C---:B------:R-:W-:Y:S02]  /*19f80*/  ISETP.LT.OR P2, PT, R33.reuse, 0x6a, !P0 ;  /* 0x0000006a2100780c */ /* 0x040fe40004741670 */
[----:B------:R-:W-:Y:S02]  /*19f90*/  ISETP.LT.OR P3, PT, R33, 0x71, !P0 ;  /* 0x000000712100780c */ /* 0x000fe40004761670 */
[----:B------:R-:W-:-:S09]  /*19fa0*/  LOP3.LUT R25, R25, 0xbfffffff, RZ, 0xc0, !PT ;  /* 0xbfffffff19197812 */ /* 0x000fd200078ec0ff */
[----:B------:R-:W-:Y:S02]  /*19fb0*/  @!P2 IADD3 R129, P5, P6, R5, R24, R2 ;  /* 0x000000180581a210 */ /* 0x000fe40007ebe002 */
[----:B------:R-:W-:Y:S02]  /*19fc0*/  @P2 LOP3.LUT R25, R25, 0x40000000, RZ, 0xfc, !PT ;  /* 0x4000000019192812 */ /* 0x000fe400078efcff */
[----:B------:R-:W-:Y:S02]  /*19fd0*/  @!P2 IADD3.X R134, R7, R32, R6, P5, P6 ;  /* 0x000000200786a210 */ /* 0x000fe40002fec406 */
[----:B------:R-:W-:Y:S02]  /*19fe0*/  LOP3.LUT R25, R25, 0xdfffffff, RZ, 0xc0, !PT ;  /* 0xdfffffff19197812 */ /* 0x000fe400078ec0ff */
[----:B------:R-:W-:Y:S02]  /*19ff0*/  @!P3 IADD3 R133, P5, P6, R5, R24, R2 ;  /* 0x000000180585b210 */ /* 0x000fe40007ebe002 */
[----:B------:R-:W-:-:S02]  /*1a000*/  @P3 LOP3.LUT R25, R25, 0x20000000, RZ, 0xfc, !PT ;  /* 0x2000000019193812 */ /* 0x000fc400078efcff */
[----:B------:R-:W-:Y:S02]  /*1a010*/  @!P3 IADD3.X R138, R7, R32, R6, P5, P6 ;  /* 0x00000020078ab210 */ /* 0x000fe40002fec406 */
[----:B------:R-:W-:-:S13]  /*1a020*/  ISETP.LT.OR P3, PT, R33, 0x72, !P0 ;  /* 0x000000722100780c */ /* 0x000fda0004761670 */
[----:B------:R-:W-:-:S04]  /*1a030*/  @!P3 IADD3 R131, P5, P6, R5, R24, R2 ;  /* 0x000000180583b210 */ /* 0x000fc80007ebe002 */
[----:B------:R-:W-:Y:S02]  /*1a040*/  @!P3 IADD3.X R136, R7, R32, R6, P5, P6 ;  /* 0x000000200788b210 */ /* 0x000fe40002fec406 */
[----:B0-----:R-:W-:Y:S01]  /*1a050*/  @!P4 IADD3 R8, P5, R10, R8, RZ ;  /* 0x000000080a08c210 */ /* 0x001fe20007fbe0ff */
[----:B----4-:R-:W-:Y:S02]  /*1a060*/  FMUL R10, R225, UR20 ;  /* 0x00000014e10a7c20 */ /* 0x010fe40008400000 */
[----:B------:R-:W4:Y:S02]  /*1a070*/  LDL.LU R225, [R1+0x130] ;  /* 0x0001300001e17983 */ /* 0x000f240000300800 */
[----:B------:R-:W-:Y:S01]  /*1a080*/  @!P4 IMAD.X R9, R110, 0x1, R9, P5 ;  /* 0x000000016e09c824 */ /* 0x000fe200028e0609 */
[----:B------:R-:W-:-:S05]  /*1a090*/  F2FP.SATFINITE.E4M3.F32.PACK_AB_MERGE_C R10, RZ, R10, RZ ;  /* 0x0000000aff0a723e */ /* 0x000fca00048070ff */
[----:B------:R3:W-:Y:S02]  /*1a0a0*/  @!P4 STG.E.U8 desc[UR14][R8.64+0x41], R10 ;  /* 0x0000410a0800c986 */ /* 0x0007e4000c10110e */
[----:B---3--:R-:W-:Y:S02]  /*1a0b0*/  FMUL R8, R226, UR20 ;  /* 0x00000014e2087c20 */ /* 0x008fe40008400000 */
[----:B------:R-:W3:Y:S01]  /*1a0c0*/  LDL.LU R226, [R1+0x134] ;  /* 0x0001340001e27983 */ /* 0x000ee20000300800 */
[----:B--2---:R-:W-:-:S03]  /*1a0d0*/  FMUL R9, R227, UR20 ;  /* 0x00000014e3097c20 */ /* 0x004fc60008400000 */
[----:B------:R-:W2:Y:S01]  /*1a0e0*/  LDL.LU R227, [R1+0x138] ;  /* 0x0001380001e37983 */ /* 0x000ea20000300800 */
[----:B------:R-:W-:-:S04]  /*1a0f0*/  LOP3.LUT R25, R25, 0xefffffff, RZ, 0xc0, !PT ;  /* 0xefffffff19197812 */ /* 0x000fc800078ec0ff */
[----:B------:R-:W-:Y:S02]  /*1a100*/  @P3 LOP3.LUT R25, R25, 0x10000000, RZ, 0xfc, !PT ;  /* 0x1000000019193812 */ /* 0x000fe400078efcff */
[C---:B------:R-:W-:Y:S02]  /*1a110*/  ISETP.LT.OR P3, PT, R33.reuse, 0x79, !P0 ;  /* 0x000000792100780c */ /* 0x040fe40004761670 */
[----:B------:R-:W-:Y:S02]  /*1a120*/  ISETP.LT.OR P4, PT, R33, 0x7a, !P0 ;  /* 0x0000007a2100780c */ /* 0x000fe40004781670 */
[----:B------:R-:W-:-:S09]  /*1a130*/  LOP3.LUT R25, R25, 0xf7ffffff, RZ, 0xc0, !PT ;  /* 0xf7ffffff19197812 */ /* 0x000fd200078ec0ff */
[----:B------:R-:W-:Y:S02]  /*1a140*/  @!P3 IADD3 R130, P5, P6, R5, R24, R2 ;  /* 0x000000180582b210 */ /* 0x000fe40007ebe002 */
[----:B------:R-:W-:Y:S02]  /*1a150*/  @P3 LOP3.LUT R25, R25, 0x8000000, RZ, 0xfc, !PT ;  /* 0x0800000019193812 */ /* 0x000fe400078efcff */
[----:B------:R-:W-:Y:S02]  /*1a160*/  @!P3 IADD3.X R135, R7, R32, R6, P5, P6 ;  /* 0x000000200787b210 */ /* 0x000fe40002fec406 */
[----:B------:R-:W-:Y:S02]  /*1a170*/  @!P4 IADD3 R132, P0, P5, R5, R24, R2 ;  /* 0x000000180584c210 */ /* 0x000fe40007d1e002 */
[----:B------:R-:W-:Y:S02]  /*1a180*/  LOP3.LUT R25, R25, 0xfdffffff, RZ, 0xc0, !PT ;  /* 0xfdffffff19197812 */ /* 0x000fe400078ec0ff */
[----:B------:R-:W-:-:S02]  /*1a190*/  @!P4 IADD3.X R137, R7, R32, R6, P0, P5 ;  /* 0x000000200789c210 */ /* 0x000fc400007ea406 */
[----:B------:R-:W-:Y:S02]  /*1a1a0*/  ISETP.GE.AND P0, PT, R34, 0x109, PT ;  /* 0x000001092200780c */ /* 0x000fe40003f06270 */
[----:B------:R-:W-:Y:S02]  /*1a1b0*/  @P4 LOP3.LUT R25, R25, 0x2000000, RZ, 0xfc, !PT ;  /* 0x0200000019194812 */ /* 0x000fe400078efcff */
[----:B------:R-:W-:Y:S02]  /*1a1c0*/  ISETP.LT.OR P4, PT, R33, 0x1, !P0 ;  /* 0x000000012100780c */ /* 0x000fe40004781670 */
[----:B------:R-:W-:-:S11]  /*1a1d0*/  LOP3.LUT P2, RZ, R14, 0x4000, RZ, 0xc0, !PT ;  /* 0x000040000eff7812 */ /* 0x000fd6000784c0ff */
[----:B------:R-:W-:-:S04]  /*1a1e0*/  @!P4 IADD3 R140, P5, P6, R3, R24, R2 ;  /* 0x00000018038cc210 */ /* 0x000fc80007ebe002 */
[----:B------:R-:W-:Y:S02]  /*1a1f0*/  @!P4 IADD3.X R147, R4, R32, R6, P5, P6 ;  /* 0x000000200493c210 */ /* 0x000fe40002fec406 */
[----:B------:R-:W-:Y:S02]  /*1a200*/  LOP3.LUT P4, RZ, R0, 0x800000, RZ, 0xc0, !PT ;  /* 0x0080000000ff7812 */ /* 0x000fe4000788c0ff */
[----:B------:R-:W-:Y:S02]  /*1a210*/  LOP3.LUT P1, RZ, R14, 0x2000, RZ, 0xc0, !PT ;  /* 0x000020000eff7812 */ /* 0x000fe4000782c0ff */
[----:B------:R-:W-:Y:S02]  /*1a220*/  F2FP.SATFINITE.E4M3.F32.PACK_AB_MERGE_C R8, RZ, R8, RZ ;  /* 0x00000008ff08723e */ /* 0x000fe400048070ff */
[----:B------:R-:W-:-:S03]  /*1a230*/  F2FP.SATFINITE.E4M3.F32.PACK_AB_MERGE_C R99, RZ, R9, RZ ;  /* 0x00000009ff63723e */ /* 0x000fc600048070ff */
[----:B------:R0:W-:Y:S01]  /*1a240*/  @!P2 STG.E.U8 desc[UR14][R118.64+0x48], R8 ;  /* 0x000048087600a986 */ /* 0x0001e2000c10110e */
[----:B------:R-:W-:-:S05]  /*1a250*/  ISETP.LT.OR P2, PT, R33, 0x2, !P0 ;  /* 0x000000022100780c */ /* 0x000fca0004741670 */
[----:B------:R-:W-:Y:S01]  /*1a260*/  @!P1 STG.E.U8 desc[UR14][R108.64+0x49], R99 ;  /* 0x000049636c009986 */ /* 0x000fe2000c10110e */
[----:B0-----:R-:W0:Y:S01]  /*1a270*/  @!P4 LDC.64 R8, c[0x0][0x5c0] ;  /* 0x00017000ff08cb82 */ /* 0x001e220000000a00 */
[----:B------:R-:W-:-:S06]  /*1a280*/  ISETP.LT.OR P1, PT, R33, 0x9, !P0 ;  /* 0x000000092100780c */ /* 0x000fcc0004721670 */
[----:B------:R-:W-:-:S04]  /*1a290*/  @!P2 IADD3 R142, P5, P6, R3, R24, R2 ;  /* 0x00000018038ea210 */ /* 0x000fc80007ebe002 */
[----:B------:R-:W-:Y:S02]  /*1a2a0*/  @!P2 IADD3.X R149, R4, R32, R6, P5, P6 ;  /* 0x000000200495a210 */ /* 0x000fe40002fec406 */
[----:B------:R-:W-:Y:S02]  /*1a2b0*/  LOP3.LUT P3, RZ, R0, 0x1000000, RZ, 0xc0, !PT ;  /* 0x0100000000ff7812 */ /* 0x000fe4000786c0ff */
[----:B------:R-:W-:Y:S01]  /*1a2c0*/  @!P1 IADD3 R146, P5, P6, R3, R24, R2 ;  /* 0x0000001803929210 */ /* 0x000fe20007ebe002 */
[----:B------:R-:W-:Y:S02]  /*1a2d0*/  FMUL R10, R224, UR20 ;  /* 0x00000014e00a7c20 */ /* 0x000fe40008400000 */
[----:B------:R-:W2:Y:S01]  /*1a2e0*/  LDL.LU R224, [R1+0x13c] ;  /* 0x00013c0001e07983 */ /* 0x000ea20000300800 */
[----:B------:R-:W-:Y:S02]  /*1a2f0*/  @!P1 IADD3.X R152, R4, R32, R6, P5, P6 ;  /* 0x0000002004989210 */ /* 0x000fe40002fec406 */
[----:B0-----:R-:W-:-:S02]  /*1a300*/  @!P4 IADD3 R8, P5, R15, R8, RZ ;  /* 0x000000080f08c210 */ /* 0x001fc40007fbe0ff */
[----:B------:R-:W-:-:S03]  /*1a310*/  F2FP.SATFINITE.E4M3.F32.PACK_AB_MERGE_C R10, RZ, R10, RZ ;  /* 0x0000000aff0a723e */ /* 0x000fc600048070ff */
[----:B------:R-:W-:-:S05]  /*1a320*/  @!P4 IMAD.X R9, R101, 0x1, R9, P5 ;  /* 0x000000016509c824 */ /* 0x000fca00028e0609 */
[----:B------:R0:W-:Y:S02]  /*1a330*/  @!P4 STG.E.U8 desc[UR14][R8.64+0x48], R10 ;  /* 0x0000480a0800c986 */ /* 0x0001e4000c10110e */
[----:B0-----:R-:W0:Y:S01]  /*1a340*/  @!P3 LDC.64 R8, c[0x0][0x5c0] ;  /* 0x00017000ff08bb82 */ /* 0x001e220000000a00 */
[----:B----4-:R-:W-:Y:S02]  /*1a350*/  FMUL R15, R225, UR20 ;  /* 0x00000014e10f7c20 */ /* 0x010fe40008400000 */
[----:B------:R-:W4:Y:S03]  /*1a360*/  LDL.LU R225, [R1+0x140] ;  /* 0x0001400001e17983 */ /* 0x000f260000300800 */
[----:B------:R-:W-:Y:S02]  /*1a370*/  F2FP.SATFINITE.E4M3.F32.PACK_AB_MERGE_C R15, RZ, R15, RZ ;  /* 0x0000000fff0f723e */ /* 0x000fe400048070ff */
[----:B0-----:R-:W-:-:S05]  /*1a380*/  @!P3 IADD3 R8, P4, R98, R8, RZ ;  /* 0x000000086208b210 */ /* 0x001fca0007f9e0ff */
[----:B------:R-:W-:-:S05]  /*1a390*/  @!P3 IMAD.X R9, R114, 0x1, R9, P4 ;  /* 0x000000017209b824 */ /* 0x000fca00020e0609 */
[----:B------:R3:W-:Y:S02]  /*1a3a0*/  @!P3 STG.E.U8 desc[UR14][R8.64+0x49], R15 ;  /* 0x0000490f0800b986 */ /* 0x0007e4000c10110e */
[----:B---3--:R-:W-:Y:S02]  /*1a3b0*/  FMUL R8, R226, UR20 ;  /* 0x00000014e2087c20 */ /* 0x008fe40008400000 */
[----:B------:R-:W3:Y:S01]  /*1a3c0*/  LDL.LU R226, [R1+0x144] ;  /* 0x0001440001e27983 */ /* 0x000ee20000300800 */
[----:B--2---:R-:W-:-:S03]  /*1a3d0*/  FMUL R9, R227, UR20 ;  /* 0x00000014e3097c20 */ /* 0x004fc60008400000 */
[----:B------:R-:W2:Y:S01]  /*1a3e0*/  LDL.LU R227, [R1+0x148] ;  /* 0x0001480001e37983 */ /* 0x000ea20000300800 */
[----:B------:R-:W-:-:S13]  /*1a3f0*/  ISETP.LT.OR P2, PT, R33, 0xa, !P0 ;  /* 0x0000000a2100780c */ /* 0x000fda0004741670 */
[----:B------:R-:W-:-:S04]  /*1a400*/  @!P2 IADD3 R145, P5, P6, R3, R24, R2 ;  /* 0x000000180391a210 */ /* 0x000fc80007ebe002 */
[----:B------:R-:W-:Y:S02]  /*1a410*/  @!P2 IADD3.X R151, R4, R32, R6, P5, P6 ;  /* 0x000000200497a210 */ /* 0x000fe40002fec406 */
[----:B------:R-:W-:-:S13]  /*1a420*/  ISETP.LT.OR P2, PT, R33, 0x11, !P0 ;  /* 0x000000112100780c */ /* 0x000fda0004741670 */
[----:B------:R-:W-:-:S04]  /*1a430*/  @!P2 IADD3 R141, P5, P6, R3, R24, R2 ;  /* 0x00000018038da210 */ /* 0x000fc80007ebe002 */
[----:B------:R-:W-:Y:S02]  /*1a440*/  @!P2 IADD3.X R148, R4, R32, R6, P5, P6 ;  /* 0x000000200494a210 */ /* 0x000fe40002fec406 */
[----:B------:R-:W-:Y:S02]  /*1a450*/  ISETP.LT.OR P5, PT, R33, 0x12, !P0 ;  /* 0x000000122100780c */ /* 0x000fe400047a1670 */
[----:B------:R-:W-:Y:S02]  /*1a460*/  LOP3.LUT P6, RZ, R14, 0x40000, RZ, 0xc0, !PT ;  /* 0x000400000eff7812 */ /* 0x000fe400078cc0ff */
[----:B------:R-:W-:-:S09]  /*1a470*/  LOP3.LUT P2, RZ, R0, 0x400000, RZ, 0xc0, !PT ;  /* 0x0040000000ff7812 */ /* 0x000fd2000784c0ff */
[----:B------:R-:W-:-:S04]  /*1a480*/  @!P5 IADD3 R139, P3, P4, R3, R24, R2 ;  /* 0x00000018038bd210 */ /* 0x000fc80007c7e002 */
[----:B------:R-:W-:Y:S02]  /*1a490*/  @!P5 IADD3.X R144, R4, R32, R6, P3, P4 ;  /* 0x000000200490d210 */ /* 0x000fe40001fe8406 */
[----:B------:R-:W-:Y:S02]  /*1a4a0*/  ISETP.LT.OR P5, PT, R33, 0x19, !P0 ;  /* 0x000000192100780c */ /* 0x000fe400047a1670 */
[----:B------:R-:W-:Y:S02]  /*1a4b0*/  LOP3.LUT P1, RZ, R25, 0x1000, RZ, 0xc0, !PT ;  /* 0x0000100019ff7812 */ /* 0x000fe4000782c0ff */
[----:B------:R-:W-:Y:S02]  /*1a4c0*/  F2FP.SATFINITE.E4M3.F32.PACK_AB_MERGE_C R8, RZ, R8, RZ ;  /* 0x00000008ff08723e */ /* 0x000fe400048070ff */
[----:B------:R-:W-:-:S03]  /*1a4d0*/  F2FP.SATFINITE.E4M3.F32.PACK_AB_MERGE_C R15, RZ, R9, RZ ;  /* 0x00000009ff0f723e */ /* 0x000fc600048070ff */
[----:B------:R0:W-:Y:S04]  /*1a4e0*/  @!P6 STG.E.U8 desc[UR14][R106.64+0x50], R8 ;  /* 0x000050086a00e986 */ /* 0x0001e8000c10110e */
[----:B------:R-:W-:-:S04]  /*1a4f0*/  @!P5 IADD3 R150, P3, P4, R3, R24, R2 ;  /* 0x000000180396d210 */ /* 0x000fc80007c7e002 */
[----:B------:R-:W-:Y:S02]  /*1a500*/  @!P5 IADD3.X R157, R4, R32, R6, P3, P4 ;  /* 0x00000020049dd210 */ /* 0x000fe40001fe8406 */
[C---:B------:R-:W-:Y:S01]  /*1a510*/  ISETP.LT.OR P5, PT, R33.reuse, 0x1a, !P0 ;  /* 0x0000001a2100780c */ /* 0x040fe200047a1670 */
[----:B0-----:R-:W0:Y:S01]  /*1a520*/  @!P2 LDC.64 R8, c[0x0][0x5c0] ;  /* 0x00017000ff08ab82 */ /* 0x001e220000000a00 */
[----:B------:R-:W-:Y:S01]  /*1a530*/  @!P1 STG.E.U8 desc[UR14][R102.64+0x51], R15 ;  /* 0x0000510f66009986 */ /* 0x000fe2000c10110e */
[----:B------:R-:W-:Y:S02]  /*1a540*/  ISETP.LT.OR P1, PT, R33, 0x21, !P0 ;  /* 0x000000212100780c */ /* 0x000fe40004721670 */
[----:B------:R-:W-:Y:S02]  /*1a550*/  LOP3.LUT P6, RZ, R14, 0x2000000, RZ, 0xc0, !PT ;  /* 0x020000000eff7812 */ /* 0x000fe400078cc0ff */
[----:B------:R-:W-:-:S06]  /*1a560*/  LOP3.LUT R0, R0, 0xffdfffff, RZ, 0xc0, !PT ;  /* 0xffdfffff00007812 */ /* 0x000fcc00078ec0ff */
[----:B------:R-:W-:-:S04]  /*1a570*/  @!P5 IADD3 R154, P3, P4, R3, R24, R2 ;  /* 0x00000018039ad210 */ /* 0x000fc80007c7e002 */
[----:B------:R-:W-:Y:S02]  /*1a580*/  @!P5 IADD3.X R159, R4, R32, R6, P3, P4 ;  /* 0x00000020049fd210 */ /* 0x000fe40001fe8406 */
[----:B------:R-:W-:Y:S02]  /*1a590*/  @!P1 IADD3 R156, P3, P4, R3, R24, R2 ;  /* 0x00000018039c9210 */ /* 0x000fe40007c7e002 */
[----:B------:R-:W-:Y:S02]  /*1a5a0*/  @P6 LOP3.LUT R0, R0, 0x200000, RZ, 0xfc, !PT ;  /* 0x0020000000006812 */ /* 0x000fe400078efcff */
[----:B------:R-:W-:Y:S01]  /*1a5b0*/  LOP3.LUT P6, RZ, R25, 0x20, RZ, 0xc0, !PT ;  /* 0x0000002019ff7812 */ /* 0x000fe200078cc0ff */
[----:B------:R-:W-:Y:S01]  /*1a5c0*/  FMUL R10, R224, UR20 ;  /* 0x00000014e00a7c20 */ /* 0x000fe20008400000 */
[----:B------:R-:W-:Y:S01]  /*1a5d0*/  @!P1 IADD3.X R161, R4, R32, R6, P3, P4 ;  /* 0x0000002004a19210 */ /* 0x000fe20001fe8406 */
[----:B------:R-:W2:Y:S01]  /*1a5e0*/  LDL.LU R224, [R1+0x14c] ;  /* 0x00014c0001e07983 */ /* 0x000ea20000300800 */
        /* <DEDUP_REMOVED lines=15> */
[C---:B------:R-:W-:Y:S02]  /*1a6e0*/  ISETP.LT.OR P5, PT, R33.reuse, 0x22, !P0 ;  /* 0x000000222100780c */ /* 0x040fe400047a1670 */
[----:B------:R-:W-:-:S11]  /*1a6f0*/  ISETP.LT.OR P6, PT, R33, 0x2a, !P0 ;  /* 0x0000002a2100780c */ /* 0x000fd600047c1670 */
[----:B------:R-:W-:-:S04]  /*1a700*/  @!P5 IADD3 R155, P3, P4, R3, R24, R2 ;  /* 0x00000018039bd210 */ /* 0x000fc80007c7e002 */
[----:B------:R-:W-:Y:S02]  /*1a710*/  @!P5 IADD3.X R160, R4, R32, R6, P3, P4 ;  /* 0x0000002004a0d210 */ /* 0x000fe40001fe8406 */
[----:B------:R-:W-:-:S13]  /*1a720*/  ISETP.LT.OR P5, PT, R33, 0x29, !P0 ;  /* 0x000000292100780c */ /* 0x000fda00047a1670 */
[----:B------:R-:W-:-:S04]  /*1a730*/  @!P5 IADD3 R153, P3, P4, R3, R24, R2 ;  /* 0x000000180399d210 */ /* 0x000fc80007c7e002 */
[----:B------:R-:W-:Y:S02]  /*1a740*/  @!P5 IADD3.X R158, R4, R32, R6, P3, P4 ;  /* 0x00000020049ed210 */ /* 0x000fe40001fe8406 */
[----:B------:R-:W-:-:S04]  /*1a750*/  @!P6 IADD3 R143, P2, P3, R3, R24, R2 ;  /* 0x00000018038fe210 */ /* 0x000fc80007b5e002 */
[----:B------:R-:W-:Y:S02]  /*1a760*/  @!P6 IADD3.X R126, R4, R32, R6, P2, P3 ;  /* 0x00000020047ee210 */ /* 0x000fe400017e6406 */
[----:B------:R-:W-:Y:S02]  /*1a770*/  ISETP.LT.OR P6, PT, R33, 0x31, !P0 ;  /* 0x000000312100780c */ /* 0x000fe400047c1670 */
[----:B------:R-:W-:-:S11]  /*1a780*/  LOP3.LUT P4, RZ, R25, 0x40, RZ, 0xc0, !PT ;  /* 0x0000004019ff7812 */ /* 0x000fd6000788c0ff */
[----:B------:R-:W-:-:S04]  /*1a790*/  @!P6 IADD3 R124, P2, P3, R3, R24, R2 ;  /* 0x00000018037ce210 */ /* 0x000fc80007b5e002 */
[----:B------:R-:W-:Y:S02]  /*1a7a0*/  @!P6 IADD3.X R119, R4, R32, R6, P2, P3 ;  /* 0x000000200477e210 */ /* 0x000fe400017e6406 */
[----:B------:R-:W-:Y:S02]  /*1a7b0*/  LOP3.LUT P6, RZ, R0, 0x200000, RZ, 0xc0, !PT ;  /* 0x0020000000ff7812 */ /* 0x000fe400078cc0ff */
[----:B------:R-:W-:Y:S02]  /*1a7c0*/  LOP3.LUT P1, RZ, R14, 0x800000, RZ, 0xc0, !PT ;  /* 0x008000000eff7812 */ /* 0x000fe4000782c0ff */
[----:B------:R-:W-:Y:S02]  /*1a7d0*/  F2FP.SATFINITE.E4M3.F32.PACK_AB_MERGE_C R8, RZ, R8, RZ ;  /* 0x00000008ff08723e */ /* 0x000fe400048070ff */
[----:B------:R-:W-:-:S07]  /*1a7e0*/  F2FP.SATFINITE.E4M3.F32.PACK_AB_MERGE_C R15, RZ, R9, RZ ;  /* 0x00000009ff0f723e */ /* 0x000fce00048070ff */
[----:B------:R0:W-:Y:S01]  /*1a7f0*/  @!P6 STG.E.U8 desc[UR14][R104.64+0x58], R8 ;  /* 0x000058086800e986 */ /* 0x0001e2000c10110e */
[----:B------:R-:W-:-:S03]  /*1a800*/  ISETP.LT.OR P6, PT, R33, 0x32, !P0 ;  /* 0x000000322100780c */ /* 0x000fc600047c1670 */
[----:B------:R-:W-:Y:S01]  /*1a810*/  @!P1 STG.E.U8 desc[UR14][R96.64+0x59], R15 ;  /* 0x0000590f60009986 */ /* 0x000fe2000c10110e */
[----:B------:R-:W-:Y:S01]  /*1a820*/  ISETP.LT.OR P1, PT, R33, 0x39, !P0 ;  /* 0x000000392100780c */ /* 0x000fe20004721670 */
[----:B0-----:R-:W0:Y:S08]  /*1a830*/  @!P4 LDC.64 R8, c[0x0][0x5c0] ;  /* 0x00017000ff08cb82 */ /* 0x001e300000000a00 */
[----:B------:R-:W-:-:S04]  /*1a840*/  @!P6 IADD3 R118, P2, P3, R3, R24, R2 ;  /* 0x000000180376e210 */ /* 0x000fc80007b5e002 */
[C---:B------:R-:W-:Y:S02]  /*1a850*/  @!P6 IADD3.X R117, R4.reuse, R32, R6, P2, P3 ;  /* 0x000000200475e210 */ /* 0x040fe400017e6406 */
[----:B------:R-:W-:Y:S02]  /*1a860*/  @!P1 IADD3 R115, P3, P2, R3, R24, R2 ;  /* 0x0000001803739210 */ /* 0x000fe40007a7e002 */
[----:B------:R-:W-:Y:S02]  /*1a870*/  LOP3.LUT P5, RZ, R25, 0x2, RZ, 0xc0, !PT ;  /* 0x0000000219ff7812 */ /* 0x000fe400078ac0ff */
[----:B------:R-:W-:Y:S01]  /*1a880*/  @!P1 IADD3.X R114, R4, R32, R6, P3, P2 ;  /* 0x0000002004729210 */ /* 0x000fe20001fe4406 */
[----:B------:R-:W-:Y:S02]  /*1a890*/  FMUL R10, R224, UR20 ;  /* 0x00000014e00a7c20 */ /* 0x000fe40008400000 */
[----:B------:R-:W3:Y:S03]  /*1a8a0*/  LDL.LU R224, [R1+0x15c] ;  /* 0x00015c0001e07983 */ /* 0x000ee60000300800 */
[----:B------:R-:W-:-:S02]  /*1a8b0*/  F2FP.SATFINITE.E4M3.F32.PACK_AB_MERGE_C R10, RZ, R10, RZ ;  /* 0x0000000aff0a723e */ /* 0x000fc400048070ff */
[----:B0-----:R-:W-:-:S05]  /*1a8c0*/  @!P4 IADD3 R8, P2, R122, R8, RZ ;  /* 0x000000087a08c210 */ /* 0x001fca0007f5e0ff */
[----:B------:R-:W-:-:S05]  /*1a8d0*/  @!P4 IMAD.X R9, R125, 0x1, R9, P2 ;  /* 0x000000017d09c824 */ /* 0x000fca00010e0609 */
[----:B------:R0:W-:Y:S02]  /*1a8e0*/  @!P4 STG.E.U8 desc[UR14][R8.64+0x58], R10 ;  /* 0x0000580a0800c986 */ /* 0x0001e4000c10110e */
[----:B0-----:R-:W0:Y:S01]  /*1a8f0*/  @!P5 LDC.64 R8, c[0x0][0x5c0] ;  /* 0x00017000ff08db82 */ /* 0x001e220000000a00 */
[----:B----4-:R-:W-:-:S05]  /*1a900*/  FMUL R15, R225, UR20 ;  /* 0x00000014e10f7c20 */ /* 0x010fca0008400000 */
[----:B------:R-:W-:Y:S02]  /*1a910*/  F2FP.SATFINITE.E4M3.F32.PACK_AB_MERGE_C R97, RZ, R15, RZ ;  /* 0x0000000fff61723e */ /* 0x000fe400048070ff */
[----:B0-----:R-:W-:-:S05]  /*1a920*/  @!P5 IADD3 R8, P4, R35, R8, RZ ;  /* 0x000000082308d210 */ /* 0x001fca0007f9e0ff */
[----:B------:R-:W-:-:S05]  /*1a930*/  @!P5 IMAD.X R9, R123, 0x1, R9, P4 ;  /* 0x000000017b09d824 */ /* 0x000fca00020e0609 */
[----:B------:R2:W-:Y:S02]  /*1a940*/  @!P5 STG.E.U8 desc[UR14][R8.64+0x59], R97 ;  /* 0x000059610800d986 */ /* 0x0005e4000c10110e */
[----:B--2---:R-:W-:Y:S02]  /*1a950*/  FMUL R9, R227, UR20 ;  /* 0x00000014e3097c20 */ /* 0x004fe40008400000 */
[----:B------:R-:W2:Y:S01]  /*1a960*/  LDL.LU R227, [R1+0x160] ;  /* 0x0001600001e37983 */ /* 0x000ea20000300800 */
[----:B---3--:R-:W-:-:S03]  /*1a970*/  FMUL R8, R226, UR20 ;  /* 0x00000014e2087c20 */ /* 0x008fc60008400000 */
[----:B------:R-:W3:Y:S04]  /*1a980*/  LDL.LU R225, [R1+0x164] ;  /* 0x0001640001e17983 */ /* 0x000ee80000300800 */
[----:B------:R-:W4:Y:S01]  /*1a990*/  LDL.LU R226, [R1+0x168] ;  /* 0x0001680001e27983 */ /* 0x000f220000300800 */
[----:B------:R-:W-:Y:S02]  /*1a9a0*/  LOP3.LUT P6, RZ, R14, 0x80000000, RZ, 0xc0, !PT ;  /* 0x800000000eff7812 */ /* 0x000fe400078cc0ff */
[----:B------:R-:W-:-:S11]  /*1a9b0*/  LOP3.LUT R0, R0, 0xffefffff, RZ, 0xc0, !PT ;  /* 0xffefffff00007812 */ /* 0x000fd600078ec0ff */
[----:B------:R-:W-:Y:S02]  /*1a9c0*/  @P6 LOP3.LUT R0, R0, 0x100000, RZ, 0xfc, !PT ;  /* 0x0010000000006812 */ /* 0x000fe400078efcff */
        /* <DEDUP_REMOVED lines=13> */
[----:B------:R-:W-:Y:S02]  /*1aaa0*/  ISETP.LT.OR P5, PT, R33, 0x4a, !P0 ;  /* 0x0000004a2100780c */ /* 0x000fe400047a1670 */
[----:B------:R-:W-:Y:S02]  /*1aab0*/  LOP3.LUT P4, RZ, R25, 0x4, RZ, 0xc0, !PT ;  /* 0x0000000419ff7812 */ /* 0x000fe4000788c0ff */
[----:B------:R-:W-:Y:S02]  /*1aac0*/  F2FP.SATFINITE.E4M3.F32.PACK_AB_MERGE_C R8, RZ, R8, RZ ;  /* 0x00000008ff08723e */ /* 0x000fe400048070ff */
[----:B------:R-:W-:-:S03]  /*1aad0*/  LOP3.LUT P1, RZ, R14, 0x40000000, RZ, 0xc0, !PT ;  /* 0x400000000eff7812 */ /* 0x000fc6000782c0ff */
[----:B------:R0:W-:Y:S01]  /*1aae0*/  @!P6 STG.E.U8 desc[UR14][R94.64+0x60], R8 ;  /* 0x000060085e00e986 */ /* 0x0001e2000c10110e */
[----:B--2---:R-:W-:-:S03]  /*1aaf0*/  FMUL R100, R227, UR20 ;  /* 0x00000014e3647c20 */ /* 0x004fc60008400000 */
[----:B------:R-:W2:Y:S01]  /*1ab00*/  LDL.LU R227, [R1+0x16c] ;  /* 0x00016c0001e37983 */ /* 0x000ea20000300800 */
[----:B0-----:R-:W-:Y:S02]  /*1ab10*/  @!P5 IADD3 R94, P3, P2, R3, R24, R2 ;  /* 0x00000018035ed210 */ /* 0x001fe40007a7e002 */
[----:B------:R-:W-:Y:S02]  /*1ab20*/  F2FP.SATFINITE.E4M3.F32.PACK_AB_MERGE_C R99, RZ, R9, RZ ;  /* 0x00000009ff63723e */ /* 0x000fe400048070ff */
[----:B------:R-:W-:Y:S01]  /*1ab30*/  @!P5 IADD3.X R95, R4, R32, R6, P3, P2 ;  /* 0x00000020045fd210 */ /* 0x000fe20001fe4406 */
[----:B------:R-:W0:Y:S01]  /*1ab40*/  @!P4 LDC.64 R8, c[0x0][0x5c0] ;  /* 0x00017000ff08cb82 */ /* 0x000e220000000a00 */
[C---:B------:R-:W-:Y:S01]  /*1ab50*/  LOP3.LUT P5, RZ, R0.reuse, 0x80, RZ, 0xc0, !PT ;  /* 0x0000008000ff7812 */ /* 0x040fe200078ac0ff */
[----:B------:R1:W-:Y:S01]  /*1ab60*/  @!P1 STG.E.U8 desc[UR14][R90.64+0x61], R99 ;  /* 0x000061635a009986 */ /* 0x0003e2000c10110e */
[----:B------:R-:W-:Y:S02]  /*1ab70*/  ISETP.LT.OR P1, PT, R33, 0x51, !P0 ;  /* 0x000000512100780c */ /* 0x000fe40004721670 */
[----:B------:R-:W-:-:S09]  /*1ab80*/  LOP3.LUT R0, R0, 0xfff7ffff, RZ, 0xc0, !PT ;  /* 0xfff7ffff00007812 */ /* 0x000fd200078ec0ff */
[----:B------:R-:W-:Y:S02]  /*1ab90*/  @P5 LOP3.LUT R0, R0, 0x80000, RZ, 0xfc, !PT ;  /* 0x0008000000005812 */ /* 0x000fe400078efcff */
[----:B-1----:R-:W-:Y:S02]  /*1aba0*/  @!P1 IADD3 R90, P3, P2, R3, R24, R2 ;  /* 0x00000018035a9210 */ /* 0x002fe40007a7e002 */
[----:B------:R-:W-:Y:S02]  /*1abb0*/  LOP3.LUT R0, R0, 0xfffdffff, RZ, 0xc0, !PT ;  /* 0xfffdffff00007812 */ /* 0x000fe400078ec0ff */
[----:B------:R-:W-:Y:S02]  /*1abc0*/  @!P1 IADD3.X R91, R4, R32, R6, P3, P2 ;  /* 0x00000020045b9210 */ /* 0x000fe40001fe4406 */
[----:B------:R-:W-:Y:S02]  /*1abd0*/  @P1 LOP3.LUT R0, R0, 0x20000, RZ, 0xfc, !PT ;  /* 0x0002000000001812 */ /* 0x000fe400078efcff */
[----:B------:R-:W-:Y:S01]  /*1abe0*/  LOP3.LUT P1, RZ, R25, 0x4000000, RZ, 0xc0, !PT ;  /* 0x0400000019ff7812 */ /* 0x000fe2000782c0ff */
[----:B------:R-:W-:Y:S01]  /*1abf0*/  FMUL R98, R224, UR20 ;  /* 0x00000014e0627c20 */ /* 0x000fe20008400000 */
[----:B0-----:R-:W-:-:S04]  /*1ac00*/  @!P4 IADD3 R8, P2, R11, R8, RZ ;  /* 0x000000080b08c210 */ /* 0x001fc80007f5e0ff */
[----:B------:R-:W-:Y:S01]  /*1ac10*/  F2FP.SATFINITE.E4M3.F32.PACK_AB_MERGE_C R98, RZ, R98, RZ ;  /* 0x00000062ff62723e */ /* 0x000fe200048070ff */
[----:B------:R-:W-:-:S05]  /*1ac20*/  @!P4 IMAD.X R9, R116, 0x1, R9, P2 ;  /* 0x000000017409c824 */ /* 0x000fca00010e0609 */
[----:B------:R0:W-:Y:S02]  /*1ac30*/  @!P4 STG.E.U8 desc[UR14][R8.64+0x60], R98 ;  /* 0x000060620800c986 */ /* 0x0001e4000c10110e */
[----:B0-----:R-:W0:Y:S01]  /*1ac40*/  @!P1 LDC.64 R8, c[0x0][0x5c0] ;  /* 0x00017000ff089b82 */ /* 0x001e220000000a00 */
[----:B------:R-:W-:Y:S02]  /*1ac50*/  F2FP.SATFINITE.E4M3.F32.PACK_AB_MERGE_C R105, RZ, R100, RZ ;  /* 0x00000064ff69723e */ /* 0x000fe400048070ff */
[----:B0-----:R-:W-:-:S05]  /*1ac60*/  @!P1 IADD3 R8, P4, R127, R8, RZ ;  /* 0x000000087f089210 */ /* 0x001fca0007f9e0ff */
[----:B------:R-:W-:-:S05]  /*1ac70*/  @!P1 IMAD.X R9, R128, 0x1, R9, P4 ;  /* 0x0000000180099824 */ /* 0x000fca00020e0609 */
[----:B------:R4:W-:Y:S02]  /*1ac80*/  @!P1 STG.E.U8 desc[UR14][R8.64+0x61], R105 ;  /* 0x0000616908009986 */ /* 0x0009e4000c10110e */
[----:B----4-:R-:W-:Y:S02]  /*1ac90*/  FMUL R9, R226, UR20 ;  /* 0x00000014e2097c20 */ /* 0x010fe40008400000 */
[----:B------:R-:W4:Y:S04]  /*1aca0*/  LDL.LU R226, [R1+0x170] ;  /* 0x0001700001e27983 */ /* 0x000f280000300800 */
[----:B------:R-:W4:Y:S01]  /*1acb0*/  LDL.LU R223, [R1+0x174] ;  /* 0x0001740001df7983 */ /* 0x000f220000300800 */
[C---:B------:R-:W-:Y:S02]  /*1acc0*/  ISETP.LT.OR P6, PT, R33.reuse, 0x52, !P0 ;  /* 0x000000522100780c */ /* 0x040fe400047c1670 */
[----:B------:R-:W-:-:S02]  /*1acd0*/  ISETP.LT.OR P5, PT, R33, 0x59, !P0 ;  /* 0x000000592100780c */ /* 0x000fc400047a1670 */
[----:B------:R-:W-:-:S09]  /*1ace0*/  ISETP.LT.OR P1, PT, R33, 0x5a, !P0 ;  /* 0x0000005a2100780c */ /* 0x000fd20004721670 */
[----:B------:R-:W-:-:S04]  /*1acf0*/  @!P6 IADD3 R11, P3, P2, R3, R24, R2 ;  /* 0x00000018030be210 */ /* 0x000fc80007a7e002 */
[----:B------:R-:W-:Y:S02]  /*1ad00*/  @!P6 IADD3.X R97, R4, R32, R6, P3, P2 ;  /* 0x000000200461e210 */ /* 0x000fe40001fe4406 */
[----:B------:R-:W-:-:S04]  /*1ad10*/  @!P5 IADD3 R98, P3, P2, R3, R24, R2 ;  /* 0x000000180362d210 */ /* 0x000fc80007a7e002 */
[C---:B------:R-:W-:Y:S02]  /*1ad20*/  @!P5 IADD3.X R99, R4.reuse, R32, R6, P3, P2 ;  /* 0x000000200463d210 */ /* 0x040fe40001fe4406 */
[----:B------:R-:W-:Y:S01]  /*1ad30*/  @!P1 IADD3 R102, P3, P2, R3, R24, R2 ;  /* 0x0000001803669210 */ /* 0x000fe20007a7e002 */
[----:B--2---:R-:W-:Y:S02]  /*1ad40*/  FMUL R106, R227, UR20 ;  /* 0x00000014e36a7c20 */ /* 0x004fe40008400000 */
[----:B------:R-:W2:Y:S01]  /*1ad50*/  LDL.LU R227, [R1+0x178] ;  /* 0x0001780001e37983 */ /* 0x000ea20000300800 */
[----:B------:R-:W-:Y:S02]  /*1ad60*/  @!P1 IADD3.X R103, R4, R32, R6, P3, P2 ;  /* 0x0000002004679210 */ /* 0x000fe40001fe4406 */
[----:B------:R-:W-:Y:S01]  /*1ad70*/  ISETP.LT.OR P1, PT, R33, 0x61, !P0 ;  /* 0x000000612100780c */ /* 0x000fe20004721670 */
[----:B---3--:R-:W-:Y:S01]  /*1ad80*/  FMUL R8, R225, UR20 ;  /* 0x00000014e1087c20 */ /* 0x008fe20008400000 */
[----:B------:R-:W-:Y:S01]  /*1ad90*/  LOP3.LUT P5, RZ, R0, 0x80000, RZ, 0xc0, !PT ;  /* 0x0008000000ff7812 */ /* 0x000fe200078ac0ff */
[----:B------:R-:W3:Y:S10]  /*1ada0*/  LDL.LU R224, [R1+0x17c] ;  /* 0x00017c0001e07983 */ /* 0x000ef40000300800 */
[----:B------:R-:W-:Y:S01]  /*1adb0*/  @!P1 IADD3 R100, P3, P2, R3, R24, R2 ;  /* 0x0000001803649210 */ /* 0x000fe20007a7e002 */
[----:B------:R-:W3:Y:S03]  /*1adc0*/  LDL.LU R225, [R1+0x180] ;  /* 0x0001800001e17983 */ /* 0x000ee60000300800 */
[----:B------:R-:W-:Y:S01]  /*1add0*/  @!P1 IADD3.X R101, R4, R32, R6, P3, P2 ;  /* 0x0000002004659210 */ /* 0x000fe20001fe4406 */
[----:B------:R-:W3:Y:S01]  /*1ade0*/  LDL.LU R222, [R1+0x184] ;  /* 0x0001840001de7983 */ /* 0x000ee20000300800 */
[----:B------:R-:W-:-:S02]  /*1adf0*/  ISETP.LT.OR P2, PT, R33, 0x62, !P0 ;  /* 0x000000622100780c */ /* 0x000fc40004741670 */
[----:B------:R-:W-:Y:S02]  /*1ae00*/  F2FP.SATFINITE.E4M3.F32.PACK_AB_MERGE_C R8, RZ, R8, RZ ;  /* 0x00000008ff08723e */ /* 0x000fe400048070ff */
[C---:B------:R-:W-:Y:S02]  /*1ae10*/  LOP3.LUT P6, RZ, R0.reuse, 0x20, RZ, 0xc0, !PT ;  /* 0x0000002000ff7812 */ /* 0x040fe400078cc0ff */
[----:B------:R-:W-:Y:S01]  /*1ae20*/  LOP3.LUT R0, R0, 0xffffbfff, RZ, 0xc0, !PT ;  /* 0xffffbfff00007812 */ /* 0x000fe200078ec0ff */
[----:B------:R0:W-:Y:S06]  /*1ae30*/  @!P5 STG.E.U8 desc[UR14][R92.64+0x68], R8 ;  /* 0x000068085c00d986 */ /* 0x0001ec000c10110e */
[----:B------:R-:W-:-:S02]  /*1ae40*/  @P2 LOP3.LUT R0, R0, 0x4000, RZ, 0xfc, !PT ;  /* 0x0000400000002812 */ /* 0x000fc400078efcff */
[----:B0-----:R-:W-:-:S04]  /*1ae50*/  @!P2 IADD3 R92, P4, P3, R3, R24, R2 ;  /* 0x00000018035ca210 */ /* 0x001fc80007b9e002 */
[----:B------:R-:W-:Y:S02]  /*1ae60*/  @!P2 IADD3.X R93, R4, R32, R6, P4, P3 ;  /* 0x00000020045da210 */ /* 0x000fe400027e6406 */
[----:B------:R-:W-:Y:S02]  /*1ae70*/  LOP3.LUT P2, RZ, R25, 0x80000000, RZ, 0xc0, !PT ;  /* 0x8000000019ff7812 */ /* 0x000fe4000784c0ff */
[----:B------:R-:W-:Y:S02]  /*1ae80*/  F2FP.SATFINITE.E4M3.F32.PACK_AB_MERGE_C R107, RZ, R9, RZ ;  /* 0x00000009ff6b723e */ /* 0x000fe400048070ff */
[----:B------:R-:W-:-:S09]  /*1ae90*/  ISETP.LT.OR P3, PT, R33, 0x69, !P0 ;  /* 0x000000692100780c */ /* 0x000fd20004761670 */
[----:B------:R-:W0:Y:S01]  /*1aea0*/  @!P2 LDC.64 R8, c[0x0][0x5c0] ;  /* 0x00017000ff08ab82 */ /* 0x000e220000000a00 */
[----:B------:R1:W-:Y:S01]  /*1aeb0*/  @!P6 STG.E.U8 desc[UR14][R88.64+0x69], R107 ;  /* 0x0000696b5800e986 */ /* 0x0003e2000c10110e */
[----:B------:R-:W-:Y:S02]  /*1aec0*/  LOP3.LUT P1, RZ, R25, 0x40000000, RZ, 0xc0, !PT ;  /* 0x4000000019ff7812 */ /* 0x000fe4000782c0ff */
[----:B------:R-:W-:Y:S02]  /*1aed0*/  LOP3.LUT R0, R0, 0xffffefff, RZ, 0xc0, !PT ;  /* 0xffffefff00007812 */ /* 0x000fe400078ec0ff */
[----:B-1----:R-:W-:-:S04]  /*1aee0*/  @!P3 IADD3 R88, P5, P4, R3, R24, R2 ;  /* 0x000000180358b210 */ /* 0x002fc80007cbe002 */
[----:B------:R-:W-:Y:S02]  /*1aef0*/  @!P3 IADD3.X R89, R4, R32, R6, P5, P4 ;  /* 0x000000200459b210 */ /* 0x000fe40002fe8406 */
[----:B------:R-:W-:Y:S02]  /*1af00*/  F2FP.SATFINITE.E4M3.F32.PACK_AB_MERGE_C R106, RZ, R106, RZ ;  /* 0x0000006aff6a723e */ /* 0x000fe400048070ff */
[----:B0-----:R-:W-:Y:S02]  /*1af10*/  @!P2 IADD3 R8, P4, R120, R8, RZ ;  /* 0x000000087808a210 */ /* 0x001fe40007f9e0ff */
[----:B------:R-:W-:-:S03]  /*1af20*/  @P3 LOP3.LUT R0, R0, 0x1000, RZ, 0xfc, !PT ;  /* 0x0000100000003812 */ /* 0x000fc600078efcff */
[----:B------:R-:W-:Y:S01]  /*1af30*/  @!P2 IMAD.X R9, R121, 0x1, R9, P4 ;  /* 0x000000017909a824 */ /* 0x000fe200020e0609 */
[----:B------:R-:W-:Y:S02]  /*1af40*/  ISETP.LT.OR P4, PT, R33, 0x6a, !P0 ;  /* 0x0000006a2100780c */ /* 0x000fe40004781670 */
[C---:B------:R-:W-:Y:S02]  /*1af50*/  LOP3.LUT P3, RZ, R0.reuse, 0x200, RZ, 0xc0, !PT ;  /* 0x0000020000ff7812 */ /* 0x040fe4000786c0ff */
[----:B------:R0:W-:Y:S01]  /*1af60*/  @!P2 STG.E.U8 desc[UR14][R8.64+0x68], R106 ;  /* 0x0000686a0800a986 */ /* 0x0001e2000c10110e */
[----:B------:R-:W-:Y:S01]  /*1af70*/  LOP3.LUT R0, R0, 0xfffbffff, RZ, 0xc0, !PT ;  /* 0xfffbffff00007812 */ /* 0x000fe200078ec0ff */
[----:B0-----:R-:W0:Y:S07]  /*1af80*/  @!P1 LDC.64 R8, c[0x0][0x5c0] ;  /* 0x00017000ff089b82 */ /* 0x001e2e0000000a00 */
[----:B------:R-:W-:-:S02]  /*1af90*/  @!P4 IADD3 R104, P6, P5, R3, R24, R2 ;  /* 0x000000180368c210 */ /* 0x000fc40007dde002 */
[----:B------:R-:W-:Y:S02]  /*1afa0*/  @P3 LOP3.LUT R0, R0, 0x40000, RZ, 0xfc, !PT ;  /* 0x0004000000003812 */ /* 0x000fe400078efcff */
[----:B------:R-:W-:Y:S02]  /*1afb0*/  @!P4 IADD3.X R105, R4, R32, R6, P6, P5 ;  /* 0x000000200469c210 */ /* 0x000fe400037ea406 */
[----:B------:R-:W-:Y:S02]  /*1afc0*/  ISETP.LT.OR P5, PT, R33, 0x71, !P0 ;  /* 0x000000712100780c */ /* 0x000fe400047a1670 */
[----:B------:R-:W-:-:S04]  /*1afd0*/  LOP3.LUT R0, R0, 0xffff7fff, RZ, 0xc0, !PT ;  /* 0xffff7fff00007812 */ /* 0x000fc800078ec0ff */
[----:B------:R-:W-:Y:S01]  /*1afe0*/  @P4 LOP3.LUT R0, R0, 0x8000, RZ, 0xfc, !PT ;  /* 0x0000800000004812 */ /* 0x000fe200078efcff */
[----:B----4-:R-:W-:Y:S02]  /*1aff0*/  FMUL R108, R226, UR20 ;  /* 0x00000014e26c7c20 */ /* 0x010fe40008400000 */
[----:B------:R-:W4:Y:S01]  /*1b000*/  LDL.LU R226, [R1+0x188] ;  /* 0x0001880001e27983 */ /* 0x000f220000300800 */
[----:B------:R-:W-:-:S03]  /*1b010*/  LOP3.LUT R0, R0, 0xfffeffff, RZ, 0xc0, !PT ;  /* 0xfffeffff00007812 */ /* 0x000fc600078ec0ff */
[----:B------:R-:W-:Y:S02]  /*1b020*/  @!P5 IADD3 R107, P3, P6, R3, R24, R2 ;  /* 0x00000018036bd210 */ /* 0x000fe40007e7e002 */
[----:B0-----:R-:W-:Y:S02]  /*1b030*/  @!P1 IADD3 R8, P2, R129, R8, RZ ;  /* 0x0000000881089210 */ /* 0x001fe40007f5e0ff */
[----:B------:R-:W-:Y:S02]  /*1b040*/  @P5 LOP3.LUT R0, R0, 0x10000, RZ, 0xfc, !PT ;  /* 0x0001000000005812 */ /* 0x000fe400078efcff */
[----:B------:R-:W-:Y:S01]  /*1b050*/  F2FP.SATFINITE.E4M3.F32.PACK_AB_MERGE_C R121, RZ, R108, RZ ;  /* 0x0000006cff79723e */ /* 0x000fe200048070ff */
[----:B------:R-:W-:Y:S01]  /*1b060*/  @!P1 IMAD.X R9, R134, 0x1, R9, P2 ;  /* 0x0000000186099824 */ /* 0x000fe200010e0609 */
[----:B------:R-:W-:Y:S02]  /*1b070*/  @!P5 IADD3.X R106, R4, R32, R6, P3, P6 ;  /* 0x00000020046ad210 */ /* 0x000fe40001fec406 */
[----:B------:R-:W-:-:S02]  /*1b080*/  LOP3.LUT P5, RZ, R0, 0x400, RZ, 0xc0, !PT ;  /* 0x0000040000ff7812 */ /* 0x000fc400078ac0ff */
[----:B------:R0:W-:Y:S01]  /*1b090*/  @!P1 STG.E.U8 desc[UR14][R8.64+0x69], R121 ;  /* 0x0000697908009986 */ /* 0x0001e2000c10110e */
[----:B------:R-:W-:Y:S01]  /*1b0a0*/  LOP3.LUT P1, RZ, R0, 0x40, RZ, 0xc0, !PT ;  /* 0x0000004000ff7812 */ /* 0x000fe2000782c0ff */
[----:B0-----:R-:W-:-:S05]  /*1b0b0*/  FMUL R8, R223, UR20 ;  /* 0x00000014df087c20 */ /* 0x001fca0008400000 */
[----:B------:R-:W-:Y:S02]  /*1b0c0*/  F2FP.SATFINITE.E4M3.F32.PACK_AB_MERGE_C R8, RZ, R8, RZ ;  /* 0x00000008ff08723e */ /* 0x000fe400048070ff */
[----:B------:R-:W-:Y:S02]  /*1b0d0*/  P2R R116, PR, RZ, 0x2 ;  /* 0x00000002ff747803 */ /* 0x000fe40000000000 */
[C---:B------:R-:W-:Y:S01]  /*1b0e0*/  LOP3.LUT P4, RZ, R25.reuse, 0x20000000, RZ, 0xc0, !PT ;  /* 0x2000000019ff7812 */ /* 0x040fe2000788c0ff */
[----:B------:R0:W-:Y:S01]  /*1b0f0*/  @!P5 STG.E.U8 desc[UR14][R86.64+0x70], R8 ;  /* 0x000070085600d986 */ /* 0x0001e2000c10110e */
[C---:B------:R-:W-:Y:S02]  /*1b100*/  LOP3.LUT P1, RZ, R25.reuse, 0x10000000, RZ, 0xc0, !PT ;  /* 0x1000000019ff7812 */ /* 0x040fe4000782c0ff */
[C---:B------:R-:W-:Y:S02]  /*1b110*/  LOP3.LUT P2, RZ, R25.reuse, 0x8000000, RZ, 0xc0, !PT ;  /* 0x0800000019ff7812 */ /* 0x040fe4000784c0ff */
[----:B------:R-:W-:-:S02]  /*1b120*/  LOP3.LUT P5, RZ, R25, 0x2000000, RZ, 0xc0, !PT ;  /* 0x0200000019ff7812 */ /* 0x000fc400078ac0ff */
[----:B------:R-:W-:-:S05]  /*1b130*/  ISETP.LT.OR P6, PT, R33, 0x72, !P0 ;  /* 0x000000722100780c */ /* 0x000fca00047c1670 */
[----:B0-----:R-:W0:Y:S01]  /*1b140*/  @!P4 LDC.64 R8, c[0x0][0x5c0] ;  /* 0x00017000ff08cb82 */ /* 0x001e220000000a00 */
[----:B--2---:R-:W-:Y:S02]  /*1b150*/  FMUL R25, R227, UR20 ;  /* 0x00000014e3197c20 */ /* 0x004fe40008400000 */
[----:B------:R-:W2:Y:S03]  /*1b160*/  LDL.LU R227, [R1+0x18c] ;  /* 0x00018c0001e37983 */ /* 0x000ea60000300800 */
[----:B------:R-:W-:Y:S01]  /*1b170*/  F2FP.SATFINITE.E4M3.F32.PACK_AB_MERGE_C R123, RZ, R25, RZ ;  /* 0x00000019ff7b723e */ /* 0x000fe200048070ff */
[----:B---3--:R-:W-:Y:S02]  /*1b180*/  FMUL R25, R224, UR20 ;  /* 0x00000014e0197c20 */ /* 0x008fe40008400000 */
[----:B------:R-:W3:Y:S01]  /*1b190*/  LDL.LU R224, [R1+0x190] ;  /* 0x0001900001e07983 */ /* 0x000ee20000300800 */
[----:B------:R-:W-:-:S02]  /*1b1a0*/  P2R R120, PR, RZ, 0x4 ;  /* 0x00000004ff787803 */ /* 0x000fc40000000000 */
[----:B------:R-:W-:Y:S01]  /*1b1b0*/  @!P6 IADD3 R109, P2, P3, R3, R24, R2 ;  /* 0x00000018036de210 */ /* 0x000fe20007b5e002 */
[----:B------:R-:W3:Y:S03]  /*1b1c0*/  LDL.LU R223, [R1+0x194] ;  /* 0x0001940001df7983 */ /* 0x000ee60000300800 */
[----:B------:R-:W-:Y:S02]  /*1b1d0*/  @!P6 IADD3.X R108, R4, R32, R6, P2, P3 ;  /* 0x00000020046ce210 */ /* 0x000fe400017e6406 */
[----:B------:R-:W-:Y:S02]  /*1b1e0*/  LOP3.LUT P3, RZ, R0, 0x40000, RZ, 0xc0, !PT ;  /* 0x0004000000ff7812 */ /* 0x000fe4000786c0ff */
[----:B------:R-:W-:Y:S01]  /*1b1f0*/  F2FP.SATFINITE.E4M3.F32.PACK_AB_MERGE_C R121, RZ, R25, RZ ;  /* 0x00000019ff79723e */ /* 0x000fe200048070ff */
[----:B------:R-:W-:Y:S02]  /*1b200*/  FMUL R25, R225, UR20 ;  /* 0x00000014e1197c20 */ /* 0x000fe40008400000 */
[----:B------:R-:W3:Y:S08]  /*1b210*/  LDL.LU R225, [R1+0x198] ;  /* 0x0001980001e17983 */ /* 0x000ef00000300800 */
[----:B------:R1:W-:Y:S01]  /*1b220*/  @!P3 STG.E.U8 desc[UR14][R82.64+0x71], R123 ;  /* 0x0000717b5200b986 */ /* 0x0003e2000c10110e */
[----:B0-----:R-:W-:-:S02]  /*1b230*/  @!P4 IADD3 R8, P2, R133, R8, RZ ;  /* 0x000000088508c210 */ /* 0x001fc40007f5e0ff */
[----:B-1----:R-:W-:Y:S01]  /*1b240*/  F2FP.SATFINITE.E4M3.F32.PACK_AB_MERGE_C R83, RZ, R25, RZ ;  /* 0x00000019ff53723e */ /* 0x002fe200048070ff */
[----:B------:R-:W-:-:S05]  /*1b250*/  FMUL R25, R222, UR20 ;  /* 0x00000014de197c20 */ /* 0x000fca0008400000 */
[----:B------:R-:W-:Y:S01]  /*1b260*/  F2FP.SATFINITE.E4M3.F32.PACK_AB_MERGE_C R87, RZ, R25, RZ ;  /* 0x00000019ff57723e */ /* 0x000fe200048070ff */
[----:B------:R-:W-:-:S05]  /*1b270*/  @!P4 IMAD.X R9, R138, 0x1, R9, P2 ;  /* 0x000000018a09c824 */ /* 0x000fca00010e0609 */
[----:B------:R0:W-:Y:S02]  /*1b280*/  @!P4 STG.E.U8 desc[UR14][R8.64+0x70], R121 ;  /* 0x000070790800c986 */ /* 0x0001e4000c10110e */
[----:B0-----:R-:W0:Y:S01]  /*1b290*/  @!P1 LDC.64 R8, c[0x0][0x5c0] ;  /* 0x00017000ff089b82 */ /* 0x001e220000000a00 */
[----:B----4-:R-:W-:Y:S02]  /*1b2a0*/  FMUL R25, R226, UR20 ;  /* 0x00000014e2197c20 */ /* 0x010fe40008400000 */
[----:B------:R-:W4:Y:S03]  /*1b2b0*/  LDL.LU R226, [R1+0x19c] ;  /* 0x00019c0001e27983 */ /* 0x000f260000300800 */
[----:B------:R-:W-:Y:S01]  /*1b2c0*/  F2FP.SATFINITE.E4M3.F32.PACK_AB_MERGE_C R121, RZ, R25, RZ ;  /* 0x00000019ff79723e */ /* 0x000fe200048070ff */
[----:B--2---:R-:W-:Y:S02]  /*1b2d0*/  FMUL R25, R227, UR20 ;  /* 0x00000014e3197c20 */ /* 0x004fe40008400000 */
[----:B------:R-:W2:Y:S01]  /*1b2e0*/  LDL.LU R227, [R1+0x1a0] ;  /* 0x0001a00001e37983 */ /* 0x000ea20000300800 */
[----:B0-----:R-:W-:-:S03]  /*1b2f0*/  @!P1 IADD3 R8, P2, R131, R8, RZ ;  /* 0x0000000883089210 */ /* 0x001fc60007f5e0ff */
[----:B------:R-:W2:Y:S02]  /*1b300*/  LDL.LU R222, [R1+0x1a4] ;  /* 0x0001a40001de7983 */ /* 0x000ea40000300800 */
[----:B------:R-:W-:Y:S01]  /*1b310*/  @!P1 IMAD.X R9, R136, 0x1, R9, P2 ;  /* 0x0000000188099824 */ /* 0x000fe200010e0609 */
[----:B------:R-:W-:-:S04]  /*1b320*/  ISETP.NE.AND P2, PT, R120, RZ, PT ;  /* 0x000000ff7800720c */ /* 0x000fc80003f45270 */
[----:B------:R0:W-:Y:S01]  /*1b330*/  @!P1 STG.E.U8 desc[UR14][R8.64+0x71], R83 ;  /* 0x0000715308009986 */ /* 0x0001e2000c10110e */
[----:B------:R-:W-:Y:S02]  /*1b340*/  P2R R110, PR, RZ, 0x40 ;  /* 0x00000040ff6e7803 */ /* 0x000fe40000000000 */
[----:B------:R-:W-:-:S06]  /*1b350*/  LOP3.LUT P6, RZ, R0, 0x100, RZ, 0xc0, !PT ;  /* 0x0000010000ff7812 */ /* 0x000fcc00078cc0ff */
[----:B0-----:R-:W0:Y:S01]  /*1b360*/  @!P2 LDC.64 R8, c[0x0][0x5c0] ;  /* 0x00017000ff08ab82 */ /* 0x001e220000000a00 */
[----:B------:R-:W-:Y:S01]  /*1b370*/  F2FP.SATFINITE.E4M3.F32.PACK_AB_MERGE_C R83, RZ, R25, RZ ;  /* 0x00000019ff53723e */ /* 0x000fe200048070ff */
[----:B---3--:R-:W-:Y:S02]  /*1b380*/  FMUL R25, R224, UR20 ;  /* 0x00000014e0197c20 */ /* 0x008fe40008400000 */
[----:B------:R-:W3:Y:S01]  /*1b390*/  LDL.LU R224, [R1+0x1a8] ;  /* 0x0001a80001e07983 */ /* 0x000ee20000300800 */
[----:B------:R-:W-:-:S03]  /*1b3a0*/  ISETP.NE.AND P1, PT, R116, RZ, PT ;  /* 0x000000ff7400720c */ /* 0x000fc60003f25270 */
[----:B------:R-:W-:Y:S10]  /*1b3b0*/  @!P6 STG.E.U8 desc[UR14][R84.64+0x78], R87 ;  /* 0x000078575400e986 */ /* 0x000ff4000c10110e */
[----:B------:R1:W-:Y:S01]  /*1b3c0*/  @!P1 STG.E.U8 desc[UR14][R80.64+0x79], R121 ;  /* 0x0000797950009986 */ /* 0x0003e2000c10110e */
[----:B0-----:R-:W-:-:S05]  /*1b3d0*/  @!P2 IADD3 R8, P1, R130, R8, RZ ;  /* 0x000000088208a210 */ /* 0x001fca0007f3e0ff */
[----:B------:R-:W-:-:S05]  /*1b3e0*/  @!P2 IMAD.X R9, R135, 0x1, R9, P1 ;  /* 0x000000018709a824 */ /* 0x000fca00008e0609 */
[----:B------:R0:W-:Y:S01]  /*1b3f0*/  @!P2 STG.E.U8 desc[UR14][R8.64+0x78], R83 ;  /* 0x000078530800a986 */ /* 0x0001e2000c10110e */
[----:B-1----:R-:W-:Y:S01]  /*1b400*/  F2FP.SATFINITE.E4M3.F32.PACK_AB_MERGE_C R81, RZ, R25, RZ ;  /* 0x00000019ff51723e */ /* 0x002fe200048070ff */
[----:B------:R-:W-:Y:S01]  /*1b410*/  FMUL R25, R223, UR20 ;  /* 0x00000014df197c20 */ /* 0x000fe20008400000 */
[----:B0-----:R-:W0:Y:S04]  /*1b420*/  @!P5 LDC.64 R8, c[0x0][0x5c0] ;  /* 0x00017000ff08db82 */ /* 0x001e280000000a00 */
[----:B------:R-:W-:Y:S01]  /*1b430*/  F2FP.SATFINITE.E4M3.F32.PACK_AB_MERGE_C R85, RZ, R25, RZ ;  /* 0x00000019ff55723e */ /* 0x000fe200048070ff */
[----:B------:R-:W-:Y:S02]  /*1b440*/  FMUL R25, R225, UR20 ;  /* 0x00000014e1197c20 */ /* 0x000fe40008400000 */
[----:B------:R-:W3:Y:S03]  /*1b450*/  LDL.LU R225, [R1+0x1ac] ;  /* 0x0001ac0001e17983 */ /* 0x000ee60000300800 */
[----:B------:R-:W-:-:S02]  /*1b460*/  F2FP.SATFINITE.E4M3.F32.PACK_AB_MERGE_C R83, RZ, R25, RZ ;  /* 0x00000019ff53723e */ /* 0x000fc400048070ff */
[----:B0-----:R-:W-:-:S05]  /*1b470*/  @!P5 IADD3 R8, P6, R132, R8, RZ ;  /* 0x000000088408d210 */ /* 0x001fca0007fde0ff */
[----:B------:R-:W-:-:S05]  /*1b480*/  @!P5 IMAD.X R9, R137, 0x1, R9, P6 ;  /* 0x000000018909d824 */ /* 0x000fca00030e0609 */
[----:B------:R0:W-:Y:S01]  /*1b490*/  @!P5 STG.E.U8 desc[UR14][R8.64+0x79], R81 ;  /* 0x000079510800d986 */ /* 0x0001e2000c10110e */
[----:B----4-:R-:W-:-:S03]  /*1b4a0*/  FMUL R25, R226, UR20 ;  /* 0x00000014e2197c20 */ /* 0x010fc60008400000 */
[----:B------:R-:W4:Y:S04]  /*1b4b0*/  LDL.LU R226, [R1+0x1b0] ;  /* 0x0001b00001e27983 */ /* 0x000f280000300800 */
[----:B------:R-:W4:Y:S01]  /*1b4c0*/  LDL.LU R223, [R1+0x1b4] ;  /* 0x0001b40001df7983 */ /* 0x000f220000300800 */
[----:B0-----:R-:W-:Y:S01]  /*1b4d0*/  F2FP.SATFINITE.E4M3.F32.PACK_AB_MERGE_C R81, RZ, R25, RZ ;  /* 0x00000019ff51723e */ /* 0x001fe200048070ff */
[----:B--2---:R-:W-:Y:S02]  /*1b4e0*/  FMUL R25, R227, UR20 ;  /* 0x00000014e3197c20 */ /* 0x004fe40008400000 */
[----:B------:R-:W2:Y:S01]  /*1b4f0*/  LDL.LU R227, [R1+0x1b8] ;  /* 0x0001b80001e37983 */ /* 0x000ea20000300800 */
[C---:B------:R-:W-:Y:S02]  /*1b500*/  LOP3.LUT P3, RZ, R0.reuse, 0x10, RZ, 0xc0, !PT ;  /* 0x0000001000ff7812 */ /* 0x040fe4000786c0ff */
[----:B------:R-:W-:-:S11]  /*1b510*/  LOP3.LUT P4, RZ, R0, 0x8, RZ, 0xc0, !PT ;  /* 0x0000000800ff7812 */ /* 0x000fd6000788c0ff */
[----:B------:R-:W-:Y:S01]  /*1b520*/  @!P3 STG.E.U8 desc[UR14][R78.64], R85 ;  /* 0x000000554e00b986 */ /* 0x000fe2000c10110e */
[----:B------:R-:W-:-:S03]  /*1b530*/  ISETP.LT.OR P3, PT, R33, 0x1, !P0 ;  /* 0x000000012100780c */ /* 0x000fc60004761670 */
[----:B------:R0:W-:Y:S10]  /*1b540*/  @!P4 STG.E.U8 desc[UR14][R76.64+0x1], R83 ;  /* 0x000001534c00c986 */ /* 0x0001f4000c10110e */
[----:B------:R-:W1:Y:S01]  /*1b550*/  @!P3 LDC.64 R8, c[0x0][0x5c0] ;  /* 0x00017000ff08bb82 */ /* 0x000e620000000a00 */
[----:B0-----:R-:W-:Y:S01]  /*1b560*/  F2FP.SATFINITE.E4M3.F32.PACK_AB_MERGE_C R77, RZ, R25, RZ ;  /* 0x00000019ff4d723e */ /* 0x001fe200048070ff */
[----:B------:R-:W-:-:S05]  /*1b570*/  FMUL R25, R222, UR20 ;  /* 0x00000014de197c20 */ /* 0x000fca0008400000 */
[----:B------:R-:W-:Y:S01]  /*1b580*/  F2FP.SATFINITE.E4M3.F32.PACK_AB_MERGE_C R79, RZ, R25, RZ ;  /* 0x00000019ff4f723e */ /* 0x000fe200048070ff */
[----:B---3--:R-:W-:Y:S02]  /*1b590*/  FMUL R25, R224, UR20 ;  /* 0x00000014e0197c20 */ /* 0x008fe40008400000 */
[----:B------:R-:W3:Y:S01]  /*1b5a0*/  LDL.LU R224, [R1+0x1bc] ;  /* 0x0001bc0001e07983 */ /* 0x000ee20000300800 */
[----:B------:R-:W-:Y:S02]  /*1b5b0*/  ISETP.LT.OR P5, PT, R33, 0x2, !P0 ;  /* 0x000000022100780c */ /* 0x000fe400047a1670 */
[----:B-1----:R-:W-:-:S05]  /*1b5c0*/  @!P3 IADD3 R8, P4, R140, R8, RZ ;  /* 0x000000088c08b210 */ /* 0x002fca0007f9e0ff */
[----:B------:R-:W-:-:S05]  /*1b5d0*/  @!P3 IMAD.X R9, R147, 0x1, R9, P4 ;  /* 0x000000019309b824 */ /* 0x000fca00020e0609 */
[----:B------:R0:W-:Y:S02]  /*1b5e0*/  @!P3 STG.E.U8 desc[UR14][R8.64], R81 ;  /* 0x000000510800b986 */ /* 0x0001e4000c10110e */
[----:B0-----:R-:W0:Y:S01]  /*1b5f0*/  @!P5 LDC.64 R8, c[0x0][0x5c0] ;  /* 0x00017000ff08db82 */ /* 0x001e220000000a00 */
[----:B------:R-:W-:Y:S01]  /*1b600*/  F2FP.SATFINITE.E4M3.F32.PACK_AB_MERGE_C R81, RZ, R25, RZ ;  /* 0x00000019ff51723e */ /* 0x000fe200048070ff */
[----:B------:R-:W-:Y:S01]  /*1b610*/  FMUL R25, R225, UR20 ;  /* 0x00000014e1197c20 */ /* 0x000fe20008400000 */
[C---:B------:R-:W-:Y:S01]  /*1b620*/  LOP3.LUT P1, RZ, R0.reuse, 0x4, RZ, 0xc0, !PT ;  /* 0x0000000400ff7812 */ /* 0x040fe2000782c0ff */
[----:B------:R-:W3:Y:S01]  /*1b630*/  LDL.LU R225, [R1+0x1c0] ;  /* 0x0001c00001e17983 */ /* 0x000ee20000300800 */
[----:B------:R-:W-:-:S03]  /*1b640*/  LOP3.LUT P2, RZ, R0, 0x2, RZ, 0xc0, !PT ;  /* 0x0000000200ff7812 */ /* 0x000fc6000784c0ff */
[----:B------:R-:W3:Y:S01]  /*1b650*/  LDL.LU R222, [R1+0x1c4] ;  /* 0x0001c40001de7983 */ /* 0x000ee20000300800 */
[----:B0-----:R-:W-:-:S05]  /*1b660*/  @!P5 IADD3 R8, P6, R142, R8, RZ ;  /* 0x000000088e08d210 */ /* 0x001fca0007fde0ff */
[----:B------:R-:W-:-:S05]  /*1b670*/  @!P5 IMAD.X R9, R149, 0x1, R9, P6 ;  /* 0x000000019509d824 */ /* 0x000fca00030e0609 */
[----:B------:R0:W-:Y:S04]  /*1b680*/  @!P5 STG.E.U8 desc[UR14][R8.64+0x1], R77 ;  /* 0x0000014d0800d986 */ /* 0x0001e8000c10110e */
[----:B------:R-:W-:Y:S01]  /*1b690*/  @!P1 STG.E.U8 desc[UR14][R74.64+0x8], R79 ;  /* 0x0000084f4a009986 */ /* 0x000fe2000c10110e */
[----:B0-----:R-:W-:Y:S01]  /*1b6a0*/  F2FP.SATFINITE.E4M3.F32.PACK_AB_MERGE_C R77, RZ, R25, RZ ;  /* 0x00000019ff4d723e */ /* 0x001fe200048070ff */
[----:B----4-:R-:W-:Y:S02]  /*1b6b0*/  FMUL R25, R226, UR20 ;  /* 0x00000014e2197c20 */ /* 0x010fe40008400000 */
[----:B------:R-:W4:Y:S04]  /*1b6c0*/  LDL.LU R226, [R1+0x1c8] ;  /* 0x0001c80001e27983 */ /* 0x000f280000300800 */
[----:B------:R0:W-:Y:S02]  /*1b6d0*/  @!P2 STG.E.U8 desc[UR14][R72.64+0x9], R81 ;  /* 0x000009514800a986 */ /* 0x0001e4000c10110e */
[----:B0-----:R-:W-:Y:S01]  /*1b6e0*/  F2FP.SATFINITE.E4M3.F32.PACK_AB_MERGE_C R73, RZ, R25, RZ ;  /* 0x00000019ff49723e */ /* 0x001fe200048070ff */
[----:B------:R-:W-:-:S05]  /*1b6f0*/  FMUL R25, R223, UR20 ;  /* 0x00000014df197c20 */ /* 0x000fca0008400000 */
[----:B------:R-:W-:Y:S01]  /*1b700*/  F2FP.SATFINITE.E4M3.F32.PACK_AB_MERGE_C R75, RZ, R25, RZ ;  /* 0x00000019ff4b723e */ /* 0x000fe200048070ff */
[----:B--2---:R-:W-:Y:S02]  /*1b710*/  FMUL R25, R227, UR20 ;  /* 0x00000014e3197c20 */ /* 0x004fe40008400000 */
[----:B------:R-:W2:Y:S01]  /*1b720*/  LDL.LU R227, [R1+0x1cc] ;  /* 0x0001cc0001e37983 */ /* 0x000ea20000300800 */
        /* <DEDUP_REMOVED lines=8> */
[----:B---3--:R-:W-:Y:S02]  /*1b7b0*/  FMUL R25, R224, UR20 ;  /* 0x00000014e0197c20 */ /* 0x008fe40008400000 */
[----:B------:R-:W3:Y:S01]  /*1b7c0*/  LDL.LU R224, [R1+0x1d0] ;  /* 0x0001d00001e07983 */ /* 0x000ee20000300800 */
[----:B------:R-:W-:Y:S02]  /*1b7d0*/  LOP3.LUT P4, RZ, R0, 0x1, RZ, 0xc0, !PT ;  /* 0x0000000100ff7812 */ /* 0x000fe4000788c0ff */
[----:B------:R-:W-:Y:S01]  /*1b7e0*/  LOP3.LUT P3, RZ, R14, 0x20000000, RZ, 0xc0, !PT ;  /* 0x200000000eff7812 */ /* 0x000fe2000786c0ff */
[----:B------:R-:W3:Y:S01]  /*1b7f0*/  LDL.LU R223, [R1+0x1d4] ;  /* 0x0001d40001df7983 */ /* 0x000ee20000300800 */
[----:B0-----:R-:W-:-:S05]  /*1b800*/  @!P5 IADD3 R8, P6, R145, R8, RZ ;  /* 0x000000089108d210 */ /* 0x001fca0007fde0ff */
[----:B------:R-:W-:-:S05]  /*1b810*/  @!P5 IMAD.X R9, R151, 0x1, R9, P6 ;  /* 0x000000019709d824 */ /* 0x000fca00030e0609 */
[----:B------:R0:W-:Y:S04]  /*1b820*/  @!P5 STG.E.U8 desc[UR14][R8.64+0x9], R73 ;  /* 0x000009490800d986 */ /* 0x0001e8000c10110e */
[----:B------:R-:W-:Y:S01]  /*1b830*/  @!P4 STG.E.U8 desc[UR14][R70.64+0x10], R75 ;  /* 0x0000104b4600c986 */ /* 0x000fe2000c10110e */
[----:B------:R-:W-:-:S13]  /*1b840*/  ISETP.LT.OR P4, PT, R33, 0x11, !P0 ;  /* 0x000000112100780c */ /* 0x000fda0004781670 */
[----:B0-----:R-:W0:Y:S01]  /*1b850*/  @!P4 LDC.64 R8, c[0x0][0x5c0] ;  /* 0x00017000ff08cb82 */ /* 0x001e220000000a00 */
[----:B------:R-:W-:Y:S01]  /*1b860*/  F2FP.SATFINITE.E4M3.F32.PACK_AB_MERGE_C R73, RZ, R25, RZ ;  /* 0x00000019ff49723e */ /* 0x000fe200048070ff */
[----:B------:R-:W-:Y:S02]  /*1b870*/  FMUL R25, R225, UR20 ;  /* 0x00000014e1197c20 */ /* 0x000fe40008400000 */
[----:B------:R-:W3:Y:S04]  /*1b880*/  LDL.LU R225, [R1+0x1d8] ;  /* 0x0001d80001e17983 */ /* 0x000ee80000300800 */
[----:B------:R1:W-:Y:S02]  /*1b890*/  @!P3 STG.E.U8 desc[UR14][R68.64+0x11], R77 ;  /* 0x0000114d4400b986 */ /* 0x0003e4000c10110e */
[----:B-1----:R-:W-:Y:S01]  /*1b8a0*/  F2FP.SATFINITE.E4M3.F32.PACK_AB_MERGE_C R69, RZ, R25, RZ ;  /* 0x00000019ff45723e */ /* 0x002fe200048070ff */
[----:B------:R-:W-:Y:S01]  /*1b8b0*/  FMUL R25, R222, UR20 ;  /* 0x00000014de197c20 */ /* 0x000fe20008400000 */
[----:B0-----:R-:W-:-:S04]  /*1b8c0*/  @!P4 IADD3 R8, P3, R141, R8, RZ ;  /* 0x000000088d08c210 */ /* 0x001fc80007f7e0ff */
[----:B------:R-:W-:Y:S01]  /*1b8d0*/  F2FP.SATFINITE.E4M3.F32.PACK_AB_MERGE_C R71, RZ, R25, RZ ;  /* 0x00000019ff47723e */ /* 0x000fe200048070ff */
[----:B----4-:R-:W-:Y:S02]  /*1b8e0*/  FMUL R25, R226, UR20 ;  /* 0x00000014e2197c20 */ /* 0x010fe40008400000 */
[----:B------:R-:W4:Y:S01]  /*1b8f0*/  LDL.LU R226, [R1+0x1dc] ;  /* 0x0001dc0001e27983 */ /* 0x000f220000300800 */
[----:B------:R-:W-:-:S05]  /*1b900*/  @!P4 IMAD.X R9, R148, 0x1, R9, P3 ;  /* 0x000000019409c824 */ /* 0x000fca00018e0609 */
[----:B------:R0:W-:Y:S02]  /*1b910*/  @!P4 STG.E.U8 desc[UR14][R8.64+0x10], R73 ;  /* 0x000010490800c986 */ /* 0x0001e4000c10110e */
[----:B0-----:R-:W-:Y:S01]  /*1b920*/  F2FP.SATFINITE.E4M3.F32.PACK_AB_MERGE_C R73, RZ, R25, RZ ;  /* 0x00000019ff49723e */ /* 0x001fe200048070ff */
[----:B--2---:R-:W-:Y:S02]  /*1b930*/  FMUL R25, R227, UR20 ;  /* 0x00000014e3197c20 */ /* 0x004fe40008400000 */
[----:B------:R-:W2:Y:S01]  /*1b940*/  LDL.LU R227, [R1+0x1e0] ;  /* 0x0001e00001e37983 */ /* 0x000ea20000300800 */
[----:B------:R-:W-:Y:S02]  /*1b950*/  ISETP.LT.OR P5, PT, R33, 0x12, !P0 ;  /* 0x000000122100780c */ /* 0x000fe400047a1670 */
[----:B------:R-:W-:Y:S01]  /*1b960*/  LOP3.LUT P2, RZ, R14, 0x10000000, RZ, 0xc0, !PT ;  /* 0x100000000eff7812 */ /* 0x000fe2000784c0ff */
[----:B------:R-:W2:Y:S10]  /*1b970*/  LDL.LU R222, [R1+0x1e4] ;  /* 0x0001e40001de7983 */ /* 0x000eb40000300800 */
[----:B------:R-:W0:Y:S02]  /*1b980*/  @!P5 LDC.64 R8, c[0x0][0x5c0] ;  /* 0x00017000ff08db82 */ /* 0x000e240000000a00 */
[----:B0-----:R-:W-:-:S05]  /*1b990*/  @!P5 IADD3 R8, P6, R139, R8, RZ ;  /* 0x000000088b08d210 */ /* 0x001fca0007fde0ff */
[----:B------:R-:W-:-:S05]  /*1b9a0*/  @!P5 IMAD.X R9, R144, 0x1, R9, P6 ;  /* 0x000000019009d824 */ /* 0x000fca00030e0609 */
[----:B------:R0:W-:Y:S04]  /*1b9b0*/  @!P5 STG.E.U8 desc[UR14][R8.64+0x11], R69 ;  /* 0x000011450800d986 */ /* 0x0001e8000c10110e */
[----:B------:R-:W-:Y:S01]  /*1b9c0*/  @!P2 STG.E.U8 desc[UR14][R66.64+0x18], R71 ;  /* 0x000018474200a986 */ /* 0x000fe2000c10110e */
[----:B------:R-:W-:Y:S02]  /*1b9d0*/  ISETP.LT.OR P2, PT, R33, 0x19, !P0 ;  /* 0x000000192100780c */ /* 0x000fe40004741670 */
[----:B0-----:R-:W-:-:S11]  /*1b9e0*/  F2FP.SATFINITE.E4M3.F32.PACK_AB_MERGE_C R69, RZ, R25, RZ ;  /* 0x00000019ff45723e */ /* 0x001fd600048070ff */
[----:B------:R-:W0:Y:S01]  /*1b9f0*/  @!P2 LDC.64 R8, c[0x0][0x5c0] ;  /* 0x00017000ff08ab82 */ /* 0x000e220000000a00 */
[----:B---3--:R-:W-:Y:S02]  /*1ba00*/  FMUL R25, R224, UR20 ;  /* 0x00000014e0197c20 */ /* 0x008fe40008400000 */
[----:B------:R-:W3:Y:S01]  /*1ba10*/  LDL.LU R224, [R1+0x1e8] ;  /* 0x0001e80001e07983 */ /* 0x000ee20000300800 */
[----:B------:R-:W-:Y:S02]  /*1ba20*/  LOP3.LUT P1, RZ, R14, 0x8000000, RZ, 0xc0, !PT ;  /* 0x080000000eff7812 */ /* 0x000fe4000782c0ff */
[----:B------:R-:W-:-:S11]  /*1ba30*/  ISETP.LT.OR P5, PT, R33, 0x1a, !P0 ;  /* 0x0000001a2100780c */ /* 0x000fd600047a1670 */
        /* <DEDUP_REMOVED lines=11> */
[----:B0-----:R-:W-:Y:S01]  /*1baf0*/  @!P5 IADD3 R8, P6, R154, R8, RZ ;  /* 0x000000089a08d210 */ /* 0x001fe20007fde0ff */
[----:B----4-:R-:W-:Y:S02]  /*1bb00*/  FMUL R25, R226, UR20 ;  /* 0x00000014e2197c20 */ /* 0x010fe40008400000 */
[----:B------:R-:W4:Y:S02]  /*1bb10*/  LDL.LU R226, [R1+0x1f0] ;  /* 0x0001f00001e27983 */ /* 0x000f240000300800 */
[----:B------:R-:W-:Y:S02]  /*1bb20*/  @!P5 IMAD.X R9, R159, 0x1, R9, P6 ;  /* 0x000000019f09d824 */ /* 0x000fe400030e0609 */
[----:B------:R-:W4:Y:S04]  /*1bb30*/  LDL.LU R223, [R1+0x1f4] ;  /* 0x0001f40001df7983 */ /* 0x000f280000300800 */
[----:B------:R0:W-:Y:S02]  /*1bb40*/  @!P5 STG.E.U8 desc[UR14][R8.64+0x19], R65 ;  /* 0x000019410800d986 */ /* 0x0001e4000c10110e */
[----:B0-----:R-:W-:Y:S01]  /*1bb50*/  F2FP.SATFINITE.E4M3.F32.PACK_AB_MERGE_C R65, RZ, R25, RZ ;  /* 0x00000019ff41723e */ /* 0x001fe200048070ff */
[----:B--2---:R-:W-:-:S02]  /*1bb60*/  FMUL R25, R227, UR20 ;  /* 0x00000014e3197c20 */ /* 0x004fc40008400000 */
        /* <DEDUP_REMOVED lines=9> */
[----:B------:R-:W-:Y:S02]  /*1bc00*/  F2FP.SATFINITE.E4M3.F32.PACK_AB_MERGE_C R63, RZ, R25, RZ ;  /* 0x00000019ff3f723e */ /* 0x000fe400048070ff */
[----:B------:R-:W-:Y:S02]  /*1bc10*/  ISETP.LT.OR P5, PT, R33, 0x22, !P0 ;  /* 0x000000222100780c */ /* 0x000fe400047a1670 */
[----:B-1----:R-:W-:Y:S01]  /*1bc20*/  @!P3 IADD3 R8, P4, R156, R8, RZ ;  /* 0x000000089c08b210 */ /* 0x002fe20007f9e0ff */
[----:B---3--:R-:W-:Y:S02]  /*1bc30*/  FMUL R25, R224, UR20 ;  /* 0x00000014e0197c20 */ /* 0x008fe40008400000 */
[----:B------:R-:W3:Y:S02]  /*1bc40*/  LDL.LU R224, [R1+0x1fc] ;  /* 0x0001fc0001e07983 */ /* 0x000ee40000300800 */
[----:B------:R-:W-:-:S05]  /*1bc50*/  @!P3 IMAD.X R9, R161, 0x1, R9, P4 ;  /* 0x00000001a109b824 */ /* 0x000fca00020e0609 */
[----:B------:R0:W-:Y:S02]  /*1bc60*/  @!P3 STG.E.U8 desc[UR14][R8.64+0x20], R65 ;  /* 0x000020410800b986 */ /* 0x0001e4000c10110e */
[----:B0-----:R-:W0:Y:S01]  /*1bc70*/  @!P5 LDC.64 R8, c[0x0][0x5c0] ;  /* 0x00017000ff08db82 */ /* 0x001e220000000a00 */
[----:B------:R-:W-:Y:S02]  /*1bc80*/  F2FP.SATFINITE.E4M3.F32.PACK_AB_MERGE_C R65, RZ, R25, RZ ;  /* 0x00000019ff41723e */ /* 0x000fe400048070ff */
[C---:B------:R-:W-:Y:S02]  /*1bc90*/  LOP3.LUT P1, RZ, R14.reuse, 0x400000, RZ, 0xc0, !PT ;  /* 0x004000000eff7812 */ /* 0x040fe4000782c0ff */
[----:B------:R-:W-:Y:S02]  /*1bca0*/  LOP3.LUT P2, RZ, R14, 0x200000, RZ, 0xc0, !PT ;  /* 0x002000000eff7812 */ /* 0x000fe4000784c0ff */
[----:B0-----:R-:W-:Y:S01]  /*1bcb0*/  @!P5 IADD3 R8, P6, R155, R8, RZ ;  /* 0x000000089b08d210 */ /* 0x001fe20007fde0ff */
[----:B------:R-:W-:-:S02]  /*1bcc0*/  FMUL R25, R225, UR20 ;  /* 0x00000014e1197c20 */ /* 0x000fc40008400000 */
[----:B------:R-:W3:Y:S02]  /*1bcd0*/  LDL.LU R225, [R1+0x200] ;  /* 0x0002000001e17983 */ /* 0x000ee40000300800 */
[----:B------:R-:W-:Y:S02]  /*1bce0*/  @!P5 IMAD.X R9, R160, 0x1, R9, P6 ;  /* 0x00000001a009d824 */ /* 0x000fe400030e0609 */
[----:B------:R-:W3:Y:S04]  /*1bcf0*/  LDL.LU R222, [R1+0x204] ;  /* 0x0002040001de7983 */ /* 0x000ee80000300800 */
[----:B------:R0:W-:Y:S04]  /*1bd00*/  @!P5 STG.E.U8 desc[UR14][R8.64+0x21], R61 ;  /* 0x0000213d0800d986 */ /* 0x0001e8000c10110e */
[----:B------:R-:W-:Y:S01]  /*1bd10*/  @!P1 STG.E.U8 desc[UR14][R58.64+0x28], R63 ;  /* 0x0000283f3a009986 */ /* 0x000fe2000c10110e */
[----:B0-----:R-:W-:Y:S01]  /*1bd20*/  F2FP.SATFINITE.E4M3.F32.PACK_AB_MERGE_C R61, RZ, R25, RZ ;  /* 0x00000019ff3d723e */ /* 0x001fe200048070ff */
[----:B----4-:R-:W-:-:S02]  /*1bd30*/  FMUL R25, R226, UR20 ;  /* 0x00000014e2197c20 */ /* 0x010fc40008400000 */
[----:B------:R0:W-:Y:S04]  /*1bd40*/  @!P2 STG.E.U8 desc[UR14][R56.64+0x29], R65 ;  /* 0x000029413800a986 */ /* 0x0001e8000c10110e */
[----:B------:R-:W4:Y:S01]  /*1bd50*/  LDL.LU R226, [R1+0x208] ;  /* 0x0002080001e27983 */ /* 0x000f220000300800 */
        /* <DEDUP_REMOVED lines=12> */
[----:B------:R-:W-:Y:S02]  /*1be20*/  F2FP.SATFINITE.E4M3.F32.PACK_AB_MERGE_C R61, RZ, R25, RZ ;  /* 0x00000019ff3d723e */ /* 0x000fe400048070ff */
[----:B------:R-:W-:Y:S01]  /*1be30*/  LOP3.LUT P4, RZ, R14, 0x100000, RZ, 0xc0, !PT ;  /* 0x001000000eff7812 */ /* 0x000fe2000788c0ff */
[----:B---3--:R-:W-:Y:S02]  /*1be40*/  FMUL R25, R224, UR20 ;  /* 0x00000014e0197c20 */ /* 0x008fe40008400000 */
[----:B------:R-:W3:Y:S04]  /*1be50*/  LDL.LU R224, [R1+0x210] ;  /* 0x0002100001e07983 */ /* 0x000ee80000300800 */
[----:B------:R-:W3:Y:S01]  /*1be60*/  LDL.LU R223, [R1+0x214] ;  /* 0x0002140001df7983 */ /* 0x000ee20000300800 */
[----:B0-----:R-:W-:-:S05]  /*1be70*/  @!P5 IADD3 R8, P6, R143, R8, RZ ;  /* 0x000000088f08d210 */ /* 0x001fca0007fde0ff */
[----:B------:R-:W-:-:S05]  /*1be80*/  @!P5 IMAD.X R9, R126, 0x1, R9, P6 ;  /* 0x000000017e09d824 */ /* 0x000fca00030e0609 */
[----:B------:R0:W-:Y:S01]  /*1be90*/  @!P5 STG.E.U8 desc[UR14][R8.64+0x29], R57 ;  /* 0x000029390800d986 */ /* 0x0001e2000c10110e */
[----:B------:R-:W-:-:S03]  /*1bea0*/  ISETP.LT.OR P5, PT, R33, 0x32, !P0 ;  /* 0x000000322100780c */ /* 0x000fc600047a1670 */
[----:B------:R-:W-:Y:S01]  /*1beb0*/  @!P4 STG.E.U8 desc[UR14][R54.64+0x30], R59 ;  /* 0x0000303b3600c986 */ /* 0x000fe2000c10110e */
[----:B------:R-:W-:-:S09]  /*1bec0*/  ISETP.LT.OR P4, PT, R33, 0x31, !P0 ;  /* 0x000000312100780c */ /* 0x000fd20004781670 */
[----:B0-----:R-:W0:Y:S08]  /*1bed0*/  @!P5 LDC.64 R8, c[0x0][0x5c0] ;  /* 0x00017000ff08db82 */ /* 0x001e300000000a00 */
[----:B------:R-:W1:Y:S01]  /*1bee0*/  @!P4 LDC.64 R62, c[0x0][0x5c0] ;  /* 0x00017000ff3ecb82 */ /* 0x000e620000000a00 */
[----:B------:R-:W-:Y:S02]  /*1bef0*/  LOP3.LUT P3, RZ, R14, 0x80000, RZ, 0xc0, !PT ;  /* 0x000800000eff7812 */ /* 0x000fe4000786c0ff */
[----:B0-----:R-:W-:Y:S01]  /*1bf00*/  @!P5 IADD3 R118, P6, R118, R8, RZ ;  /* 0x000000087676d210 */ /* 0x001fe20007fde0ff */
[----:B------:R-:W-:-:S02]  /*1bf10*/  FMUL R8, R225, UR20 ;  /* 0x00000014e1087c20 */ /* 0x000fc40008400000 */
[----:B------:R-:W3:Y:S08]  /*1bf20*/  LDL.LU R225, [R1+0x218] ;  /* 0x0002180001e17983 */ /* 0x000ef00000300800 */
[----:B------:R0:W-:Y:S01]  /*1bf30*/  @!P3 STG.E.U8 desc[UR14][R52.64+0x31], R61 ;  /* 0x0000313d3400b986 */ /* 0x0001e2000c10110e */
[----:B-1----:R-:W-:Y:S02]  /*1bf40*/  @!P4 IADD3 R124, P3, R124, R62, RZ ;  /* 0x0000003e7c7cc210 */ /* 0x002fe40007f7e0ff */
[----:B------:R-:W-:-:S02]  /*1bf50*/  F2FP.SATFINITE.E4M3.F32.PACK_AB_MERGE_C R25, RZ, R25, RZ ;  /* 0x00000019ff19723e */ /* 0x000fc400048070ff */
[----:B0-----:R-:W-:Y:S01]  /*1bf60*/  F2FP.SATFINITE.E4M3.F32.PACK_AB_MERGE_C R53, RZ, R8, RZ ;  /* 0x00000008ff35723e */ /* 0x001fe200048070ff */
[----:B------:R-:W-:Y:S01]  /*1bf70*/  FMUL R8, R222, UR20 ;  /* 0x00000014de087c20 */ /* 0x000fe20008400000 */
[----:B------:R-:W-:-:S04]  /*1bf80*/  @!P4 IMAD.X R125, R119, 0x1, R63, P3 ;  /* 0x00000001777dc824 */ /* 0x000fc800018e063f */
[----:B------:R-:W-:Y:S01]  /*1bf90*/  F2FP.SATFINITE.E4M3.F32.PACK_AB_MERGE_C R55, RZ, R8, RZ ;  /* 0x00000008ff37723e */ /* 0x000fe200048070ff */
[----:B----4-:R-:W-:Y:S02]  /*1bfa0*/  FMUL R8, R226, UR20 ;  /* 0x00000014e2087c20 */ /* 0x010fe40008400000 */
[----:B------:R-:W4:Y:S04]  /*1bfb0*/  LDL.LU R226, [R1+0x21c] ;  /* 0x00021c0001e27983 */ /* 0x000f280000300800 */
[----:B------:R2:W-:Y:S02]  /*1bfc0*/  @!P4 STG.E.U8 desc[UR14][R124.64+0x30], R25 ;  /* 0x000030197c00c986 */ /* 0x0005e4000c10110e */
[----:B--2---:R-:W-:Y:S02]  /*1bfd0*/  FMUL R25, R227, UR20 ;  /* 0x00000014e3197c20 */ /* 0x004fe40008400000 */
[----:B------:R-:W2:Y:S01]  /*1bfe0*/  LDL.LU R227, [R1+0x220] ;  /* 0x0002200001e37983 */ /* 0x000ea20000300800 */
[----:B------:R-:W-:Y:S01]  /*1bff0*/  LOP3.LUT P2, RZ, R14, 0x20000, RZ, 0xc0, !PT ;  /* 0x000200000eff7812 */ /* 0x000fe2000784c0ff */
[----:B------:R-:W-:Y:S01]  /*1c000*/  @!P5 IMAD.X R119, R117, 0x1, R9, P6 ;  /* 0x000000017577d824 */ /* 0x000fe200030e0609 */
[----:B------:R-:W-:Y:S01]  /*1c010*/  F2FP.SATFINITE.E4M3.F32.PACK_AB_MERGE_C R57, RZ, R8, RZ ;  /* 0x00000008ff39723e */ /* 0x000fe200048070ff */
[----:B------:R-:W2:Y:S04]  /*1c020*/  LDL.LU R222, [R1+0x224] ;  /* 0x0002240001de7983 */ /* 0x000ea80000300800 */
[----:B------:R0:W-:Y:S01]  /*1c030*/  @!P5 STG.E.U8 desc[UR14][R118.64+0x31], R53 ;  /* 0x000031357600d986 */ /* 0x0001e2000c10110e */
[----:B------:R-:W-:-:S05]  /*1c040*/  ISETP.LT.OR P5, PT, R33, 0x3a, !P0 ;  /* 0x0000003a2100780c */ /* 0x000fca00047a1670 */
[----:B------:R1:W-:Y:S01]  /*1c050*/  @!P2 STG.E.U8 desc[UR14][R50.64+0x38], R55 ;  /* 0x000038373200a986 */ /* 0x0003e2000c10110e */
[----:B------:R-:W-:-:S07]  /*1c060*/  ISETP.LT.OR P2, PT, R33, 0x39, !P0 ;  /* 0x000000392100780c */ /* 0x000fce0004741670 */
[----:B------:R-:W1:Y:S08]  /*1c070*/  @!P5 LDC.64 R58, c[0x0][0x5c0] ;  /* 0x00017000ff3adb82 */ /* 0x000e700000000a00 */
[----:B------:R-:W1:Y:S01]  /*1c080*/  @!P2 LDC.64 R8, c[0x0][0x5c0] ;  /* 0x00017000ff08ab82 */ /* 0x000e620000000a00 */
[----:B------:R-:W-:Y:S02]  /*1c090*/  LOP3.LUT P1, RZ, R14, 0x10000, RZ, 0xc0, !PT ;  /* 0x000100000eff7812 */ /* 0x000fe4000782c0ff */
[----:B0-----:R-:W-:-:S02]  /*1c0a0*/  F2FP.SATFINITE.E4M3.F32.PACK_AB_MERGE_C R53, RZ, R25, RZ ;  /* 0x00000019ff35723e */ /* 0x001fc400048070ff */
[----:B------:R-:W-:-:S09]  /*1c0b0*/  LOP3.LUT P3, RZ, R14, 0x8000, RZ, 0xc0, !PT ;  /* 0x000080000eff7812 */ /* 0x000fd2000786c0ff */
[----:B------:R0:W-:Y:S01]  /*1c0c0*/  @!P1 STG.E.U8 desc[UR14][R48.64+0x39], R57 ;  /* 0x0000393930009986 */ /* 0x0001e2000c10110e */
[----:B-1----:R-:W-:Y:S02]  /*1c0d0*/  @!P5 IADD3 R50, P6, R113, R58, RZ ;  /* 0x0000003a7132d210 */ /* 0x002fe40007fde0ff */
[----:B------:R-:W-:-:S03]  /*1c0e0*/  @!P2 IADD3 R8, P1, R115, R8, RZ ;  /* 0x000000087308a210 */ /* 0x000fc60007f3e0ff */
[----:B------:R-:W-:Y:S02]  /*1c0f0*/  @!P5 IMAD.X R51, R112, 0x1, R59, P6 ;  /* 0x000000017033d824 */ /* 0x000fe400030e063b */
[----:B---3--:R-:W-:Y:S01]  /*1c100*/  FMUL R25, R224, UR20 ;  /* 0x00000014e0197c20 */ /* 0x008fe20008400000 */
[----:B------:R-:W-:Y:S01]  /*1c110*/  @!P2 IMAD.X R9, R114, 0x1, R9, P1 ;  /* 0x000000017209a824 */ /* 0x000fe200008e0609 */
[----:B------:R-:W3:Y:S03]  /*1c120*/  LDL.LU R224, [R1+0x228] ;  /* 0x0002280001e07983 */ /* 0x000ee60000300800 */
[----:B0-----:R-:W-:Y:S01]  /*1c130*/  F2FP.SATFINITE.E4M3.F32.PACK_AB_MERGE_C R49, RZ, R25, RZ ;  /* 0x00000019ff31723e */ /* 0x001fe200048070ff */
[----:B------:R-:W-:Y:S01]  /*1c140*/  FMUL R25, R223, UR20 ;  /* 0x00000014df197c20 */ /* 0x000fe20008400000 */
[----:B------:R0:W-:Y:S04]  /*1c150*/  @!P2 STG.E.U8 desc[UR14][R8.64+0x38], R53 ;  /* 0x000038350800a986 */ /* 0x0001e8000c10110e */
[----:B------:R-:W-:Y:S01]  /*1c160*/  F2FP.SATFINITE.E4M3.F32.PACK_AB_MERGE_C R55, RZ, R25, RZ ;  /* 0x00000019ff37723e */ /* 0x000fe200048070ff */
[----:B------:R1:W-:Y:S04]  /*1c170*/  @!P5 STG.E.U8 desc[UR14][R50.64+0x39], R49 ;  /* 0x000039313200d986 */ /* 0x0003e8000c10110e */
[----:B------:R-:W-:Y:S01]  /*1c180*/  @!P3 STG.E.U8 desc[UR14][R46.64+0x40], R55 ;  /* 0x000040372e00b986 */ /* 0x000fe2000c10110e */
[----:B------:R-:W-:-:S02]  /*1c190*/  ISETP.LT.OR P3, PT, R33, 0x41, !P0 ;  /* 0x000000412100780c */ /* 0x000fc40004761670 */
[----:B------:R-:W-:-:S11]  /*1c1a0*/  LOP3.LUT P4, RZ, R14, 0x1000, RZ, 0xc0, !PT ;  /* 0x000010000eff7812 */ /* 0x000fd6000788c0ff */
[----:B0-----:R-:W0:Y:S01]  /*1c1b0*/  @!P3 LDC.64 R8, c[0x0][0x5c0] ;  /* 0x00017000ff08bb82 */ /* 0x001e220000000a00 */
[----:B------:R-:W-:Y:S02]  /*1c1c0*/  FMUL R25, R225, UR20 ;  /* 0x00000014e1197c20 */ /* 0x000fe40008400000 */
[----:B------:R-:W3:Y:S03]  /*1c1d0*/  LDL.LU R225, [R1+0x22c] ;  /* 0x00022c0001e17983 */ /* 0x000ee60000300800 */
[----:B------:R-:W-:Y:S01]  /*1c1e0*/  F2FP.SATFINITE.E4M3.F32.PACK_AB_MERGE_C R25, RZ, R25, RZ ;  /* 0x00000019ff19723e */ /* 0x000fe200048070ff */
[----:B------:R-:W3:Y:S04]  /*1c1f0*/  LDL.LU R223, [R1+0x230] ;  /* 0x0002300001df7983 */ /* 0x000ee80000300800 */
[----:B------:R2:W-:Y:S01]  /*1c200*/  @!P4 STG.E.U8 desc[UR14][R44.64+0x41], R25 ;  /* 0x000041192c00c986 */ /* 0x0005e2000c10110e */
[----:B0-----:R-:W-:-:S05]  /*1c210*/  @!P3 IADD3 R8, P4, R111, R8, RZ ;  /* 0x000000086f08b210 */ /* 0x001fca0007f9e0ff */
[----:B------:R-:W-:Y:S02]  /*1c220*/  @!P3 IMAD.X R9, R10, 0x1, R9, P4 ;  /* 0x000000010a09b824 */ /* 0x000fe400020e0609 */
[----:B----4-:R-:W-:Y:S02]  /*1c230*/  FMUL R10, R226, UR20 ;  /* 0x00000014e20a7c20 */ /* 0x010fe40008400000 */
[----:B------:R-:W4:Y:S03]  /*1c240*/  LDL.LU R226, [R1+0x234] ;  /* 0x0002340001e27983 */ /* 0x000f260000300800 */
[----:B-1----:R-:W-:Y:S01]  /*1c250*/  F2FP.SATFINITE.E4M3.F32.PACK_AB_MERGE_C R49, RZ, R10, RZ ;  /* 0x0000000aff31723e */ /* 0x002fe200048070ff */
[----:B--2---:R-:W-:Y:S02]  /*1c260*/  FMUL R10, R227, UR20 ;  /* 0x00000014e30a7c20 */ /* 0x004fe40008400000 */
[----:B------:R-:W2:Y:S01]  /*1c270*/  LDL.LU R227, [R1+0x238] ;  /* 0x0002380001e37983 */ /* 0x000ea20000300800 */
[----:B------:R-:W-:-:S13]  /*1c280*/  ISETP.LT.OR P4, PT, R33, 0x42, !P0 ;  /* 0x000000422100780c */ /* 0x000fda0004781670 */
[----:B------:R-:W0:Y:S01]  /*1c290*/  @!P4 LDC.64 R50, c[0x0][0x5c0] ;  /* 0x00017000ff32cb82 */ /* 0x000e220000000a00 */
[----:B------:R-:W-:Y:S02]  /*1c2a0*/  LOP3.LUT P1, RZ, R14, 0x800, RZ, 0xc0, !PT ;  /* 0x000008000eff7812 */ /* 0x000fe4000782c0ff */
[----:B------:R-:W-:Y:S01]  /*1c2b0*/  F2FP.SATFINITE.E4M3.F32.PACK_AB_MERGE_C R25, RZ, R10, RZ ;  /* 0x0000000aff19723e */ /* 0x000fe200048070ff */
[----:B------:R-:W-:Y:S01]  /*1c2c0*/  FMUL R10, R222, UR20 ;  /* 0x00000014de0a7c20 */ /* 0x000fe20008400000 */
[----:B------:R1:W-:Y:S01]  /*1c2d0*/  @!P3 STG.E.U8 desc[UR14][R8.64+0x40], R49 ;  /* 0x000040310800b986 */ /* 0x0003e2000c10110e */
[----:B0-----:R-:W-:-:S03]  /*1c2e0*/  @!P4 IADD3 R46, P6, R35, R50, RZ ;  /* 0x00000032232ec210 */ /* 0x001fc60007fde0ff */
[----:B------:R-:W-:Y:S02]  /*1c2f0*/  F2FP.SATFINITE.E4M3.F32.PACK_AB_MERGE_C R35, RZ, R10, RZ ;  /* 0x0000000aff23723e */ /* 0x000fe400048070ff */
[----:B------:R-:W-:-:S05]  /*1c300*/  @!P4 IMAD.X R47, R96, 0x1, R51, P6 ;  /* 0x00000001602fc824 */ /* 0x000fca00030e0633 */
[----:B------:R0:W-:Y:S04]  /*1c310*/  @!P4 STG.E.U8 desc[UR14][R46.64+0x41], R25 ;  /* 0x000041192e00c986 */ /* 0x0001e8000c10110e */
[----:B------:R4:W-:Y:S01]  /*1c320*/  @!P1 STG.E.U8 desc[UR14][R42.64+0x48], R35 ;  /* 0x000048232a009986 */ /* 0x0009e2000c10110e */
[----:B------:R-:W-:Y:S02]  /*1c330*/  ISETP.LT.OR P1, PT, R33, 0x49, !P0 ;  /* 0x000000492100780c */ /* 0x000fe40004721670 */
[----:B------:R-:W-:-:S11]  /*1c340*/  LOP3.LUT P2, RZ, R14, 0x400, RZ, 0xc0, !PT ;  /* 0x000004000eff7812 */ /* 0x000fd6000784c0ff */
[----:B-1----:R-:W1:Y:S01]  /*1c350*/  @!P1 LDC.64 R8, c[0x0][0x5c0] ;  /* 0x00017000ff089b82 */ /* 0x002e620000000a00 */
[----:B---3--:R-:W-:Y:S02]  /*1c360*/  FMUL R10, R224, UR20 ;  /* 0x00000014e00a7c20 */ /* 0x008fe40008400000 */
[----:B------:R-:W3:Y:S03]  /*1c370*/  LDL.LU R224, [R1+0x23c] ;  /* 0x00023c0001e07983 */ /* 0x000ee60000300800 */
[----:B------:R-:W-:-:S05]  /*1c380*/  F2FP.SATFINITE.E4M3.F32.PACK_AB_MERGE_C R45, RZ, R10, RZ ;  /* 0x0000000aff2d723e */ /* 0x000fca00048070ff */
[----:B------:R-:W-:Y:S01]  /*1c390*/  @!P2 STG.E.U8 desc[UR14][R40.64+0x49], R45 ;  /* 0x0000492d2800a986 */ /* 0x000fe2000c10110e */
[----:B-1----:R-:W-:Y:S01]  /*1c3a0*/  @!P1 IADD3 R8, P2, R15, R8, RZ ;  /* 0x000000080f089210 */ /* 0x002fe20007f5e0ff */
[----:B------:R-:W-:Y:S02]  /*1c3b0*/  FMUL R10, R225, UR20 ;  /* 0x00000014e10a7c20 */ /* 0x000fe40008400000 */
[----:B------:R-:W3:Y:S03]  /*1c3c0*/  LDL.LU R225, [R1+0x240] ;  /* 0x0002400001e17983 */ /* 0x000ee60000300800 */
[----:B------:R-:W-:Y:S01]  /*1c3d0*/  F2FP.SATFINITE.E4M3.F32.PACK_AB_MERGE_C R15, RZ, R10, RZ ;  /* 0x0000000aff0f723e */ /* 0x000fe200048070ff */
[----:B------:R-:W-:Y:S01]  /*1c3e0*/  FMUL R10, R223, UR20 ;  /* 0x00000014df0a7c20 */ /* 0x000fe20008400000 */
[----:B------:R-:W3:Y:S04]  /*1c3f0*/  LDL.LU R222, [R1+0x244] ;  /* 0x0002440001de7983 */ /* 0x000ee80000300800 */
[----:B0-----:R-:W-:Y:S01]  /*1c400*/  F2FP.SATFINITE.E4M3.F32.PACK_AB_MERGE_C R25, RZ, R10, RZ ;  /* 0x0000000aff19723e */ /* 0x001fe200048070ff */
[----:B----4-:R-:W-:-:S02]  /*1c410*/  FMUL R10, R226, UR20 ;  /* 0x00000014e20a7c20 */ /* 0x010fc40008400000 */
[----:B------:R-:W4:Y:S03]  /*1c420*/  LDL.LU R226, [R1+0x248] ;  /* 0x0002480001e27983 */ /* 0x000f260000300800 */
[----:B------:R-:W-:Y:S01]  /*1c430*/  F2FP.SATFINITE.E4M3.F32.PACK_AB_MERGE_C R35, RZ, R10, RZ ;  /* 0x0000000aff23723e */ /* 0x000fe200048070ff */
[----:B--2---:R-:W-:Y:S02]  /*1c440*/  FMUL R10, R227, UR20 ;  /* 0x00000014e30a7c20 */ /* 0x004fe40008400000 */
[----:B------:R-:W2:Y:S01]  /*1c450*/  LDL.LU R227, [R1+0x24c] ;  /* 0x00024c0001e37983 */ /* 0x000ea20000300800 */
[----:B------:R-:W-:Y:S01]  /*1c460*/  ISETP.LT.OR P6, PT, R33, 0x4a, !P0 ;  /* 0x0000004a2100780c */ /* 0x000fe200047c1670 */
[----:B------:R-:W-:Y:S01]  /*1c470*/  @!P1 IMAD.X R9, R34, 0x1, R9, P2 ;  /* 0x0000000122099824 */ /* 0x000fe200010e0609 */
[----:B------:R-:W-:Y:S01]  /*1c480*/  LOP3.LUT P5, RZ, R14, 0x200, RZ, 0xc0, !PT ;  /* 0x000002000eff7812 */ /* 0x000fe200078ac0ff */
[----:B------:R-:W2:Y:S10]  /*1c490*/  LDL.LU R223, [R1+0x250] ;  /* 0x0002500001df7983 */ /* 0x000eb40000300800 */
[----:B------:R-:W0:Y:S01]  /*1c4a0*/  @!P6 LDC.64 R46, c[0x0][0x5c0] ;  /* 0x00017000ff2eeb82 */ /* 0x000e220000000a00 */
[----:B------:R1:W-:Y:S01]  /*1c4b0*/  @!P1 STG.E.U8 desc[UR14][R8.64+0x48], R15 ;  /* 0x0000480f08009986 */ /* 0x0003e2000c10110e */
[----:B0-----:R-:W-:-:S05]  /*1c4c0*/  @!P6 IADD3 R94, P1, R94, R46, RZ ;  /* 0x0000002e5e5ee210 */ /* 0x001fca0007f3e0ff */
[----:B------:R-:W-:Y:S01]  /*1c4d0*/  @!P6 IMAD.X R95, R95, 0x1, R47, P1 ;  /* 0x000000015f5fe824 */ /* 0x000fe200008e062f */
[----:B------:R-:W-:Y:S02]  /*1c4e0*/  LOP3.LUT P1, RZ, R0, 0x20000, RZ, 0xc0, !PT ;  /* 0x0002000000ff7812 */ /* 0x000fe4000782c0ff */
[----:B------:R-:W-:-:S11]  /*1c4f0*/  LOP3.LUT P3, RZ, R14, 0x100, RZ, 0xc0, !PT ;  /* 0x000001000eff7812 */ /* 0x000fd6000786c0ff */
[----:B-1----:R-:W0:Y:S01]  /*1c500*/  @!P1 LDC.64 R8, c[0x0][0x5c0] ;  /* 0x00017000ff089b82 */ /* 0x002e220000000a00 */
[----:B------:R1:W-:Y:S01]  /*1c510*/  @!P6 STG.E.U8 desc[UR14][R94.64+0x49], R25 ;  /* 0x000049195e00e986 */ /* 0x0003e2000c10110e */
[----:B------:R-:W-:-:S03]  /*1c520*/  F2FP.SATFINITE.E4M3.F32.PACK_AB_MERGE_C R15, RZ, R10, RZ ;  /* 0x0000000aff0f723e */ /* 0x000fc600048070ff */
[----:B------:R-:W-:Y:S01]  /*1c530*/  @!P5 STG.E.U8 desc[UR14][R38.64+0x50], R35 ;  /* 0x000050232600d986 */ /* 0x000fe2000c10110e */
[----:B------:R-:W-:-:S03]  /*1c540*/  ISETP.LT.OR P5, PT, R33, 0x52, !P0 ;  /* 0x000000522100780c */ /* 0x000fc600047a1670 */
[----:B------:R1:W-:Y:S01]  /*1c550*/  @!P3 STG.E.U8 desc[UR14][R36.64+0x51], R15 ;  /* 0x0000510f2400b986 */ /* 0x0003e2000c10110e */
[----:B0-----:R-:W-:Y:S01]  /*1c560*/  @!P1 IADD3 R90, P3, R90, R8, RZ ;  /* 0x000000085a5a9210 */ /* 0x001fe20007f7e0ff */
[----:B---3--:R-:W-:Y:S02]  /*1c570*/  FMUL R8, R224, UR20 ;  /* 0x00000014e0087c20 */ /* 0x008fe40008400000 */
[----:B------:R-:W3:Y:S02]  /*1c580*/  LDL.LU R224, [R1+0x254] ;  /* 0x0002540001e07983 */ /* 0x000ee40000300800 */
[----:B------:R-:W-:Y:S01]  /*1c590*/  @!P1 IMAD.X R91, R91, 0x1, R9, P3 ;  /* 0x000000015b5b9824 */ /* 0x000fe200018e0609 */
[----:B-1----:R-:W-:-:S03]  /*1c5a0*/  F2FP.SATFINITE.E4M3.F32.PACK_AB_MERGE_C R25, RZ, R8, RZ ;  /* 0x00000008ff19723e */ /* 0x002fc600048070ff */
[----:B------:R-:W0:Y:S02]  /*1c5b0*/  @!P5 LDC.64 R8, c[0x0][0x5c0] ;  /* 0x00017000ff08db82 */ /* 0x000e240000000a00 */
[----:B------:R1:W-:Y:S01]  /*1c5c0*/  @!P1 STG.E.U8 desc[UR14][R90.64+0x50], R25 ;  /* 0x000050195a009986 */ /* 0x0003e2000c10110e */
[----:B0-----:R-:W-:Y:S01]  /*1c5d0*/  @!P5 IADD3 R8, P6, R11, R8, RZ ;  /* 0x000000080b08d210 */ /* 0x001fe20007fde0ff */
[----:B------:R-:W-:Y:S02]  /*1c5e0*/  FMUL R10, R225, UR20 ;  /* 0x00000014e10a7c20 */ /* 0x000fe40008400000 */
[----:B------:R-:W3:Y:S03]  /*1c5f0*/  LDL.LU R225, [R1+0x258] ;  /* 0x0002580001e17983 */ /* 0x000ee60000300800 */
[----:B------:R-:W-:Y:S01]  /*1c600*/  F2FP.SATFINITE.E4M3.F32.PACK_AB_MERGE_C R11, RZ, R10, RZ ;  /* 0x0000000aff0b723e */ /* 0x000fe200048070ff */
[----:B------:R-:W-:-:S05]  /*1c610*/  FMUL R10, R222, UR20 ;  /* 0x00000014de0a7c20 */ /* 0x000fca0008400000 */
[----:B------:R-:W-:Y:S01]  /*1c620*/  F2FP.SATFINITE.E4M3.F32.PACK_AB_MERGE_C R15, RZ, R10, RZ ;  /* 0x0000000aff0f723e */ /* 0x000fe200048070ff */
[----:B----4-:R-:W-:Y:S02]  /*1c630*/  FMUL R10, R226, UR20 ;  /* 0x00000014e20a7c20 */ /* 0x010fe40008400000 */
[----:B------:R-:W4:Y:S03]  /*1c640*/  LDL.LU R226, [R1+0x25c] ;  /* 0x00025c0001e27983 */ /* 0x000f260000300800 */
[----:B-1----:R-:W-:Y:S01]  /*1c650*/  F2FP.SATFINITE.E4M3.F32.PACK_AB_MERGE_C R25, RZ, R10, RZ ;  /* 0x0000000aff19723e */ /* 0x002fe200048070ff */
[----:B--2---:R-:W-:Y:S02]  /*1c660*/  FMUL R10, R227, UR20 ;  /* 0x00000014e30a7c20 */ /* 0x004fe40008400000 */
[----:B------:R-:W2:Y:S01]  /*1c670*/  LDL.LU R227, [R1+0x260] ;  /* 0x0002600001e37983 */ /* 0x000ea20000300800 */
[C---:B------:R-:W-:Y:S01]  /*1c680*/  LOP3.LUT P4, RZ, R14.reuse, 0x80, RZ, 0xc0, !PT ;  /* 0x000000800eff7812 */ /* 0x040fe2000788c0ff */
[----:B------:R-:W-:Y:S01]  /*1c690*/  @!P5 IMAD.X R9, R97, 0x1, R9, P6 ;  /* 0x000000016109d824 */ /* 0x000fe200030e0609 */
[----:B------:R-:W-:Y:S01]  /*1c6a0*/  LOP3.LUT P2, RZ, R14, 0x40, RZ, 0xc0, !PT ;  /* 0x000000400eff7812 */ /* 0x000fe2000784c0ff */
[----:B------:R-:W2:Y:S04]  /*1c6b0*/  LDL.LU R222, [R1+0x264] ;  /* 0x0002640001de7983 */ /* 0x000ea80000300800 */
[----:B------:R0:W-:Y:S06]  /*1c6c0*/  @!P5 STG.E.U8 desc[UR14][R8.64+0x51], R11 ;  /* 0x0000510b0800d986 */ /* 0x0001ec000c10110e */
[----:B------:R1:W-:Y:S01]  /*1c6d0*/  @!P4 STG.E.U8 desc[UR14][R30.64+0x58], R15 ;  /* 0x0000580f1e00c986 */ /* 0x0003e2000c10110e */
[----:B------:R-:W-:-:S13]  /*1c6e0*/  ISETP.LT.OR P4, PT, R33, 0x59, !P0 ;  /* 0x000000592100780c */ /* 0x000fda0004781670 */
[----:B------:R-:W1:Y:S01]  /*1c6f0*/  @!P4 LDC.64 R34, c[0x0][0x5c0] ;  /* 0x00017000ff22cb82 */ /* 0x000e620000000a00 */
[----:B------:R-:W-:Y:S01]  /*1c700*/  @!P2 STG.E.U8 desc[UR14][R28.64+0x59], R25 ;  /* 0x000059191c00a986 */ /* 0x000fe2000c10110e */
[----:B0-----:R-:W-:Y:S02]  /*1c710*/  F2FP.SATFINITE.E4M3.F32.PACK_AB_MERGE_C R9, RZ, R10, RZ ;  /* 0x0000000aff09723e */ /* 0x001fe400048070ff */
[----:B-1----:R-:W-:-:S05]  /*1c720*/  @!P4 IADD3 R98, P2, R98, R34, RZ ;  /* 0x000000226262c210 */ /* 0x002fca0007f5e0ff */
[----:B------:R-:W-:Y:S01]  /*1c730*/  @!P4 IMAD.X R99, R99, 0x1, R35, P2 ;  /* 0x000000016363c824 */ /* 0x000fe200010e0623 */
[----:B------:R-:W-:-:S13]  /*1c740*/  ISETP.LT.OR P2, PT, R33, 0x5a, !P0 ;  /* 0x0000005a2100780c */ /* 0x000fda0004741670 */
[----:B------:R-:W0:Y:S01]  /*1c750*/  @!P2 LDC.64 R10, c[0x0][0x5c0] ;  /* 0x00017000ff0aab82 */ /* 0x000e220000000a00 */
[----:B------:R1:W-:Y:S01]  /*1c760*/  @!P4 STG.E.U8 desc[UR14][R98.64+0x58], R9 ;  /* 0x000058096200c986 */ /* 0x0003e2000c10110e */
[----:B------:R-:W-:-:S03]  /*1c770*/  FMUL R8, R223, UR20 ;  /* 0x00000014df087c20 */ /* 0x000fc60008400000 */
[----:B------:R-:W2:Y:S01]  /*1c780*/  LDL.LU R223, [R1+0x268] ;  /* 0x0002680001df7983 */ /* 0x000ea20000300800 */
[----:B0-----:R-:W-:-:S05]  /*1c790*/  @!P2 IADD3 R102, P4, R102, R10, RZ ;  /* 0x0000000a6666a210 */ /* 0x001fca0007f9e0ff */
[----:B------:R-:W-:Y:S01]  /*1c7a0*/  @!P2 IMAD.X R103, R103, 0x1, R11, P4 ;  /* 0x000000016767a824 */ /* 0x000fe200020e060b */
[----:B------:R-:W-:Y:S01]  /*1c7b0*/  F2FP.SATFINITE.E4M3.F32.PACK_AB_MERGE_C R11, RZ, R8, RZ ;  /* 0x00000008ff0b723e */ /* 0x000fe200048070ff */
[----:B---3--:R-:W-:Y:S02]  /*1c7c0*/  FMUL R8, R224, UR20 ;  /* 0x00000014e0087c20 */ /* 0x008fe40008400000 */
[----:B------:R-:W3:Y:S03]  /*1c7d0*/  LDL.LU R224, [R1+0x26c] ;  /* 0x00026c0001e07983 */ /* 0x000ee60000300800 */
[----:B------:R-:W-:Y:S01]  /*1c7e0*/  F2FP.SATFINITE.E4M3.F32.PACK_AB_MERGE_C R15, RZ, R8, RZ ;  /* 0x00000008ff0f723e */ /* 0x000fe200048070ff */
[----:B------:R0:W-:Y:S01]  /*1c7f0*/  @!P2 STG.E.U8 desc[UR14][R102.64+0x59], R11 ;  /* 0x0000590b6600a986 */ /* 0x0001e2000c10110e */
[----:B------:R-:W-:-:S03]  /*1c800*/  FMUL R8, R225, UR20 ;  /* 0x00000014e1087c20 */ /* 0x000fc60008400000 */
[----:B------:R-:W3:Y:S02]  /*1c810*/  LDL.LU R225, [R1+0x270] ;  /* 0x0002700001e17983 */ /* 0x000ee40000300800 */
[----:B-1----:R-:W-:Y:S01]  /*1c820*/  F2FP.SATFINITE.E4M3.F32.PACK_AB_MERGE_C R9, RZ, R8, RZ ;  /* 0x00000008ff09723e */ /* 0x002fe200048070ff */
[----:B----4-:R-:W-:Y:S02]  /*1c830*/  FMUL R8, R226, UR20 ;  /* 0x00000014e2087c20 */ /* 0x010fe40008400000 */
[----:B------:R-:W4:Y:S03]  /*1c840*/  LDL.LU R226, [R1+0x274] ;  /* 0x0002740001e27983 */ /* 0x000f260000300800 */
[----:B0-----:R-:W-:Y:S01]  /*1c850*/  F2FP.SATFINITE.E4M3.F32.PACK_AB_MERGE_C R11, RZ, R8, RZ ;  /* 0x00000008ff0b723e */ /* 0x001fe200048070ff */
[----:B--2---:R-:W-:Y:S02]  /*1c860*/  FMUL R8, R227, UR20 ;  /* 0x00000014e3087c20 */ /* 0x004fe40008400000 */
[----:B------:R-:W2:Y:S01]  /*1c870*/  LDL.LU R227, [R1+0x278] ;  /* 0x0002780001e37983 */ /* 0x000ea20000300800 */
[----:B------:R-:W-:-:S13]  /*1c880*/  LOP3.LUT P3, RZ, R14, 0x20, RZ, 0xc0, !PT ;  /* 0x000000200eff7812 */ /* 0x000fda000786c0ff */
[----:B------:R-:W-:Y:S01]  /*1c890*/  @!P3 STG.E.U8 desc[UR14][R26.64+0x60], R15 ;  /* 0x0000600f1a00b986 */ /* 0x000fe2000c10110e */
[----:B------:R-:W-:Y:S02]  /*1c8a0*/  ISETP.LT.OR P3, PT, R33, 0x61, !P0 ;  /* 0x000000612100780c */ /* 0x000fe40004761670 */
[----:B------:R-:W-:-:S11]  /*1c8b0*/  LOP3.LUT P1, RZ, R14, 0x10, RZ, 0xc0, !PT ;  /* 0x000000100eff7812 */ /* 0x000fd6000782c0ff */
[----:B------:R-:W0:Y:S01]  /*1c8c0*/  @!P3 LDC.64 R28, c[0x0][0x5c0] ;  /* 0x00017000ff1cbb82 */ /* 0x000e220000000a00 */
[----:B------:R-:W-:Y:S01]  /*1c8d0*/  LOP3.LUT P2, RZ, R0, 0x4000, RZ, 0xc0, !PT ;  /* 0x0000400000ff7812 */ /* 0x000fe2000784c0ff */
[----:B------:R1:W-:Y:S01]  /*1c8e0*/  @!P1 STG.E.U8 desc[UR14][R22.64+0x61], R9 ;  /* 0x0000610916009986 */ /* 0x0003e2000c10110e */
[----:B0-----:R-:W-:-:S05]  /*1c8f0*/  @!P3 IADD3 R100, P1, R100, R28, RZ ;  /* 0x0000001c6464b210 */ /* 0x001fca0007f3e0ff */
[----:B------:R-:W-:-:S06]  /*1c900*/  @!P3 IMAD.X R101, R101, 0x1, R29, P1 ;  /* 0x000000016565b824 */ /* 0x000fcc00008e061d */
[----:B------:R-:W0:Y:S01]  /*1c910*/  @!P2 LDC.64 R28, c[0x0][0x5c0] ;  /* 0x00017000ff1cab82 */ /* 0x000e220000000a00 */
[----:B-1----:R-:W-:Y:S01]  /*1c920*/  F2FP.SATFINITE.E4M3.F32.PACK_AB_MERGE_C R9, RZ, R8, RZ ;  /* 0x00000008ff09723e */ /* 0x002fe200048070ff */
[----:B------:R-:W-:Y:S02]  /*1c930*/  FMUL R8, R222, UR20 ;  /* 0x00000014de087c20 */ /* 0x000fe40008400000 */
[----:B------:R-:W2:Y:S04]  /*1c940*/  LDL.LU R222, [R1+0x27c] ;  /* 0x00027c0001de7983 */ /* 0x000ea80000300800 */
[----:B------:R1:W-:Y:S01]  /*1c950*/  @!P3 STG.E.U8 desc[UR14][R100.64+0x60], R11 ;  /* 0x0000600b6400b986 */ /* 0x0003e2000c10110e */
[----:B------:R-:W-:Y:S02]  /*1c960*/  F2FP.SATFINITE.E4M3.F32.PACK_AB_MERGE_C R15, RZ, R8, RZ ;  /* 0x00000008ff0f723e */ /* 0x000fe400048070ff */
[----:B------:R-:W-:Y:S01]  /*1c970*/  LOP3.LUT P1, RZ, R0, 0x2000, RZ, 0xc0, !PT ;  /* 0x0000200000ff7812 */ /* 0x000fe2000782c0ff */
[----:B------:R-:W-:-:S02]  /*1c980*/  FMUL R8, R223, UR20 ;  /* 0x00000014df087c20 */ /* 0x000fc40008400000 */
[----:B------:R-:W2:Y:S01]  /*1c990*/  LDL.LU R223, [R1+0x280] ;  /* 0x0002800001df7983 */ /* 0x000ea20000300800 */
[----:B0-----:R-:W-:-:S05]  /*1c9a0*/  @!P2 IADD3 R92, P3, R92, R28, RZ ;  /* 0x0000001c5c5ca210 */ /* 0x001fca0007f7e0ff */
[----:B------:R-:W-:Y:S01]  /*1c9b0*/  @!P2 IMAD.X R93, R93, 0x1, R29, P3 ;  /* 0x000000015d5da824 */ /* 0x000fe200018e061d */
[----:B------:R-:W-:-:S04]  /*1c9c0*/  ISETP.LT.OR P3, PT, R33, 0x69, !P1 ;  /* 0x000000692100780c */ /* 0x000fc80004f61670 */
[----:B------:R0:W-:Y:S01]  /*1c9d0*/  @!P2 STG.E.U8 desc[UR14][R92.64+0x61], R9 ;  /* 0x000061095c00a986 */ /* 0x0001e2000c10110e */
[----:B------:R-:W-:Y:S02]  /*1c9e0*/  ISETP.LT.OR P2, PT, R33, 0x6a, !P1 ;  /* 0x0000006a2100780c */ /* 0x000fe40004f41670 */
[----:B-1----:R-:W-:Y:S01]  /*1c9f0*/  F2FP.SATFINITE.E4M3.F32.PACK_AB_MERGE_C R11, RZ, R8, RZ ;  /* 0x00000008ff0b723e */ /* 0x002fe200048070ff */
[----:B---3--:R-:W-:Y:S02]  /*1ca00*/  FMUL R8, R224, UR20 ;  /* 0x00000014e0087c20 */ /* 0x008fe40008400000 */
[----:B------:R-:W3:Y:S03]  /*1ca10*/  LDL.LU R224, [R1+0x284] ;  /* 0x0002840001e07983 */ /* 0x000ee60000300800 */
[----:B0-----:R-:W-:Y:S01]  /*1ca20*/  F2FP.SATFINITE.E4M3.F32.PACK_AB_MERGE_C R9, RZ, R8, RZ ;  /* 0x00000008ff09723e */ /* 0x001fe200048070ff */
[----:B------:R-:W-:Y:S04]  /*1ca30*/  @!P3 STG.E.U8 desc[UR14][R20.64+0x68], R15 ;  /* 0x0000680f1400b986 */ /* 0x000fe8000c10110e */
[----:B------:R0:W-:Y:S01]  /*1ca40*/  @!P2 STG.E.U8 desc[UR14][R18.64+0x69], R11 ;  /* 0x0000690b1200a986 */ /* 0x0001e2000c10110e */
[----:B------:R-:W-:-:S03]  /*1ca50*/  FMUL R8, R225, UR20 ;  /* 0x00000014e1087c20 */ /* 0x000fc60008400000 */
[----:B------:R-:W3:Y:S02]  /*1ca60*/  LDL.LU R225, [R1+0x288] ;  /* 0x0002880001e17983 */ /* 0x000ee40000300800 */
[----:B0-----:R-:W-:Y:S01]  /*1ca70*/  F2FP.SATFINITE.E4M3.F32.PACK_AB_MERGE_C R11, RZ, R8, RZ ;  /* 0x00000008ff0b723e */ /* 0x001fe200048070ff */
[----:B----4-:R-:W-:Y:S02]  /*1ca80*/  FMUL R8, R226, UR20 ;  /* 0x00000014e2087c20 */ /* 0x010fe40008400000 */
[----:B------:R-:W4:Y:S03]  /*1ca90*/  LDL.LU R226, [R1+0x28c] ;  /* 0x00028c0001e27983 */ /* 0x000f260000300800 */
[----:B------:R-:W-:Y:S01]  /*1caa0*/  F2FP.SATFINITE.E4M3.F32.PACK_AB_MERGE_C R15, RZ, R8, RZ ;  /* 0x00000008ff0f723e */ /* 0x000fe200048070ff */
[----:B--2---:R-:W-:Y:S02]  /*1cab0*/  FMUL R8, R227, UR20 ;  /* 0x00000014e3087c20 */ /* 0x004fe40008400000 */
[----:B------:R-:W2:Y:S01]  /*1cac0*/  LDL.LU R227, [R1+0x290] ;  /* 0x0002900001e37983 */ /* 0x000ea20000300800 */
[----:B------:R-:W-:-:S13]  /*1cad0*/  LOP3.LUT P3, RZ, R0, 0x1000, RZ, 0xc0, !PT ;  /* 0x0000100000ff7812 */ /* 0x000fda000786c0ff */
[----:B------:R-:W0:Y:S01]  /*1cae0*/  @!P3 LDC.64 R22, c[0x0][0x5c0] ;  /* 0x00017000ff16bb82 */ /* 0x000e220000000a00 */
[C---:B------:R-:W-:Y:S02]  /*1caf0*/  LOP3.LUT P4, RZ, R0.reuse, 0x8000, RZ, 0xc0, !PT ;  /* 0x0000800000ff7812 */ /* 0x040fe4000788c0ff */
[----:B------:R-:W-:Y:S02]  /*1cb00*/  LOP3.LUT P5, RZ, R0, 0x10000, RZ, 0xc0, !PT ;  /* 0x0001000000ff7812 */ /* 0x000fe400078ac0ff */
[----:B------:R-:W-:-:S11]  /*1cb10*/  ISETP.NE.AND P6, PT, R110, RZ, PT ;  /* 0x000000ff6e00720c */ /* 0x000fd60003fc5270 */
[----:B------:R-:W1:Y:S01]  /*1cb20*/  @!P5 LDC.64 R20, c[0x0][0x5c0] ;  /* 0x00017000ff14db82 */ /* 0x000e620000000a00 */
[----:B0-----:R-:W-:-:S05]  /*1cb30*/  @!P3 IADD3 R88, P2, R88, R22, RZ ;  /* 0x000000165858b210 */ /* 0x001fca0007f5e0ff */
[----:B------:R-:W-:Y:S02]  /*1cb40*/  @!P3 IMAD.X R89, R89, 0x1, R23, P2 ;  /* 0x000000015959b824 */ /* 0x000fe400010e0617 */
[----:B------:R-:W0:Y:S03]  /*1cb50*/  @!P4 LDC.64 R22, c[0x0][0x5c0] ;  /* 0x00017000ff16cb82 */ /* 0x000e260000000a00 */
[----:B------:R-:W-:Y:S01]  /*1cb60*/  @!P3 STG.E.U8 desc[UR14][R88.64+0x68], R9 ;  /* 0x000068095800b986 */ /* 0x000fe2000c10110e */
[----:B------:R-:W-:Y:S02]  /*1cb70*/  ISETP.LT.OR P3, PT, R33, 0x71, !P1 ;  /* 0x000000712100780c */ /* 0x000fe40004f61670 */
[----:B0-----:R-:W-:-:S05]  /*1cb80*/  @!P4 IADD3 R104, P2, R104, R22, RZ ;  /* 0x000000166868c210 */ /* 0x001fca0007f5e0ff */
[----:B------:R-:W-:Y:S01]  /*1cb90*/  @!P4 IMAD.X R105, R105, 0x1, R23, P2 ;  /* 0x000000016969c824 */ /* 0x000fe200010e0617 */
[C---:B------:R-:W-:Y:S01]  /*1cba0*/  ISETP.LT.OR P2, PT, R33.reuse, 0x79, !P1 ;  /* 0x000000792100780c */ /* 0x040fe20004f41670 */
[----:B------:R-:W0:Y:S03]  /*1cbb0*/  @!P6 LDC.64 R22, c[0x0][0x5c0] ;  /* 0x00017000ff16eb82 */ /* 0x000e260000000a00 */
[----:B------:R-:W-:Y:S04]  /*1cbc0*/  @!P4 STG.E.U8 desc[UR14][R104.64+0x69], R11 ;  /* 0x0000690b6800c986 */ /* 0x000fe8000c10110e */
[----:B------:R1:W-:Y:S01]  /*1cbd0*/  @!P3 STG.E.U8 desc[UR14][R16.64+0x70], R15 ;  /* 0x0000700f1000b986 */ /* 0x0003e2000c10110e */
[----:B------:R-:W-:-:S02]  /*1cbe0*/  ISETP.LT.OR P3, PT, R33, 0x72, !P1 ;  /* 0x000000722100780c */ /* 0x000fc40004f61670 */
[----:B------:R-:W-:Y:S02]  /*1cbf0*/  ISETP.LT.OR P1, PT, R33, 0x7a, !P1 ;  /* 0x0000007a2100780c */ /* 0x000fe40004f21670 */
[----:B------:R-:W-:Y:S01]  /*1cc00*/  F2FP.SATFINITE.E4M3.F32.PACK_AB_MERGE_C R19, RZ, R8, RZ ;  /* 0x00000008ff13723e */ /* 0x000fe200048070ff */
[----:B------:R-:W3:Y:S08]  /*1cc10*/  @!P2 LDC.64 R26, c[0x0][0x5c0] ;  /* 0x00017000ff1aab82 */ /* 0x000ef00000000a00 */
[----:B------:R0:W-:Y:S01]  /*1cc20*/  @!P3 STG.E.U8 desc[UR14][R12.64+0x71], R19 ;  /* 0x000071130c00b986 */ /* 0x0001e2000c10110e */
[----:B-1----:R-:W-:Y:S01]  /*1cc30*/  @!P5 IADD3 R8, P3, R107, R20, RZ ;  /* 0x000000146b08d210 */ /* 0x002fe20007f7e0ff */
[----:B------:R-:W1:Y:S01]  /*1cc40*/  @!P1 LDC.64 R14, c[0x0][0x5c0] ;  /* 0x00017000ff0e9b82 */ /* 0x000e620000000a00 */
[----:B------:R-:W-:-:S03]  /*1cc50*/  FMUL R10, R222, UR20 ;  /* 0x00000014de0a7c20 */ /* 0x000fc60008400000 */
[----:B------:R-:W-:Y:S01]  /*1cc60*/  @!P5 IMAD.X R9, R106, 0x1, R21, P3 ;  /* 0x000000016a09d824 */ /* 0x000fe200018e0615 */
[C---:B------:R-:W-:Y:S02]  /*1cc70*/  ISETP.LT.OR P3, PT, R33.reuse, 0x79, !P0 ;  /* 0x000000792100780c */ /* 0x040fe40004761670 */
[----:B------:R-:W-:Y:S02]  /*1cc80*/  ISETP.LT.OR P0, PT, R33, 0x7a, !P0 ;  /* 0x0000007a2100780c */ /* 0x000fe40004701670 */
[----:B------:R-:W-:Y:S02]  /*1cc90*/  F2FP.SATFINITE.E4M3.F32.PACK_AB_MERGE_C R17, RZ, R10, RZ ;  /* 0x0000000aff11723e */ /* 0x000fe400048070ff */
[----:B0-----:R-:W-:Y:S01]  /*1cca0*/  @!P6 IADD3 R10, P4, R109, R22, RZ ;  /* 0x000000166d0ae210 */ /* 0x001fe20007f9e0ff */
[----:B------:R-:W-:-:S04]  /*1ccb0*/  FMUL R12, R223, UR20 ;  /* 0x00000014df0c7c20 */ /* 0x000fc80008400000 */
[----:B------:R-:W-:Y:S02]  /*1ccc0*/  @!P6 IMAD.X R11, R108, 0x1, R23, P4 ;  /* 0x000000016c0be824 */ /* 0x000fe400020e0617 */
[----:B------:R-:W0:Y:S01]  /*1ccd0*/  @!P3 LDC.64 R22, c[0x0][0x5c0] ;  /* 0x00017000ff16bb82 */ /* 0x000e220000000a00 */
[----:B------:R1:W-:Y:S01]  /*1cce0*/  @!P5 STG.E.U8 desc[UR14][R8.64+0x70], R17 ;  /* 0x000070110800d986 */ /* 0x0003e2000c10110e */
[----:B------:R-:W-:Y:S02]  /*1ccf0*/  F2FP.SATFINITE.E4M3.F32.PACK_AB_MERGE_C R19, RZ, R12, RZ ;  /* 0x0000000cff13723e */ /* 0x000fe400048070ff */
[----:B---3--:R-:W-:-:S04]  /*1cd00*/  @!P2 IADD3 R12, P4, P5, R24, R26, R3 ;  /* 0x0000001a180ca210 */ /* 0x008fc80007d9e003 */
[----:B------:R-:W3:Y:S01]  /*1cd10*/  @!P0 LDC.64 R28, c[0x0][0x5c0] ;  /* 0x00017000ff1c8b82 */ /* 0x000ee20000000a00 */
[----:B------:R-:W-:Y:S02]  /*1cd20*/  @!P2 IADD3.X R13, R32, R27, R4, P4, P5 ;  /* 0x0000001b200da210 */ /* 0x000fe400027ea404 */
[----:B-1----:R-:W-:Y:S01]  /*1cd30*/  @!P1 IADD3 R14, P4, P5, R24, R14, R3 ;  /* 0x0000000e180e9210 */ /* 0x002fe20007d9e003 */
[----:B------:R-:W-:-:S03]  /*1cd40*/  FMUL R8, R224, UR20 ;  /* 0x00000014e0087c20 */ /* 0x000fc60008400000 */
[----:B------:R-:W-:Y:S02]  /*1cd50*/  @!P1 IADD3.X R15, R32, R15, R4, P4, P5 ;  /* 0x0000000f200f9210 */ /* 0x000fe400027ea404 */
[C---:B------:R-:W-:Y:S02]  /*1cd60*/  @!P3 IADD3 R9, P4, P5, R3.reuse, R24, R2 ;  /* 0x000000180309b210 */ /* 0x040fe40007d9e002 */
[----:B------:R-:W-:Y:S02]  /*1cd70*/  F2FP.SATFINITE.E4M3.F32.PACK_AB_MERGE_C R21, RZ, R8, RZ ;  /* 0x00000008ff15723e */ /* 0x000fe400048070ff */
[----:B------:R-:W-:Y:S01]  /*1cd80*/  @!P3 IADD3.X R18, R4, R32, R6, P4, P5 ;  /* 0x000000200412b210 */ /* 0x000fe200027ea406 */
[----:B------:R1:W-:Y:S01]  /*1cd90*/  @!P6 STG.E.U8 desc[UR14][R10.64+0x71], R19 ;  /* 0x000071130a00e986 */ /* 0x0003e2000c10110e */
[----:B------:R-:W-:-:S03]  /*1cda0*/  @!P0 IADD3 R25, P4, P5, R3, R24, R2 ;  /* 0x0000001803198210 */ /* 0x000fc60007d9e002 */
[----:B------:R0:W-:Y:S02]  /*1cdb0*/  @!P2 STG.E.U8 desc[UR14][R12.64+0x78], R21 ;  /* 0x000078150c00a986 */ /* 0x0001e4000c10110e */
[----:B0-----:R-:W-:Y:S02]  /*1cdc0*/  @!P3 IADD3 R8, P2, R9, R22, RZ ;  /* 0x000000160908b210 */ /* 0x001fe40007f5e0ff */
[----:B------:R-:W-:Y:S01]  /*1cdd0*/  @!P0 IADD3.X R32, R4, R32, R6, P4, P5 ;  /* 0x0000002004208210 */ /* 0x000fe200027ea406 */
[----:B-1----:R-:W-:Y:S01]  /*1cde0*/  FMUL R11, R225, UR20 ;  /* 0x00000014e10b7c20 */ /* 0x002fe20008400000 */
[----:B---3--:R-:W-:Y:S01]  /*1cdf0*/  @!P0 IADD3 R10, P4, R25, R28, RZ ;  /* 0x0000001c190a8210 */ /* 0x008fe20007f9e0ff */
[----:B------:R-:W-:Y:S02]  /*1ce00*/  @!P3 IMAD.X R9, R18, 0x1, R23, P2 ;  /* 0x000000011209b824 */ /* 0x000fe400010e0617 */
[----:B----4-:R-:W-:Y:S01]  /*1ce10*/  FMUL R16, R226, UR20 ;  /* 0x00000014e2107c20 */ /* 0x010fe20008400000 */
[----:B------:R-:W-:Y:S01]  /*1ce20*/  F2FP.SATFINITE.E4M3.F32.PACK_AB_MERGE_C R19, RZ, R11, RZ ;  /* 0x0000000bff13723e */ /* 0x000fe200048070ff */
[----:B------:R-:W-:-:S03]  /*1ce30*/  @!P0 IMAD.X R11, R32, 0x1, R29, P4 ;  /* 0x00000001200b8824 */ /* 0x000fc600020e061d */
[----:B------:R-:W-:Y:S01]  /*1ce40*/  F2FP.SATFINITE.E4M3.F32.PACK_AB_MERGE_C R23, RZ, R16, RZ ;  /* 0x00000010ff17723e */ /* 0x000fe200048070ff */
[----:B------:R3:W-:Y:S04]  /*1ce50*/  @!P1 STG.E.U8 desc[UR14][R14.64+0x79], R19 ;  /* 0x000079130e009986 */ /* 0x0007e8000c10110e */
[----:B------:R3:W-:Y:S01]  /*1ce60*/  @!P3 STG.E.U8 desc[UR14][R8.64+0x78], R23 ;  /* 0x000078170800b986 */ /* 0x0007e2000c10110e */
[----:B--2---:R-:W-:-:S05]  /*1ce70*/  FMUL R17, R227, UR20 ;  /* 0x00000014e3117c20 */ /* 0x004fca0008400000 */
[----:B------:R-:W-:-:S05]  /*1ce80*/  F2FP.SATFINITE.E4M3.F32.PACK_AB_MERGE_C R17, RZ, R17, RZ ;  /* 0x00000011ff11723e */ /* 0x000fca00048070ff */
[----:B------:R3:W-:Y:S02]  /*1ce90*/  @!P0 STG.E.U8 desc[UR14][R10.64+0x79], R17 ;  /* 0x000079110a008986 */ /* 0x0007e4000c10110e */
.L_x_42:
[----:B------:R-:W-:Y:S05]  /*1cea0*/  BSYNC B0 ;  /* 0x0000000000007941 */ /* 0x000fea0003800000 */
.L_x_38:
[----:B0-23--:R-:W2:Y:S04]  /*1ceb0*/  LDL.LU R9, [R1+0x29c] ;  /* 0x00029c0001097983 */ /* 0x00dea80000300800 */
[----:B------:R-:W2:Y:S01]  /*1cec0*/  LDL.LU R8, [R1+0x2a8] ;  /* 0x0002a80001087983 */ /* 0x000ea20000300800 */
[----:B------:R-:W-:Y:S01]  /*1ced0*/  ULDC UR6, c[0x0][0xc] ;  /* 0x0000030000067ab9 */ /* 0x000fe20000000800 */
[----:B------:R-:W-:Y:S01]  /*1cee0*/  ULDC UR7, c[0x0][0x10] ;  /* 0x0000040000077ab9 */ /* 0x000fe20000000800 */
[----:B-1----:R-:W2:Y:S01]  /*1cef0*/  LDC R11, c[0x0][0x14] ;  /* 0x00000500ff0b7b82 */ /* 0x002ea20000000800 */
[----:B------:R-:W-:Y:S01]  /*1cf00*/  UIMAD.WIDE.U32 UR6, UR6, UR7, URZ ;  /* 0x00000007060672a5 */ /* 0x000fe2000f8e003f */
[----:B------:R-:W-:-:S05]  /*1cf10*/  UMOV UR10, 0xffffffff ;  /* 0xffffffff000a7882 */ /* 0x000fca0000000000 */
[----:B--2---:R-:W-:-:S04]  /*1cf20*/  IMAD.WIDE.U32 R8, R11, UR6, R8 ;  /* 0x000000060b087c25 */ /* 0x004fc8000f8e0008 */
[----:B------:R-:W-:Y:S01]  /*1cf30*/  IMAD R11, R11, UR7, RZ ;  /* 0x000000070b0b7c24 */ /* 0x000fe2000f8e02ff */
[----:B------:R-:W-:Y:S01]  /*1cf40*/  ULDC.64 UR6, c[0x0][0x650] ;  /* 0x0001940000067ab9 */ /* 0x000fe20000000a00 */
[----:B------:R-:W-:Y:S01]  /*1cf50*/  IMAD.MOV.U32 R20, RZ, RZ, R8 ;  /* 0x000000ffff147224 */ /* 0x000fe200078e0008 */
[----:B------:R-:W-:Y:S01]  /*1cf60*/  ISETP.GE.U32.AND P0, PT, R8, UR6, PT ;  /* 0x0000000608007c0c */ /* 0x000fe2000bf06070 */
[----:B------:R-:W-:Y:S01]  /*1cf70*/  IMAD.IADD R21, R9, 0x1, R11 ;  /* 0x0000000109157824 */ /* 0x000fe200078e020b */
[----:B------:R-:W-:Y:S01]  /*1cf80*/  PRMT R9, RZ, 0x7610, R9 ;  /* 0x00007610ff097816 */ /* 0x000fe20000000009 */
[----:B------:R-:W-:-:S03]  /*1cf90*/  IMAD.MOV.U32 R8, RZ, RZ, -0x1 ;  /* 0xffffffffff087424 */ /* 0x000fc600078e00ff */
[----:B------:R0:W-:Y:S01]  /*1cfa0*/  STL [R1+0x29c], R21 ;  /* 0x00029c1501007387 */ /* 0x0001e20000100800 */
[----:B------:R-:W-:-:S03]  /*1cfb0*/  ISETP.GE.U32.AND.EX P0, PT, R21, UR7, PT, P0 ;  /* 0x0000000715007c0c */ /* 0x000fc6000bf06100 */
[----:B------:R0:W-:Y:S04]  /*1cfc0*/  STL [R1+0x2a8], R20 ;  /* 0x0002a81401007387 */ /* 0x0001e80000100800 */
[----:B------:R0:W-:Y:S06]  /*1cfd0*/  STL [R1+0x2a4], R8 ;  /* 0x0002a40801007387 */ /* 0x0001ec0000100800 */
[----:B------:R-:W-:Y:S05]  /*1cfe0*/  @P0 BRA `(.L_x_43) ;  /* 0x0000000400780947 */ /* 0x000fea0003800000 */
[----:B------:R-:W0:Y:S01]  /*1cff0*/  S2R R15, SR_CTAID.X ;  /* 0x00000000000f7919 */ /* 0x000e220000002500 */
[----:B------:R-:W-:Y:S01]  /*1d000*/  ULDC.64 UR18, c[0x0][0x628] ;  /* 0x00018a0000127ab9 */ /* 0x000fe20000000a00 */
[----:B------:R-:W1:Y:S01]  /*1d010*/  LDC R16, c[0x0][0x144] ;  /* 0x00005100ff107b82 */ /* 0x000e620000000800 */
[----:B------:R-:W-:Y:S01]  /*1d020*/  ULDC UR6, c[0x0][0x150] ;  /* 0x0000540000067ab9 */ /* 0x000fe20000000800 */
[----:B------:R-:W2:Y:S01]  /*1d030*/  S2R R19, SR_CTAID.Y ;  /* 0x0000000000137919 */ /* 0x000ea20000002600 */
[----:B------:R-:W-:Y:S01]  /*1d040*/  ISETP.NE.U32.AND P0, PT, RZ, UR18, PT ;  /* 0x00000012ff007c0c */ /* 0x000fe2000bf05070 */
[----:B------:R-:W-:Y:S01]  /*1d050*/  ULDC UR23, c[0x0][0x630] ;  /* 0x00018c0000177ab9 */ /* 0x000fe20000000800 */
[----:B------:R-:W-:Y:S02]  /*1d060*/  R2UR UR16, R20 ;  /* 0x00000000141072ca */ /* 0x000fe400000e0000 */
[----:B------:R-:W-:Y:S01]  /*1d070*/  ISETP.NE.AND.EX P0, PT, RZ, UR19, PT, P0 ;  /* 0x00000013ff007c0c */ /* 0x000fe2000bf05300 */
[----:B-----5:R-:W3:Y:S01]  /*1d080*/  LDC.64 R12, c[0x0][0x620] ;  /* 0x00018800ff0c7b82 */ /* 0x020ee20000000a00 */
[----:B------:R-:W-:-:S02]  /*1d090*/  R2UR UR17, R21 ;  /* 0x00000000151172ca */ /* 0x000fc400000e0000 */
[----:B0-----:R-:W-:-:S05]  /*1d0a0*/  I2FP.F32.U32 R8, R15 ;  /* 0x0000000f00087245 */ /* 0x001fca0000201000 */
[----:B------:R-:W-:-:S06]  /*1d0b0*/  FMUL R8, R8, UR6 ;  /* 0x0000000608087c20 */ /* 0x000fcc0008400000 */
[----:B------:R-:W0:Y:S01]  /*1d0c0*/  F2I.U32.TRUNC.NTZ R8, R8 ;  /* 0x0000000800087305 */ /* 0x000e22000020f000 */
[----:B--2---:R-:W-:Y:S05]  /*1d0d0*/  @!P0 BRA `(.L_x_44) ;  /* 0x0000000000308947 */ /* 0x004fea0003800000 */
        /* <DEDUP_REMOVED lines=12> */
.L_x_44:
[----:B------:R-:W-:Y:S01]  /*1d1a0*/  USHF.R.U64 UR10, UR16, UR23, UR17 ;  /* 0x00000017100a7299 */ /* 0x000fe20008001211 */
[----:B------:R-:W2:Y:S01]  /*1d1b0*/  LDC.64 R26, c[0x0][0x640] ;  /* 0x00019000ff1a7b82 */ /* 0x000ea20000000a00 */
[----:B------:R-:W-:Y:S01]  /*1d1c0*/  USHF.R.U32.HI UR6, URZ, UR23, UR17 ;  /* 0x000000173f067299 */ /* 0x000fe20008011611 */
[----:B0-----:R-:W-:Y:S02]  /*1d1d0*/  IMAD.MOV R17, RZ, RZ, -R8 ;  /* 0x000000ffff117224 */ /* 0x001fe400078e0a08 */
[----:B------:R-:W-:Y:S01]  /*1d1e0*/  IMAD.MOV.U32 R8, RZ, RZ, R20 ;  /* 0x000000ffff087224 */ /* 0x000fe200078e0014 */
[----:B------:R-:W-:Y:S01]  /*1d1f0*/  IADD3 R11, P0, RZ, -UR10, RZ ;  /* 0x8000000aff0b7c10 */ /* 0x000fe2000ff1e0ff */
[----:B-1----:R-:W-:Y:S02]  /*1d200*/  IMAD R23, R16, R17, R15 ;  /* 0x0000001110177224 */ /* 0x002fe400078e020f */
[----:B------:R-:W0:Y:S02]  /*1d210*/  LDC R14, c[0x0][0x618] ;  /* 0x00018600ff0e7b82 */ /* 0x000e240000000800 */
[----:B------:R-:W-:Y:S01]  /*1d220*/  IMAD.X R9, RZ, RZ, ~UR6, P0 ;  /* 0x80000006ff097e24 */ /* 0x000fe200080e06ff */
[----:B------:R-:W-:-:S03]  /*1d230*/  ULDC UR6, c[0x0][0x154] ;  /* 0x0000550000067ab9 */ /* 0x000fc60000000800 */
[-C--:B---3--:R-:W-:Y:S02]  /*1d240*/  IMAD R10, R9, R12.reuse, RZ ;  /* 0x0000000c090a7224 */ /* 0x088fe400078e02ff */
[----:B------:R-:W1:Y:S01]  /*1d250*/  LDC R18, c[0x0][0x608] ;  /* 0x00018200ff127b82 */ /* 0x000e620000000800 */
[----:B------:R-:W-:Y:S02]  /*1d260*/  IMAD.MOV.U32 R9, RZ, RZ, R21 ;  /* 0x000000ffff097224 */ /* 0x000fe400078e0015 */
[----:B------:R-:W-:-:S05]  /*1d270*/  IMAD.WIDE.U32 R8, R11, R12, R8 ;  /* 0x0000000c0b087225 */ /* 0x000fca00078e0008 */
[----:B------:R-:W3:Y:S01]  /*1d280*/  LDC R22, c[0x0][0x658] ;  /* 0x00019600ff167b82 */ /* 0x000ee20000000800 */
[----:B------:R-:W-:Y:S01]  /*1d290*/  IMAD R11, R11, R13, R10 ;  /* 0x0000000d0b0b7224 */ /* 0x000fe200078e020a */
[----:B------:R-:W-:Y:S01]  /*1d2a0*/  I2FP.F32.U32 R10, R19 ;  /* 0x00000013000a7245 */ /* 0x000fe20000201000 */
[----:B------:R-:W-:Y:S01]  /*1d2b0*/  IMAD.MOV.U32 R13, RZ, RZ, 0x1 ;  /* 0x00000001ff0d7424 */ /* 0x000fe200078e00ff */
[----:B--2---:R-:W-:Y:S01]  /*1d2c0*/  ISETP.NE.U32.AND P0, PT, R26, RZ, PT ;  /* 0x000000ff1a00720c */ /* 0x004fe20003f05070 */
[----:B------:R-:W-:Y:S02]  /*1d2d0*/  IMAD.IADD R9, R9, 0x1, R11 ;  /* 0x0000000109097824 */ /* 0x000fe400078e020b */
[----:B------:R-:W-:Y:S01]  /*1d2e0*/  FMUL R10, R10, UR6 ;  /* 0x000000060a0a7c20 */ /* 0x000fe20008400000 */
[----:B------:R-:W2:Y:S01]  /*1d2f0*/  LDC R20, c[0x0][0x148] ;  /* 0x00005200ff147b82 */ /* 0x000ea20000000800 */
[----:B------:R-:W-:Y:S01]  /*1d300*/  ISETP.NE.AND.EX P0, PT, R27, RZ, PT, P0 ;  /* 0x000000ff1b00720c */ /* 0x000fe20003f05300 */
[----:B------:R-:W-:Y:S01]  /*1d310*/  IMAD.MOV.U32 R11, RZ, RZ, -0x1 ;  /* 0xffffffffff0b7424 */ /* 0x000fe200078e00ff */
[-CC-:B0-----:R-:W-:Y:S01]  /*1d320*/  SHF.R.U64 R16, R8, R14.reuse, R9.reuse ;  /* 0x0000000e08107219 */ /* 0x181fe20000001209 */
[----:B------:R0:W4:Y:S01]  /*1d330*/  F2I.U32.TRUNC.NTZ R17, R10 ;  /* 0x0000000a00117305 */ /* 0x000122000020f000 */
[----:B------:R-:W-:-:S03]  /*1d340*/  SHF.R.U32.HI R9, RZ, R14, R9 ;  /* 0x0000000eff097219 */ /* 0x000fc60000011609 */
[----:B------:R-:W0:Y:S01]  /*1d350*/  LDC R21, c[0x0][0x600] ;  /* 0x00018000ff157b82 */ /* 0x000e220000000800 */
[-CC-:B-1----:R-:W-:Y:S02]  /*1d360*/  SHF.R.U64 R14, R16, R18.reuse, R9.reuse ;  /* 0x00000012100e7219 */ /* 0x182fe40000001209 */
[----:B------:R-:W-:-:S05]  /*1d370*/  SHF.R.U32.HI R9, RZ, R18, R9 ;  /* 0x00000012ff097219 */ /* 0x000fca0000011609 */
[----:B------:R-:W1:Y:S01]  /*1d380*/  LDC R24, c[0x0][0x648] ;  /* 0x00019200ff187b82 */ /* 0x000e620000000800 */
[-CC-:B---3--:R-:W-:Y:S02]  /*1d390*/  SHF.R.U64 R18, R14, R22.reuse, R9.reuse ;  /* 0x000000160e127219 */ /* 0x188fe40000001209 */
[-C--:B------:R-:W-:Y:S02]  /*1d3a0*/  SHF.L.U32 R11, R11, R22.reuse, RZ ;  /* 0x000000160b0b7219 */ /* 0x080fe400000006ff */
[-C--:B------:R-:W-:Y:S01]  /*1d3b0*/  SHF.R.U32.HI R9, RZ, R22.reuse, R9 ;  /* 0x00000016ff097219 */ /* 0x080fe20000011609 */
[----:B------:R-:W-:Y:S01]  /*1d3c0*/  IMAD.MOV.U32 R8, RZ, RZ, R18 ;  /* 0x000000ffff087224 */ /* 0x000fe200078e0012 */
[----:B------:R-:W-:Y:S01]  /*1d3d0*/  SHF.L.U32 R162, R13, R22, RZ ;  /* 0x000000160da27219 */ /* 0x000fe200000006ff */
[----:B------:R-:W3:Y:S01]  /*1d3e0*/  LDC R28, c[0x0][0x638] ;  /* 0x00018e00ff1c7b82 */ /* 0x000ee20000000800 */
[----:B------:R-:W-:-:S07]  /*1d3f0*/  LOP3.LUT R25, RZ, R11, RZ, 0x33, !PT ;  /* 0x0000000bff197212 */ /* 0x000fce00078e33ff */
[----:B------:R-:W0:Y:S01]  /*1d400*/  LDC R29, c[0x0][0x610] ;  /* 0x00018400ff1d7b82 */ /* 0x000e220000000800 */
[----:B----4-:R-:W-:Y:S05]  /*1d410*/  @!P0 BRA `(.L_x_45) ;  /* 0x0000000000288947 */ /* 0x010fea0003800000 */
[----:B------:R-:W4:Y:S02]  /*1d420*/  LDC R13, c[0x0][0x64c] ;  /* 0x00019300ff0d7b82 */ /* 0x000f240000000800 */
[----:B----4-:R-:W-:-:S05]  /*1d430*/  IADD3 R13, P0, R18, R13, RZ ;  /* 0x0000000d120d7210 */ /* 0x010fca0007f1e0ff */
[----:B------:R-:W-:-:S04]  /*1d440*/  IMAD.X R15, RZ, RZ, R9, P0 ;  /* 0x000000ffff0f7224 */ /* 0x000fc800000e0609 */
[----:B------:R-:W-:-:S04]  /*1d450*/  IMAD.WIDE.U32 R8, R15, R26, RZ ;  /* 0x0000001a0f087225 */ /* 0x000fc800078e00ff */
[----:B0-----:R-:W-:-:S04]  /*1d460*/  IMAD.WIDE.U32 R10, P0, R13, R27, R8 ;  /* 0x0000001b0d0a7225 */ /* 0x001fc80007800008 */
[----:B------:R-:W-:-:S04]  /*1d470*/  IMAD.WIDE.U32 R8, R13, R26, RZ ;  /* 0x0000001a0d087225 */ /* 0x000fc800078e00ff */
[----:B------:R-:W-:Y:S01]  /*1d480*/  IMAD.X R13, RZ, RZ, RZ, P0 ;  /* 0x000000ffff0d7224 */ /* 0x000fe200000e06ff */
[----:B------:R-:W-:Y:S01]  /*1d490*/  IADD3 RZ, P0, R9, R10, RZ ;  /* 0x0000000a09ff7210 */ /* 0x000fe20007f1e0ff */
[----:B------:R-:W-:-:S04]  /*1d4a0*/  IMAD.MOV.U32 R12, RZ, RZ, R11 ;  /* 0x000000ffff0c7224 */ /* 0x000fc800078e000b */
[----:B------:R-:W-:-:S08]  /*1d4b0*/  IMAD.WIDE.U32.X R8, R15, R27, R12, P0 ;  /* 0x0000001b0f087225 */ /* 0x000fd000000e040c */
.L_x_45:
[----:B0-----:R-:W0:Y:S01]  /*1d4c0*/  LDC R10, c[0x0][0x65c] ;  /* 0x00019700ff0a7b82 */ /* 0x001e220000000800 */
[----:B-1----:R-:W-:Y:S01]  /*1d4d0*/  SHF.R.U64 R8, R8, R24, R9 ;  /* 0x0000001808087219 */ /* 0x002fe20000001209 */
[----:B------:R-:W-:Y:S01]  /*1d4e0*/  VIADD R13, R21, 0xffffffff ;  /* 0xffffffff150d7836 */ /* 0x000fe20000000000 */
[----:B------:R-:W-:Y:S01]  /*1d4f0*/  LOP3.LUT R11, R14, R25, RZ, 0xc0, !PT ;  /* 0x000000190e0b7212 */ /* 0x000fe200078ec0ff */
[----:B------:R-:W-:Y:S02]  /*1d500*/  IMAD.MOV R17, RZ, RZ, -R17 ;  /* 0x000000ffff117224 */ /* 0x000fe400078e0a11 */
[----:B------:R-:W-:Y:S02]  /*1d510*/  IMAD.MOV R9, RZ, RZ, -R8 ;  /* 0x000000ffff097224 */ /* 0x000fe400078e0a08 */
[----:B------:R-:W-:Y:S01]  /*1d520*/  IMAD R162, R162, R8, R11 ;  /* 0x00000008a2a27224 */ /* 0x000fe200078e020b */
[----:B------:R-:W-:Y:S01]  /*1d530*/  LOP3.LUT R11, R16, R13, RZ, 0xc0, !PT ;  /* 0x0000000d100b7212 */ /* 0x000fe200078ec0ff */
[----:B---3--:R-:W-:-:S02]  /*1d540*/  IMAD R8, R9, R28, R18 ;  /* 0x0000001c09087224 */ /* 0x008fc400078e0212 */
[----:B------:R-:W-:Y:S02]  /*1d550*/  IMAD.MOV.U32 R9, RZ, RZ, 0x1 ;  /* 0x00000001ff097424 */ /* 0x000fe400078e00ff */
[----:B------:R-:W-:Y:S01]  /*1d560*/  IMAD R11, R8, R21, R11 ;  /* 0x00000015080b7224 */ /* 0x000fe200078e020b */
[----:B0-----:R-:W-:-:S13]  /*1d570*/  ISETP.NE.AND P0, PT, R10, 0x1, PT ;  /* 0x000000010a00780c */ /* 0x001fda0003f05270 */
[----:B--2---:R-:W-:-:S04]  /*1d580*/  @P0 IMAD R23, R20, R17, R19 ;  /* 0x0000001114170224 */ /* 0x004fc800078e0213 */
[----:B------:R-:W-:-:S05]  /*1d590*/  IMAD R162, R162, R29, R23 ;  /* 0x0000001da2a27224 */ /* 0x000fca00078e0217 */
[----:B------:R-:W-:Y:S02]  /*1d5a0*/  SEL R8, R11, R162, !P0 ;  /* 0x000000a20b087207 */ /* 0x000fe40004000000 */
[----:B------:R-:W-:-:S03]  /*1d5b0*/  SEL R162, R162, R11, !P0 ;  /* 0x0000000ba2a27207 */ /* 0x000fc60004000000 */
[----:B------:R1:W-:Y:S04]  /*1d5c0*/  STL [R1+0x2a4], R8 ;  /* 0x0002a40801007387 */ /* 0x0003e80000100800 */
.L_x_43:
[----:B------:R2:W-:Y:S01]  /*1d5d0*/  STL [R1+0x2a0], R162 ;  /* 0x0002a0a201007387 */ /* 0x0005e20000100800 */
[----:B------:R-:W-:Y:S01]  /*1d5e0*/  USHF.R.U32.HI UR6, URZ, 0x1, UR5 ;  /* 0x000000013f067899 */ /* 0x000fe20008011605 */
[----:B------:R-:W-:-:S03]  /*1d5f0*/  LOP3.LUT P0, RZ, R9, 0xff, RZ, 0xc0, !PT ;  /* 0x000000ff09ff7812 */ /* 0x000fc6000780c0ff */
[----:B------:R-:W-:-:S04]  /*1d600*/  UIMAD.WIDE.U32 UR6, UR6, -0x6db6db6d, URZ ;  /* 0x92492493060678a5 */ /* 0x000fc8000f8e003f */
[----:B------:R-:W-:-:S04]  /*1d610*/  USHF.R.U32.HI UR6, URZ, 0x2, UR7 ;  /* 0x000000023f067899 */ /* 0x000fc80008011607 */
[----:B------:R-:W-:Y:S02]  /*1d620*/  UIMAD UR5, UR6, -0xe, UR5 ;  /* 0xfffffff2060578a4 */ /* 0x000fe4000f8e0205 */
[----:B--2---:R-:W-:Y:S10]  /*1d630*/  @P0 BRA `(.L_x_46) ;  /* 0xfffffe3c00b00947 */ /* 0x004ff4000383ffff */
[----:B------:R-:W-:Y:S05]  /*1d640*/  EXIT ;  /* 0x000000000000794d */ /* 0x000fea0003800000 */
.L_x_8:
[----:B------:R-:W2:Y:S01]  /*1d650*/  LDL R20, [R1+0x2a8] ;  /* 0x0002a80001147983 */ /* 0x000ea20000100800 */
[----:B------:R-:W-:-:S03]  /*1d660*/  ULDC.64 UR4, c[0x0][0x650] ;  /* 0x0001940000047ab9 */ /* 0x000fc60000000a00 */
[----:B------:R-:W3:Y:S01]  /*1d670*/  LDL R14, [R1+0x29c] ;  /* 0x00029c00010e7983 */ /* 0x000ee20000100800 */
[----:B------:R-:W-:Y:S01]  /*1d680*/  PRMT R0, RZ, 0x7610, R0 ;  /* 0x00007610ff007816 */ /* 0x000fe20000000000 */
[----:B------:R-:W-:Y:S02]  /*1d690*/  IMAD.MOV.U32 R5, RZ, RZ, -0x1 ;  /* 0xffffffffff057424 */ /* 0x000fe400078e00ff */
[----:B------:R-:W-:Y:S02]  /*1d6a0*/  IMAD.MOV.U32 R4, RZ, RZ, -0x1 ;  /* 0xffffffffff047424 */ /* 0x000fe400078e00ff */
[----:B------:R-:W-:Y:S01]  /*1d6b0*/  IMAD.MOV.U32 R13, RZ, RZ, -0x1 ;  /* 0xffffffffff0d7424 */ /* 0x000fe200078e00ff */
[----:B--2---:R-:W-:-:S04]  /*1d6c0*/  ISETP.GE.U32.AND P0, PT, R20, UR4, PT ;  /* 0x0000000414007c0c */ /* 0x004fc8000bf06070 */
[----:B---3--:R-:W-:-:S13]  /*1d6d0*/  ISETP.GE.U32.AND.EX P0, PT, R14, UR5, PT, P0 ;  /* 0x000000050e007c0c */ /* 0x008fda000bf06100 */
[----:B------:R-:W-:Y:S05]  /*1d6e0*/  @P0 BRA `(.L_x_47) ;  /* 0x00000004003c0947 */ /* 0x000fea0003800000 */
[----:B0-----:R-:W0:Y:S01]  /*1d6f0*/  LDC.64 R16, c[0x0][0x628] ;  /* 0x00018a00ff107b82 */ /* 0x001e220000000a00 */
[----:B------:R-:W-:Y:S02]  /*1d700*/  IMAD.MOV.U32 R8, RZ, RZ, R20 ;  /* 0x000000ffff087224 */ /* 0x000fe400078e0014 */
[----:B------:R-:W-:-:S05]  /*1d710*/  IMAD.MOV.U32 R9, RZ, RZ, R14 ;  /* 0x000000ffff097224 */ /* 0x000fca00078e000e */
[----:B------:R-:W1:Y:S08]  /*1d720*/  LDC R10, c[0x0][0x630] ;  /* 0x00018c00ff0a7b82 */ /* 0x000e700000000800 */
[----:B------:R-:W2:Y:S01]  /*1d730*/  LDC.64 R18, c[0x0][0x620] ;  /* 0x00018800ff127b82 */ /* 0x000ea20000000a00 */
[----:B0-----:R-:W-:-:S04]  /*1d740*/  ISETP.NE.U32.AND P0, PT, R16, RZ, PT ;  /* 0x000000ff1000720c */ /* 0x001fc80003f05070 */
[----:B------:R-:W-:-:S13]  /*1d750*/  ISETP.NE.AND.EX P0, PT, R17, RZ, PT, P0 ;  /* 0x000000ff1100720c */ /* 0x000fda0003f05300 */
[----:B-12---:R-:W-:Y:S05]  /*1d760*/  @!P0 BRA `(.L_x_48) ;  /* 0x0000000000288947 */ /* 0x006fea0003800000 */
[----:B------:R-:W0:Y:S02]  /*1d770*/  LDC R0, c[0x0][0x634] ;  /* 0x00018d00ff007b82 */ /* 0x000e240000000800 */
[----:B0-----:R-:W-:-:S05]  /*1d780*/  IADD3 R9, P0, R20, R0, RZ ;  /* 0x0000000014097210 */ /* 0x001fca0007f1e0ff */
        /* <DEDUP_REMOVED lines=8> */
.L_x_48:
[----:B------:R-:W-:Y:S01]  /*1d810*/  IMAD.MOV.U32 R4, RZ, RZ, R14 ;  /* 0x000000ffff047224 */ /* 0x000fe200078e000e */
[-CC-:B------:R-:W-:Y:S01]  /*1d820*/  SHF.R.U64 R14, R8, R10.reuse, R9.reuse ;  /* 0x0000000a080e7219 */ /* 0x180fe20000001209 */
[----:B------:R-:W0:Y:S01]  /*1d830*/  LDC.64 R22, c[0x0][0x640] ;  /* 0x00019000ff167b82 */ /* 0x000e220000000a00 */
[----:B------:R-:W-:Y:S01]  /*1d840*/  SHF.R.U32.HI R0, RZ, R10, R9 ;  /* 0x0000000aff007219 */ /* 0x000fe20000011609 */
[----:B------:R-:W-:Y:S01]  /*1d850*/  IMAD.MOV.U32 R24, RZ, RZ, 0x1 ;  /* 0x00000001ff187424 */ /* 0x000fe200078e00ff */
[----:B------:R-:W-:-:S05]  /*1d860*/  IADD3 R7, P0, RZ, -R14, RZ ;  /* 0x8000000eff077210 */ /* 0x000fca0007f1e0ff */
[----:B------:R-:W1:Y:S01]  /*1d870*/  LDC R6, c[0x0][0x618] ;  /* 0x00018600ff067b82 */ /* 0x000e620000000800 */
[----:B------:R-:W-:-:S04]  /*1d880*/  IMAD.X R5, RZ, RZ, ~R0, P0 ;  /* 0x000000ffff057224 */ /* 0x000fc800000e0e00 */
[----:B------:R-:W-:Y:S02]  /*1d890*/  IMAD R0, R5, R18, RZ ;  /* 0x0000001205007224 */ /* 0x000fe400078e02ff */
[----:B------:R-:W-:Y:S01]  /*1d8a0*/  IMAD.MOV.U32 R5, RZ, RZ, R4 ;  /* 0x000000ffff057224 */ /* 0x000fe200078e0004 */
[----:B------:R-:W2:Y:S01]  /*1d8b0*/  LDC R8, c[0x0][0x608] ;  /* 0x00018200ff087b82 */ /* 0x000ea20000000800 */
[----:B------:R-:W-:-:S04]  /*1d8c0*/  IMAD.MOV.U32 R4, RZ, RZ, R20 ;  /* 0x000000ffff047224 */ /* 0x000fc800078e0014 */
[----:B------:R-:W-:-:S03]  /*1d8d0*/  IMAD.WIDE.U32 R4, R7, R18, R4 ;  /* 0x0000001207047225 */ /* 0x000fc600078e0004 */
[----:B------:R-:W3:Y:S01]  /*1d8e0*/  LDC R21, c[0x0][0x658] ;  /* 0x00019600ff157b82 */ /* 0x000ee20000000800 */
[----:B------:R-:W-:Y:S01]  /*1d8f0*/  IMAD R7, R7, R19, R0 ;  /* 0x0000001307077224 */ /* 0x000fe200078e0200 */
[----:B0-----:R-:W-:-:S03]  /*1d900*/  ISETP.NE.U32.AND P0, PT, R22, RZ, PT ;  /* 0x000000ff1600720c */ /* 0x001fc60003f05070 */
[----:B------:R-:W-:Y:S01]  /*1d910*/  IMAD.IADD R5, R5, 0x1, R7 ;  /* 0x0000000105057824 */ /* 0x000fe200078e0207 */
[----:B------:R-:W-:Y:S02]  /*1d920*/  ISETP.NE.AND.EX P0, PT, R23, RZ, PT, P0 ;  /* 0x000000ff1700720c */ /* 0x000fe40003f05300 */
[----:B------:R-:W0:Y:S02]  /*1d930*/  LDC R16, c[0x0][0x600] ;  /* 0x00018000ff107b82 */ /* 0x000e240000000800 */
[-CC-:B-1----:R-:W-:Y:S01]  /*1d940*/  SHF.R.U64 R10, R4, R6.reuse, R5.reuse ;  /* 0x00000006040a7219 */ /* 0x182fe20000001205 */
[----:B------:R-:W-:Y:S01]  /*1d950*/  IMAD.MOV.U32 R4, RZ, RZ, -0x1 ;  /* 0xffffffffff047424 */ /* 0x000fe200078e00ff */
[----:B------:R-:W-:-:S04]  /*1d960*/  SHF.R.U32.HI R5, RZ, R6, R5 ;  /* 0x00000006ff057219 */ /* 0x000fc80000011605 */
[----:B------:R-:W1:Y:S01]  /*1d970*/  LDC R18, c[0x0][0x648] ;  /* 0x00019200ff127b82 */ /* 0x000e620000000800 */
[-CC-:B--2---:R-:W-:Y:S02]  /*1d980*/  SHF.R.U64 R17, R10, R8.reuse, R5.reuse ;  /* 0x000000080a117219 */ /* 0x184fe40000001205 */
[----:B------:R-:W-:-:S05]  /*1d990*/  SHF.R.U32.HI R0, RZ, R8, R5 ;  /* 0x00000008ff007219 */ /* 0x000fca0000011605 */
[----:B------:R-:W2:Y:S01]  /*1d9a0*/  LDC R20, c[0x0][0x638] ;  /* 0x00018e00ff147b82 */ /* 0x000ea20000000800 */
[-C--:B---3--:R-:W-:Y:S02]  /*1d9b0*/  SHF.L.U32 R4, R4, R21.reuse, RZ ;  /* 0x0000001504047219 */ /* 0x088fe400000006ff */
[-CC-:B------:R-:W-:Y:S02]  /*1d9c0*/  SHF.R.U64 R19, R17, R21.reuse, R0.reuse ;  /* 0x0000001511137219 */ /* 0x180fe40000001200 */
        /* <DEDUP_REMOVED lines=15> */
.L_x_49:
[----:B------:R-:W4:Y:S01]  /*1dac0*/  LDC R0, c[0x0][0x65c] ;  /* 0x00019700ff007b82 */ /* 0x000f220000000800 */
[----:B-1----:R-:W-:Y:S01]  /*1dad0*/  SHF.R.U64 R3, R4, R18, R5 ;  /* 0x0000001204037219 */ /* 0x002fe20000001205 */
[----:B0-----:R-:W-:Y:S01]  /*1dae0*/  VIADD R5, R16, 0xffffffff ;  /* 0xffffffff10057836 */ /* 0x001fe20000000000 */
[----:B------:R-:W-:Y:S01]  /*1daf0*/  SHF.L.U32 R24, R24, R21, RZ ;  /* 0x0000001518187219 */ /* 0x000fe200000006ff */
[----:B------:R-:W-:Y:S02]  /*1db00*/  IMAD.MOV.U32 R13, RZ, RZ, R14 ;  /* 0x000000ffff0d7224 */ /* 0x000fe400078e000e */
[----:B------:R-:W-:Y:S01]  /*1db10*/  IMAD.MOV R4, RZ, RZ, -R3 ;  /* 0x000000ffff047224 */ /* 0x000fe200078e0a03 */
[----:B----4-:R-:W-:Y:S02]  /*1db20*/  ISETP.NE.AND P0, PT, R0, 0x1, PT ;  /* 0x000000010000780c */ /* 0x010fe40003f05270 */
[----:B------:R-:W-:-:S11]  /*1db30*/  LOP3.LUT R0, R17, R26, RZ, 0xc0, !PT ;  /* 0x0000001a11007212 */ /* 0x000fd600078ec0ff */
[----:B------:R-:W-:Y:S02]  /*1db40*/  @P0 IMAD R11, R15, R12, R2 ;  /* 0x0000000c0f0b0224 */ /* 0x000fe400078e0202 */
[----:B------:R-:W-:Y:S01]  /*1db50*/  IMAD R2, R24, R3, R0 ;  /* 0x0000000318027224 */ /* 0x000fe200078e0200 */
[----:B------:R-:W-:Y:S01]  /*1db60*/  LOP3.LUT R3, R10, R5, RZ, 0xc0, !PT ;  /* 0x000000050a037212 */ /* 0x000fe200078ec0ff */
[----:B--2---:R-:W-:Y:S02]  /*1db70*/  IMAD R0, R4, R20, R19 ;  /* 0x0000001404007224 */ /* 0x004fe400078e0213 */
[----:B---3--:R-:W-:Y:S02]  /*1db80*/  IMAD R5, R2, R25, R11 ;  /* 0x0000001902057224 */ /* 0x008fe400078e020b */
[----:B------:R-:W-:Y:S02]  /*1db90*/  IMAD.MOV.U32 R4, RZ, RZ, 0x1 ;  /* 0x00000001ff047424 */ /* 0x000fe400078e00ff */
[----:B------:R-:W-:-:S03]  /*1dba0*/  IMAD R2, R0, R16, R3 ;  /* 0x0000001000027224 */ /* 0x000fc600078e0203 */
[----:B------:R-:W-:Y:S02]  /*1dbb0*/  PRMT R0, R4, 0x7610, R0 ;  /* 0x0000761004007816 */ /* 0x000fe40000000000 */
[----:B------:R-:W-:Y:S02]  /*1dbc0*/  SEL R4, R2, R5, !P0 ;  /* 0x0000000502047207 */ /* 0x000fe40004000000 */
[----:B------:R-:W-:-:S07]  /*1dbd0*/  SEL R5, R5, R2, !P0 ;  /* 0x0000000205057207 */ /* 0x000fce0004000000 */
.L_x_47:
[----:B------:R-:W-:-:S08]  /*1dbe0*/  NOP ;  /* 0x0000000000007918 */ /* 0x000fd00000000000 */
[----:B0-----:R-:W0:-:S00]  /*1dbf0*/  USETMAXREG.DEALLOC.CTAPOOL 0x28 ;  /* 0x00000028000079c8 */ /* 0x001e0000080e0500 */
[----:B------:R-:W-:-:S13]  /*1dc00*/  ISETP.NE.AND P0, PT, RZ, UR8, PT ;  /* 0x00000008ff007c0c */ /* 0x000fda000bf05270 */
[----:B------:R-:W-:Y:S05]  /*1dc10*/  @P0 EXIT ;  /* 0x000000000000094d */ /* 0x000fea0003800000 */
[----:B0-----:R-:W-:Y:S01]  /*1dc20*/  LOP3.LUT P0, RZ, R0, 0xff, RZ, 0xc0, !PT ;  /* 0x000000ff00ff7812 */ /* 0x001fe2000780c0ff */
[----:B------:R-:W-:Y:S02]  /*1dc30*/  IMAD.MOV.U32 R0, RZ, RZ, 0x1 ;  /* 0x00000001ff007424 */ /* 0x000fe400078e00ff */
[----:B------:R-:W-:-:S10]  /*1dc40*/  IMAD.MOV.U32 R11, RZ, RZ, RZ ;  /* 0x000000ffff0b7224 */ /* 0x000fd400078e00ff */
[----:B------:R-:W-:Y:S05]  /*1dc50*/  @!P0 BRA `(.L_x_50) ;  /* 0x0000000c00648947 */ /* 0x000fea0003800000 */
[----:B------:R-:W0:Y:S01]  /*1dc60*/  LDC R0, c[0x0][0x28c] ;  /* 0x0000a300ff007b82 */ /* 0x000e220000000800 */
[----:B------:R-:W1:Y:S01]  /*1dc70*/  S2R R8, SR_CgaCtaId ;  /* 0x0000000000087919 */ /* 0x000e620000008800 */
[----:B------:R-:W-:Y:S01]  /*1dc80*/  ULDC UR5, c[0x0][0x658] ;  /* 0x0001960000057ab9 */ /* 0x000fe20000000800 */
[----:B------:R-:W-:Y:S01]  /*1dc90*/  UMOV UR7, 0xffffffff ;  /* 0xffffffff00077882 */ /* 0x000fe20000000000 */
[----:B------:R-:W-:Y:S01]  /*1dca0*/  ULDC UR6, c[0x0][0xc] ;  /* 0x0000030000067ab9 */ /* 0x000fe20000000800 */
[----:B------:R-:W-:Y:S01]  /*1dcb0*/  USHF.L.U32 UR9, UR7, UR5, URZ ;  /* 0x0000000507097299 */ /* 0x000fe2000800063f */
[----:B------:R-:W-:Y:S01]  /*1dcc0*/  BSSY B0, `(.L_x_50) ;  /* 0x00000d2000007945 */ /* 0x000fe20003800000 */
[----:B------:R-:W-:Y:S01]  /*1dcd0*/  UMOV UR8, 0x1 ;  /* 0x0000000100087882 */ /* 0x000fe20000000000 */
[----:B------:R-:W-:Y:S01]  /*1dce0*/  ULDC UR7, c[0x0][0x10] ;  /* 0x0000040000077ab9 */ /* 0x000fe20000000800 */
[----:B------:R-:W-:Y:S01]  /*1dcf0*/  USHF.L.U32 UR5, UR8, UR5, URZ ;  /* 0x0000000508057299 */ /* 0x000fe2000800063f */
[----:B------:R-:W-:Y:S01]  /*1dd00*/  IMAD.MOV.U32 R12, RZ, RZ, 0x1 ;  /* 0x00000001ff0c7424 */ /* 0x000fe200078e00ff */
[----:B------:R-:W-:Y:S01]  /*1dd10*/  UIMAD.WIDE.U32 UR6, UR6, UR7, URZ ;  /* 0x00000007060672a5 */ /* 0x000fe2000f8e003f */
[----:B------:R-:W-:Y:S01]  /*1dd20*/  IMAD.MOV.U32 R11, RZ, RZ, RZ ;  /* 0x000000ffff0b7224 */ /* 0x000fe200078e00ff */
[----:B------:R-:W-:Y:S01]  /*1dd30*/  ULDC UR8, c[0x0][0x14] ;  /* 0x0000050000087ab9 */ /* 0x000fe20000000800 */
[----:B------:R-:W-:Y:S01]  /*1dd40*/  ULDC UR4, c[0x0][0x600] ;  /* 0x0001800000047ab9 */ /* 0x000fe20000000800 */
[----:B------:R-:W-:-:S02]  /*1dd50*/  UIMAD.WIDE.U32 UR22, UR6, UR8, URZ ;  /* 0x00000008061672a5 */ /* 0x000fc4000f8e003f */
[----:B------:R-:W-:Y:S02]  /*1dd60*/  UIMAD UR16, UR7, UR8, URZ ;  /* 0x00000008071072a4 */ /* 0x000fe4000f8e023f */
[----:B------:R-:W-:Y:S02]  /*1dd70*/  ULOP3.LUT UR21, UR13, 0x2, URZ, 0xfc, !UPT ;  /* 0x000000020d157892 */ /* 0x000fe4000f8efc3f */
[----:B------:R-:W-:Y:S02]  /*1dd80*/  UIADD3 UR4, UR4, -0x1, URZ ;  /* 0xffffffff04047890 */ /* 0x000fe4000fffe03f */
[----:B------:R-:W-:Y:S01]  /*1dd90*/  ULOP3.LUT UR19, URZ, UR9, URZ, 0x33, !UPT ;  /* 0x000000093f137292 */ /* 0x000fe2000f8e333f */
[----:B0-----:R-:W-:Y:S01]  /*1dda0*/  VIADD R0, R0, 0x1f ;  /* 0x0000001f00007836 */ /* 0x001fe20000000000 */
[----:B------:R-:W-:Y:S01]  /*1ddb0*/  UIADD3 UR16, UR23, UR16, URZ ;  /* 0x0000001017107290 */ /* 0x000fe2000fffe03f */
[----:B------:R-:W-:-:S03]  /*1ddc0*/  ULDC.64 UR24, c[0x0][0x198] ;  /* 0x0000660000187ab9 */ /* 0x000fc60000000a00 */
[----:B------:R-:W-:-:S04]  /*1ddd0*/  SHF.R.S32.HI R3, RZ, 0x1f, R0 ;  /* 0x0000001fff037819 */ /* 0x000fc80000011400 */
[----:B------:R-:W-:Y:S01]  /*1dde0*/  LEA.HI R3, R3, R0, RZ, 0x5 ;  /* 0x0000000003037211 */ /* 0x000fe200078f28ff */
[C---:B-1----:R-:W-:Y:S02]  /*1ddf0*/  IMAD.SHL.U32 R7, R8.reuse, 0x40, RZ ;  /* 0x0000004008077824 */ /* 0x042fe400078e00ff */
[----:B------:R-:W-:Y:S01]  /*1de00*/  IMAD.SHL.U32 R8, R8, 0x800, RZ ;  /* 0x0000080008087824 */ /* 0x000fe200078e00ff */
[----:B------:R-:W-:Y:S01]  /*1de10*/  SHF.R.S32.HI R6, RZ, 0x5, R3 ;  /* 0x00000005ff067819 */ /* 0x000fe20000011403 */
[----:B------:R-:W-:Y:S01]  /*1de20*/  IMAD.MOV.U32 R0, RZ, RZ, 0x1 ;  /* 0x00000001ff007424 */ /* 0x000fe200078e00ff */
[----:B------:R-:W-:Y:S02]  /*1de30*/  LOP3.LUT R7, R7, 0x40, RZ, 0xc0, !PT ;  /* 0x0000004007077812 */ /* 0x000fe400078ec0ff */
[----:B------:R-:W-:Y:S01]  /*1de40*/  LOP3.LUT R8, R8, 0x800, RZ, 0xc0, !PT ;  /* 0x0000080008087812 */ /* 0x000fe200078ec0ff */
[----:B------:R-:W-:-:S07]  /*1de50*/  VIADD R9, R6, 0x1 ;  /* 0x0000000106097836 */ /* 0x000fce0000000000 */
.L_x_61:
[----:B------:R-:W-:-:S03]  /*1de60*/  UMOV UR6, 0xffffffff ;  /* 0xffffffff00067882 */ /* 0x000fc60000000000 */
[----:B------:R-:W-:Y:S05]  /*1de70*/  BRA.DIV UR6, `(.L_x_51) ;  /* 0x0000001606407947 */ /* 0x000fea000b800000 */
[----:B------:R-:W-:-:S13]  /*1de80*/  ELECT P0, URZ, PT ;  /* 0x00000000003f782f */ /* 0x000fda0003800000 */
.L_x_82:
[----:B------:R-:W0:Y:S01]  /*1de90*/  LDC R2, c[0x0][0x28c] ;  /* 0x0000a300ff027b82 */ /* 0x000e220000000800 */
[----:B------:R-:W-:Y:S01]  /*1dea0*/  BSSY B1, `(.L_x_52) ;  /* 0x000003a000017945 */ /* 0x000fe20003800000 */
[----:B0-----:R-:W-:-:S13]  /*1deb0*/  ISETP.LT.OR P0, PT, R2, 0x1, !P0 ;  /* 0x000000010200780c */ /* 0x001fda0004701670 */
[----:B------:R-:W-:Y:S05]  /*1dec0*/  @P0 BRA `(.L_x_53) ;  /* 0x0000000000dc0947 */ /* 0x000fea0003800000 */
[----:B------:R-:W-:Y:S02]  /*1ded0*/  IMAD R15, R5, 0x180, RZ ;  /* 0x00000180050f7824 */ /* 0x000fe400078e02ff */
[----:B------:R-:W-:Y:S02]  /*1dee0*/  IMAD R14, R4, 0x80, R7 ;  /* 0x00000080040e7824 */ /* 0x000fe400078e0207 */
[----:B------:R-:W-:Y:S02]  /*1def0*/  IMAD.MOV.U32 R18, RZ, RZ, RZ ;  /* 0x000000ffff127224 */ /* 0x000fe400078e00ff */
[----:B------:R-:W-:Y:S02]  /*1df00*/  IMAD.MOV.U32 R2, RZ, RZ, R9 ;  /* 0x000000ffff027224 */ /* 0x000fe400078e0009 */
[----:B------:R-:W-:Y:S02]  /*1df10*/  IMAD.MOV.U32 R3, RZ, RZ, R0 ;  /* 0x000000ffff037224 */ /* 0x000fe400078e0000 */
[----:B------:R-:W-:-:S07]  /*1df20*/  IMAD.MOV.U32 R5, RZ, RZ, R11 ;  /* 0x000000ffff057224 */ /* 0x000fce00078e000b */
.L_x_56:
[----:B------:R-:W0:Y:S01]  /*1df30*/  S2R R17, SR_CgaCtaId ;  /* 0x0000000000117919 */ /* 0x000e220000008800 */
[----:B------:R-:W-:Y:S01]  /*1df40*/  MOV R4, 0x400 ;  /* 0x0000040000047802 */ /* 0x000fe20000000f00 */
[----:B------:R-:W1:Y:S03]  /*1df50*/  S2R R10, SR_TID.X ;  /* 0x00000000000a7919 */ /* 0x000e660000002100 */
[----:B0-----:R-:W-:Y:S02]  /*1df60*/  LEA R16, R17, R4, 0x18 ;  /* 0x0000000411107211 */ /* 0x001fe400078ec0ff */
[----:B------:R-:W-:Y:S02]  /*1df70*/  SHF.L.U32 R4, R3, 0x1f, RZ ;  /* 0x0000001f03047819 */ /* 0x000fe400000006ff */
[----:B-1----:R-:W-:Y:S01]  /*1df80*/  LOP3.LUT P1, RZ, R10, 0x7f, RZ, 0xc0, !PT ;  /* 0x0000007f0aff7812 */ /* 0x002fe2000782c0ff */
[----:B------:R-:W-:-:S04]  /*1df90*/  IMAD R17, R5, 0x8, R16 ;  /* 0x0000000805117824 */ /* 0x000fc800078e0210 */
[----:B------:R-:W0:Y:S08]  /*1dfa0*/  SYNCS.PHASECHK.TRANS64.TRYWAIT P0, [R17+URZ+0x70], R4 ;  /* 0x00007004110075a7 */ /* 0x000e30000800017f */
[----:B------:R-:W1:Y:S01]  /*1dfb0*/  @!P1 LDC R10, c[0x0][0x500] ;  /* 0x00014000ff0a9b82 */ /* 0x000e620000000800 */
[----:B0-----:R-:W-:Y:S05]  /*1dfc0*/  @!P0 BRA `(.L_x_54) ;  /* 0x00000014000c8947 */ /* 0x001fea0003800000 */
.L_x_83:
[----:B------:R-:W-:Y:S01]  /*1dfd0*/  UPRMT UR6, UR21, 0x9910, URZ ;  /* 0x0000991015067896 */ /* 0x000fe2000800003f */
[----:B-1----:R1:W-:Y:S03]  /*1dfe0*/  @!P1 SYNCS.ARRIVE.TRANS64 RZ, [R17+URZ], R10 ;  /* 0x0000000a11ff99a7 */ /* 0x0023e6000800003f */
[----:B------:R-:W-:-:S06]  /*1dff0*/  UISETP.NE.AND UP0, UPT, UR6, 0x2, UPT ;  /* 0x000000020600788c */ /* 0x000fcc000bf05270 */
[----:B------:R-:W-:-:S13]  /*1e000*/  PLOP3.LUT P0, PT, PT, PT, UP0, 0x80, 0x0 ;  /* 0x000000000000781c */ /* 0x000fda0003f0f008 */
[----:B-1----:R-:W-:Y:S05]  /*1e010*/  @P0 BRA `(.L_x_55) ;  /* 0x0000000000040947 */ /* 0x002fea0003800000 */
[----:B------:R-:W-:Y:S01]  /*1e020*/  BPT.TRAP 0x1 ;  /* 0x000000040000795c */ /* 0x000fe20000300000 */
.L_x_55:
[----:B0-----:R-:W-:Y:S01]  /*1e030*/  IMAD R4, R5, 0x3000, R16 ;  /* 0x0000300005047824 */ /* 0x001fe200078e0210 */
[----:B------:R-:W-:Y:S01]  /*1e040*/  R2UR UR18, R16 ;  /* 0x00000000101272ca */ /* 0x000fe200000e0000 */
[----:B------:R-:W-:Y:S01]  /*1e050*/  VIADD R2, R2, 0xffffffff ;  /* 0xffffffff02027836 */ /* 0x000fe20000000000 */
[----:B------:R-:W-:Y:S01]  /*1e060*/  R2UR UR9, R17 ;  /* 0x00000000110972ca */ /* 0x000fe200000e0000 */
[----:B------:R-:W-:Y:S01]  /*1e070*/  UIADD3 UR6, UP0, UR24, 0xf0, URZ ;  /* 0x000000f018067890 */ /* 0x000fe2000ff1e03f */
[----:B------:R-:W-:Y:S01]  /*1e080*/  R2UR UR7, R4 ;  /* 0x00000000040772ca */ /* 0x000fe200000e0000 */
[----:B------:R-:W-:Y:S01]  /*1e090*/  IMAD R4, R5, 0x1000, R8 ;  /* 0x0000100005047824 */ /* 0x000fe200078e0208 */
[----:B------:R-:W-:Y:S01]  /*1e0a0*/  R2UR UR11, R15 ;  /* 0x000000000f0b72ca */ /* 0x000fe200000e0000 */
[----:B------:R-:W-:Y:S01]  /*1e0b0*/  UIADD3 UR26, UP1, UR24, 0x1f0, URZ ;  /* 0x000001f0181a7890 */ /* 0x000fe2000ff3e03f */
[----:B------:R-:W-:Y:S01]  /*1e0c0*/  R2UR UR10, R18 ;  /* 0x00000000120a72ca */ /* 0x000fe200000e0000 */
[----:B------:R-:W-:Y:S01]  /*1e0d0*/  VIADD R5, R5, 0x1 ;  /* 0x0000000105057836 */ /* 0x000fe20000000000 */
[----:B------:R-:W-:Y:S01]  /*1e0e0*/  R2UR UR8, R4 ;  /* 0x00000000040872ca */ /* 0x000fe200000e0000 */
[----:B------:R-:W-:Y:S01]  /*1e0f0*/  UIADD3.X UR27, URZ, UR25, URZ, UP1, !UPT ;  /* 0x000000193f1b7290 */ /* 0x000fe20008ffe43f */
[----:B------:R-:W-:Y:S01]  /*1e100*/  R2UR UR12, R13 ;  /* 0x000000000d0c72ca */ /* 0x000fe200000e0000 */
[----:B------:R-:W-:Y:S01]  /*1e110*/  UMOV UR14, 0x0 ;  /* 0x00000000000e7882 */ /* 0x000fe20000000000 */
[----:B------:R-:W-:Y:S01]  /*1e120*/  R2UR UR20, R14 ;  /* 0x000000000e1472ca */ /* 0x000fe200000e0000 */
[----:B------:R-:W-:Y:S01]  /*1e130*/  UMOV UR15, 0x10000000 ;  /* 0x10000000000f7882 */ /* 0x000fe20000000000 */
[----:B------:R-:W-:Y:S01]  /*1e140*/  ISETP.GT.AND P1, PT, R2, 0x1, PT ;  /* 0x000000010200780c */ /* 0x000fe20003f24270 */
[----:B------:R-:W-:Y:S01]  /*1e150*/  UIADD3 UR17, UR7, 0x200, URZ ;  /* 0x0000020007117890 */ /* 0x000fe2000fffe03f */
[C---:B------:R-:W-:Y:S01]  /*1e160*/  ISETP.NE.AND P0, PT, R5.reuse, 0xe, PT ;  /* 0x0000000e0500780c */ /* 0x040fe20003f05270 */
[----:B------:R-:W-:Y:S01]  /*1e170*/  UIADD3.X UR7, URZ, UR25, URZ, UP0, !UPT ;  /* 0x000000193f077290 */ /* 0x000fe200087fe43f */
[----:B------:R-:W-:Y:S01]  /*1e180*/  VIADD R18, R18, 0x20 ;  /* 0x0000002012127836 */ /* 0x000fe20000000000 */
[----:B------:R-:W-:Y:S01]  /*1e190*/  UMOV UR28, 0x30000 ;  /* 0x00030000001c7882 */ /* 0x000fe20000000000 */
[----:B------:R-:W-:Y:S01]  /*1e1a0*/  SEL R4, RZ, 0x1, P0 ;  /* 0x00000001ff047807 */ /* 0x000fe20000000000 */
[----:B------:R-:W-:Y:S01]  /*1e1b0*/  UIADD3 UR18, UR18, 0x2a200, UR8 ;  /* 0x0002a20012127890 */ /* 0x000fe2000fffe008 */
[----:B------:R-:W-:-:S02]  /*1e1c0*/  SEL R5, R5, RZ, P0 ;  /* 0x000000ff05057207 */ /* 0x000fc40000000000 */
[----:B------:R-:W-:Y:S01]  /*1e1d0*/  UMOV UR8, UR17 ;  /* 0x0000001100087c82 */ /* 0x000fe20008000000 */
[----:B------:R-:W-:Y:S01]  /*1e1e0*/  LOP3.LUT R3, R3, R4, RZ, 0x3c, !PT ;  /* 0x0000000403037212 */ /* 0x000fe200078e3cff */
[----:B------:R0:W-:Y:S02]  /*1e1f0*/  UTMALDG.3D [UR8], [UR6], desc[UR14] ;  /* 0x00000e08060075b4 */ /* 0x0001e40008011000 */
[----:B0-----:R-:W-:Y:S01]  /*1e200*/  UMOV UR11, UR20 ;  /* 0x00000014000b7c82 */ /* 0x001fe20008000000 */
[----:B------:R-:W-:Y:S02]  /*1e210*/  UMOV UR8, UR18 ;  /* 0x0000001200087c82 */ /* 0x000fe40008000000 */
[----:B------:R0:W-:Y:S02]  /*1e220*/  UTMALDG.3D.MULTICAST [UR8], [UR26], UR28, desc[UR14] ;  /* 0x00000e081a0073b4 */ /* 0x0001e4000801181c */
[----:B0-----:R-:W-:Y:S05]  /*1e230*/  @P1 BRA `(.L_x_56) ;  /* 0xfffffffc003c1947 */ /* 0x001fea000383ffff */
.L_x_53:
[----:B------:R-:W-:Y:S05]  /*1e240*/  BSYNC B1 ;  /* 0x0000000000017941 */ /* 0x000fea0003800000 */
.L_x_52:
[----:B------:R-:W2:Y:S01]  /*1e250*/  LDL.LU R19, [R1+0x29c] ;  /* 0x00029c0001137983 */ /* 0x000ea20000300800 */
[----:B------:R-:W-:Y:S01]  /*1e260*/  LOP3.LUT P1, RZ, R12, 0xff, RZ, 0xc0, !PT ;  /* 0x000000ff0cff7812 */ /* 0x000fe2000782c0ff */
[C---:B------:R-:W-:Y:S01]  /*1e270*/  IMAD.IADD R4, R6.reuse, 0x1, R11 ;  /* 0x0000000106047824 */ /* 0x040fe200078e020b */
[----:B------:R-:W-:Y:S01]  /*1e280*/  ULDC.64 UR6, c[0x0][0x650] ;  /* 0x0001940000067ab9 */ /* 0x000fe20000000a00 */
[----:B------:R-:W3:Y:S01]  /*1e290*/  LDL.LU R17, [R1+0x2a8] ;  /* 0x0002a80001117983 */ /* 0x000ee20000300800 */
[----:B------:R-:W-:Y:S01]  /*1e2a0*/  ISETP.GE.U32.AND P2, PT, R6, 0xe, PT ;  /* 0x0000000e0600780c */ /* 0x000fe20003f46070 */
[----:B------:R-:W-:Y:S01]  /*1e2b0*/  BSSY B1, `(.L_x_57) ;  /* 0x0000070000017945 */ /* 0x000fe20003800000 */
[----:B------:R-:W-:Y:S01]  /*1e2c0*/  SHF.R.U32.HI R2, RZ, 0x1, R4 ;  /* 0x00000001ff027819 */ /* 0x000fe20000011604 */
[----:B------:R-:W-:Y:S01]  /*1e2d0*/  IMAD.MOV.U32 R13, RZ, RZ, -0x1 ;  /* 0xffffffffff0d7424 */ /* 0x000fe200078e00ff */
[----:B------:R-:W-:Y:S02]  /*1e2e0*/  ISETP.GT.U32.AND P0, PT, R4, 0xd, PT ;  /* 0x0000000d0400780c */ /* 0x000fe40003f04070 */
[----:B------:R-:W-:-:S02]  /*1e2f0*/  PRMT R12, RZ, 0x7610, R12 ;  /* 0x00007610ff0c7816 */ /* 0x000fc4000000000c */
[----:B------:R-:W-:Y:S01]  /*1e300*/  ISETP.LT.U32.AND P0, PT, R6, 0xe, P0 ;  /* 0x0000000e0600780c */ /* 0x000fe20000701070 */
[----:B------:R-:W0:Y:S01]  /*1e310*/  @P1 S2R R10, SR_CgaCtaId ;  /* 0x00000000000a1919 */ /* 0x000e220000008800 */
[----:B------:R-:W-:-:S04]  /*1e320*/  @P1 MOV R3, 0x400 ;  /* 0x0000040000031802 */ /* 0x000fc80000000f00 */
[----:B0-----:R-:W-:Y:S01]  /*1e330*/  @P1 LEA R10, R10, R3, 0x18 ;  /* 0x000000030a0a1211 */ /* 0x001fe200078ec0ff */
[----:B------:R-:W-:-:S03]  /*1e340*/  IMAD.WIDE.U32 R2, R2, -0x6db6db6d, RZ ;  /* 0x9249249302027825 */ /* 0x000fc600078e00ff */
[----:B------:R0:W-:Y:S02]  /*1e350*/  @P1 SYNCS.ARRIVE.TRANS64.A1T0 RZ, [R10+URZ+0xf8], RZ ;  /* 0x0000f8ff0aff19a7 */ /* 0x0001e4000810003f */
[----:B------:R-:W-:Y:S02]  /*1e360*/  SHF.R.U32.HI R5, RZ, 0x2, R3 ;  /* 0x00000002ff057819 */ /* 0x000fe40000011603 */
[----:B------:R-:W-:Y:S02]  /*1e370*/  SEL R3, RZ, 0x1, !P0 ;  /* 0x00000001ff037807 */ /* 0x000fe40004000000 */
[----:B------:R-:W-:Y:S01]  /*1e380*/  PRMT R2, RZ, 0x7610, R2 ;  /* 0x00007610ff027816 */ /* 0x000fe20000000002 */
[----:B------:R-:W-:Y:S01]  /*1e390*/  IMAD R11, R5, -0xe, R4 ;  /* 0xfffffff2050b7824 */ /* 0x000fe200078e0204 */
[----:B------:R-:W-:Y:S01]  /*1e3a0*/  LOP3.LUT R0, R0, R3, RZ, 0x3c, !PT ;  /* 0x0000000300007212 */ /* 0x000fe200078e3cff */
[----:B------:R-:W-:-:S03]  /*1e3b0*/  IMAD.MOV.U32 R4, RZ, RZ, -0x1 ;  /* 0xffffffffff047424 */ /* 0x000fc600078e00ff */
[----:B------:R-:W-:Y:S01]  /*1e3c0*/  @P2 LOP3.LUT R0, R0, 0x1, R5, 0x78, !PT ;  /* 0x0000000100002812 */ /* 0x000fe200078e7805 */
[----:B------:R-:W-:Y:S01]  /*1e3d0*/  IMAD.MOV.U32 R5, RZ, RZ, -0x1 ;  /* 0xffffffffff057424 */ /* 0x000fe200078e00ff */
[----:B---3--:R-:W-:-:S04]  /*1e3e0*/  IADD3 R17, P1, R17, UR22, RZ ;  /* 0x0000001611117c10 */ /* 0x008fc8000ff3e0ff */
[----:B--2---:R-:W-:Y:S01]  /*1e3f0*/  IADD3.X R19, R19, UR16, RZ, P1, !PT ;  /* 0x0000001013137c10 */ /* 0x004fe20008ffe4ff */
[----:B------:R0:W-:Y:S01]  /*1e400*/  STL [R1+0x2a8], R17 ;  /* 0x0002a81101007387 */ /* 0x0001e20000100800 */
[----:B------:R-:W-:-:S03]  /*1e410*/  ISETP.GE.U32.AND P0, PT, R17, UR6, PT ;  /* 0x0000000611007c0c */ /* 0x000fc6000bf06070 */
[----:B------:R0:W-:Y:S01]  /*1e420*/  STL [R1+0x29c], R19 ;  /* 0x00029c1301007387 */ /* 0x0001e20000100800 */
[----:B------:R-:W-:-:S13]  /*1e430*/  ISETP.GE.U32.AND.EX P0, PT, R19, UR7, PT, P0 ;  /* 0x0000000713007c0c */ /* 0x000fda000bf06100 */
[----:B0-----:R-:W-:Y:S05]  /*1e440*/  @P0 BRA `(.L_x_58) ;  /* 0x0000000400580947 */ /* 0x001fea0003800000 */
[----:B------:R-:W0:Y:S01]  /*1e450*/  S2R R14, SR_CTAID.X ;  /* 0x00000000000e7919 */ /* 0x000e220000002500 */
[----:B------:R-:W-:Y:S01]  /*1e460*/  ULDC.64 UR6, c[0x0][0x628] ;  /* 0x00018a0000067ab9 */ /* 0x000fe20000000a00 */
[----:B------:R-:W1:Y:S01]  /*1e470*/  LDC R15, c[0x0][0x144] ;  /* 0x00005100ff0f7b82 */ /* 0x000e620000000800 */
[----:B------:R-:W-:Y:S01]  /*1e480*/  ISETP.NE.U32.AND P0, PT, RZ, UR6, PT ;  /* 0x00000006ff007c0c */ /* 0x000fe2000bf05070 */
[----:B------:R-:W2:Y:S01]  /*1e490*/  S2R R10, SR_CTAID.Y ;  /* 0x00000000000a7919 */ /* 0x000ea20000002600 */
[----:B------:R-:W-:Y:S01]  /*1e4a0*/  ULDC UR8, c[0x0][0x150] ;  /* 0x0000540000087ab9 */ /* 0x000fe20000000800 */
[----:B------:R-:W-:Y:S01]  /*1e4b0*/  ULDC UR9, c[0x0][0x630] ;  /* 0x00018c0000097ab9 */ /* 0x000fe20000000800 */
[----:B------:R-:W-:Y:S01]  /*1e4c0*/  ISETP.NE.AND.EX P0, PT, RZ, UR7, PT, P0 ;  /* 0x00000007ff007c0c */ /* 0x000fe2000bf05300 */
[----:B------:R-:W-:Y:S01]  /*1e4d0*/  IMAD.MOV.U32 R2, RZ, RZ, R17 ;  /* 0x000000ffff027224 */ /* 0x000fe200078e0011 */
[----:B0-----:R-:W-:-:S05]  /*1e4e0*/  I2FP.F32.U32 R3, R14 ;  /* 0x0000000e00037245 */ /* 0x001fca0000201000 */
[----:B------:R-:W-:Y:S01]  /*1e4f0*/  FMUL R16, R3, UR8 ;  /* 0x0000000803107c20 */ /* 0x000fe20008400000 */
[----:B------:R-:W-:-:S05]  /*1e500*/  IMAD.MOV.U32 R3, RZ, RZ, R19 ;  /* 0x000000ffff037224 */ /* 0x000fca00078e0013 */
[----:B--2---:R-:W-:Y:S05]  /*1e510*/  @!P0 BRA `(.L_x_59) ;  /* 0x0000000000288947 */ /* 0x004fea0003800000 */
[----:B------:R-:W-:Y:S02]  /*1e520*/  ULDC UR8, c[0x0][0x634] ;  /* 0x00018d0000087ab9 */ /* 0x000fe40000000800 */
[----:B------:R-:W-:-:S05]  /*1e530*/  IADD3 R3, P0, R17, UR8, RZ ;  /* 0x0000000811037c10 */ /* 0x000fca000ff1e0ff */
[----:B------:R-:W-:-:S04]  /*1e540*/  IMAD.X R13, RZ, RZ, R19, P0 ;  /* 0x000000ffff0d7224 */ /* 0x000fc800000e0613 */
[----:B------:R-:W-:-:S04]  /*1e550*/  IMAD.WIDE.U32 R4, R13, UR6, RZ ;  /* 0x000000060d047c25 */ /* 0x000fc8000f8e00ff */
[----:B------:R-:W-:-:S04]  /*1e560*/  IMAD.WIDE.U32 R4, P0, R3, UR7, R4 ;  /* 0x0000000703047c25 */ /* 0x000fc8000f800004 */
[----:B------:R-:W-:-:S04]  /*1e570*/  IMAD.WIDE.U32 R2, R3, UR6, RZ ;  /* 0x0000000603027c25 */ /* 0x000fc8000f8e00ff */
[----:B------:R-:W-:Y:S01]  /*1e580*/  IMAD.MOV.U32 R2, RZ, RZ, R5 ;  /* 0x000000ffff027224 */ /* 0x000fe200078e0005 */
[----:B------:R-:W-:Y:S01]  /*1e590*/  IADD3 RZ, P1, R3, R4, RZ ;  /* 0x0000000403ff7210 */ /* 0x000fe20007f3e0ff */
[----:B------:R-:W-:-:S04]  /*1e5a0*/  IMAD.X R3, RZ, RZ, RZ, P0 ;  /* 0x000000ffff037224 */ /* 0x000fc800000e06ff */
[----:B------:R-:W-:-:S08]  /*1e5b0*/  IMAD.WIDE.U32.X R2, R13, UR7, R2, P1 ;  /* 0x000000070d027c25 */ /* 0x000fd000088e0402 */
.L_x_59:
[--C-:B------:R-:W-:Y:S01]  /*1e5c0*/  SHF.R.U64 R13, R2, UR9, R3.reuse ;  /* 0x00000009020d7c19 */ /* 0x100fe20008001203 */
[----:B------:R-:W0:Y:S01]  /*1e5d0*/  F2I.U32.TRUNC.NTZ R16, R16 ;  /* 0x0000001000107305 */ /* 0x000e22000020f000 */
[----:B------:R-:W-:Y:S01]  /*1e5e0*/  SHF.R.U32.HI R2, RZ, UR9, R3 ;  /* 0x00000009ff027c19 */ /* 0x000fe20008011603 */
[----:B------:R-:W-:Y:S01]  /*1e5f0*/  ULDC.64 UR6, c[0x0][0x620] ;  /* 0x0001880000067ab9 */ /* 0x000fe20000000a00 */
[----:B------:R-:W-:Y:S01]  /*1e600*/  IADD3 R5, P0, RZ, -R13, RZ ;  /* 0x8000000dff057210 */ /* 0x000fe20007f1e0ff */
[----:B------:R-:W-:Y:S01]  /*1e610*/  IMAD.MOV.U32 R3, RZ, RZ, R19 ;  /* 0x000000ffff037224 */ /* 0x000fe200078e0013 */
[----:B------:R-:W-:-:S03]  /*1e620*/  ULDC.64 UR8, c[0x0][0x640] ;  /* 0x0001900000087ab9 */ /* 0x000fc60000000a00 */
[----:B------:R-:W-:Y:S01]  /*1e630*/  IMAD.X R2, RZ, RZ, ~R2, P0 ;  /* 0x000000ffff027224 */ /* 0x000fe200000e0e02 */
[----:B------:R-:W-:-:S03]  /*1e640*/  ISETP.NE.U32.AND P0, PT, RZ, UR8, PT ;  /* 0x00000008ff007c0c */ /* 0x000fc6000bf05070 */
[----:B------:R-:W-:Y:S01]  /*1e650*/  IMAD R4, R2, UR6, RZ ;  /* 0x0000000602047c24 */ /* 0x000fe2000f8e02ff */
[----:B------:R-:W-:Y:S01]  /*1e660*/  ISETP.NE.AND.EX P0, PT, RZ, UR9, PT, P0 ;  /* 0x00000009ff007c0c */ /* 0x000fe2000bf05300 */
[----:B------:R-:W-:Y:S02]  /*1e670*/  IMAD.MOV.U32 R2, RZ, RZ, R17 ;  /* 0x000000ffff027224 */ /* 0x000fe400078e0011 */
[----:B------:R-:W2:Y:S02]  /*1e680*/  LDC R17, c[0x0][0x148] ;  /* 0x00005200ff117b82 */ /* 0x000ea40000000800 */
[----:B------:R-:W-:Y:S01]  /*1e690*/  IMAD.WIDE.U32 R2, R5, UR6, R2 ;  /* 0x0000000605027c25 */ /* 0x000fe2000f8e0002 */
[----:B------:R-:W-:-:S03]  /*1e6a0*/  ULDC UR6, c[0x0][0x618] ;  /* 0x0001860000067ab9 */ /* 0x000fc60000000800 */
[----:B------:R-:W-:Y:S01]  /*1e6b0*/  IMAD R5, R5, UR7, R4 ;  /* 0x0000000705057c24 */ /* 0x000fe2000f8e0204 */
[----:B------:R-:W-:Y:S01]  /*1e6c0*/  ULDC UR7, c[0x0][0x154] ;  /* 0x0000550000077ab9 */ /* 0x000fe20000000800 */
[----:B0-----:R-:W-:Y:S02]  /*1e6d0*/  IMAD.MOV R4, RZ, RZ, -R16 ;  /* 0x000000ffff047224 */ /* 0x001fe400078e0a10 */
[----:B------:R-:W-:Y:S02]  /*1e6e0*/  IMAD.IADD R3, R3, 0x1, R5 ;  /* 0x0000000103037824 */ /* 0x000fe400078e0205 */
[----:B-1----:R-:W-:Y:S01]  /*1e6f0*/  IMAD R14, R15, R4, R14 ;  /* 0x000000040f0e7224 */ /* 0x002fe200078e020e */
[----:B------:R-:W-:Y:S02]  /*1e700*/  I2FP.F32.U32 R4, R10 ;  /* 0x0000000a00047245 */ /* 0x000fe40000201000 */
[--C-:B------:R-:W-:Y:S02]  /*1e710*/  SHF.R.U64 R15, R2, UR6, R3.reuse ;  /* 0x00000006020f7c19 */ /* 0x100fe40008001203 */
[----:B------:R-:W-:Y:S01]  /*1e720*/  SHF.R.U32.HI R2, RZ, UR6, R3 ;  /* 0x00000006ff027c19 */ /* 0x000fe20008011603 */
[----:B------:R-:W-:Y:S01]  /*1e730*/  FMUL R4, R4, UR7 ;  /* 0x0000000704047c20 */ /* 0x000fe20008400000 */
[----:B------:R-:W-:-:S02]  /*1e740*/  ULDC UR6, c[0x0][0x608] ;  /* 0x0001820000067ab9 */ /* 0x000fc40000000800 */
[--C-:B------:R-:W-:Y:S01]  /*1e750*/  SHF.R.U64 R18, R15, UR6, R2.reuse ;  /* 0x000000060f127c19 */ /* 0x100fe20008001202 */
[----:B------:R0:W1:Y:S01]  /*1e760*/  F2I.U32.TRUNC.NTZ R20, R4 ;  /* 0x0000000400147305 */ /* 0x000062000020f000 */
[----:B------:R-:W-:Y:S01]  /*1e770*/  SHF.R.U32.HI R3, RZ, UR6, R2 ;  /* 0x00000006ff037c19 */ /* 0x000fe20008011602 */
[----:B------:R-:W-:-:S03]  /*1e780*/  ULDC UR6, c[0x0][0x658] ;  /* 0x0001960000067ab9 */ /* 0x000fc60000000800 */
[--C-:B------:R-:W-:Y:S02]  /*1e790*/  SHF.R.U64 R16, R18, UR6, R3.reuse ;  /* 0x0000000612107c19 */ /* 0x100fe40008001203 */
[----:B------:R-:W-:-:S03]  /*1e7a0*/  SHF.R.U32.HI R19, RZ, UR6, R3 ;  /* 0x00000006ff137c19 */ /* 0x000fc60008011603 */
[----:B------:R-:W-:Y:S02]  /*1e7b0*/  IMAD.MOV.U32 R2, RZ, RZ, R16 ;  /* 0x000000ffff027224 */ /* 0x000fe400078e0010 */
[----:B------:R-:W-:Y:S01]  /*1e7c0*/  IMAD.MOV.U32 R3, RZ, RZ, R19 ;  /* 0x000000ffff037224 */ /* 0x000fe200078e0013 */
[----:B0-----:R-:W-:Y:S06]  /*1e7d0*/  @!P0 BRA `(.L_x_60) ;  /* 0x0000000000288947 */ /* 0x001fec0003800000 */
        /* <DEDUP_REMOVED lines=10> */
.L_x_60:
[----:B------:R-:W0:Y:S01]  /*1e880*/  LDC R4, c[0x0][0x65c] ;  /* 0x00019700ff047b82 */ /* 0x000e220000000800 */
[----:B------:R-:W-:Y:S01]  /*1e890*/  ULDC UR6, c[0x0][0x648] ;  /* 0x0001920000067ab9 */ /* 0x000fe20000000800 */
[----:B------:R-:W-:Y:S01]  /*1e8a0*/  LOP3.LUT R18, R18, UR19, RZ, 0xc0, !PT ;  /* 0x0000001312127c12 */ /* 0x000fe2000f8ec0ff */
[----:B-1----:R-:W-:Y:S01]  /*1e8b0*/  IMAD.MOV R20, RZ, RZ, -R20 ;  /* 0x000000ffff147224 */ /* 0x002fe200078e0a14 */
[----:B------:R-:W-:Y:S01]  /*1e8c0*/  SHF.R.U64 R3, R2, UR6, R3 ;  /* 0x0000000602037c19 */ /* 0x000fe20008001203 */
[----:B------:R-:W-:Y:S01]  /*1e8d0*/  ULDC UR6, c[0x0][0x638] ;  /* 0x00018e0000067ab9 */ /* 0x000fe20000000800 */
[----:B------:R-:W-:Y:S01]  /*1e8e0*/  LOP3.LUT R15, R15, UR4, RZ, 0xc0, !PT ;  /* 0x000000040f0f7c12 */ /* 0x000fe2000f8ec0ff */
[----:B------:R-:W-:Y:S01]  /*1e8f0*/  ULDC UR7, c[0x0][0x610] ;  /* 0x0001840000077ab9 */ /* 0x000fe20000000800 */
[----:B------:R-:W-:Y:S02]  /*1e900*/  IMAD.MOV.U32 R2, RZ, RZ, 0x1 ;  /* 0x00000001ff027424 */ /* 0x000fe400078e00ff */
[----:B------:R-:W-:-:S02]  /*1e910*/  IMAD.MOV R5, RZ, RZ, -R3 ;  /* 0x000000ffff057224 */ /* 0x000fc400078e0a03 */
[----:B------:R-:W-:Y:S02]  /*1e920*/  IMAD R3, R3, UR5, R18 ;  /* 0x0000000503037c24 */ /* 0x000fe4000f8e0212 */
[----:B------:R-:W-:Y:S01]  /*1e930*/  IMAD R16, R5, UR6, R16 ;  /* 0x0000000605107c24 */ /* 0x000fe2000f8e0210 */
[----:B------:R-:W-:-:S03]  /*1e940*/  ULDC UR6, c[0x0][0x600] ;  /* 0x0001800000067ab9 */ /* 0x000fc60000000800 */
[----:B------:R-:W-:Y:S01]  /*1e950*/  IMAD R5, R16, UR6, R15 ;  /* 0x0000000610057c24 */ /* 0x000fe2000f8e020f */
[----:B0-----:R-:W-:-:S13]  /*1e960*/  ISETP.NE.AND P0, PT, R4, 0x1, PT ;  /* 0x000000010400780c */ /* 0x001fda0003f05270 */
[----:B--2---:R-:W-:-:S04]  /*1e970*/  @P0 IMAD R14, R17, R20, R10 ;  /* 0x00000014110e0224 */ /* 0x004fc800078e020a */
[----:B------:R-:W-:-:S05]  /*1e980*/  IMAD R14, R3, UR7, R14 ;  /* 0x00000007030e7c24 */ /* 0x000fca000f8e020e */
[----:B------:R-:W-:Y:S02]  /*1e990*/  SEL R4, R5, R14, !P0 ;  /* 0x0000000e05047207 */ /* 0x000fe40004000000 */
[----:B------:R-:W-:-:S07]  /*1e9a0*/  SEL R5, R14, R5, !P0 ;  /* 0x000000050e057207 */ /* 0x000fce0004000000 */
.L_x_58:
[----:B------:R-:W-:Y:S05]  /*1e9b0*/  BSYNC B1 ;  /* 0x0000000000017941 */ /* 0x000fea0003800000 */
.L_x_57:
[----:B------:R-:W-:-:S13]  /*1e9c0*/  LOP3.LUT P0, RZ, R2, 0xff, RZ, 0xc0, !PT ;  /* 0x000000ff02ff7812 */ /* 0x000fda000780c0ff */
[----:B------:R-:W-:Y:S05]  /*1e9d0*/  @P0 BRA `(.L_x_61) ;  /* 0xfffffff400200947 */ /* 0x000fea000383ffff */
[----:B------:R-:W-:Y:S05]  /*1e9e0*/  BSYNC B0 ;  /* 0x0000000000007941 */ /* 0x000fea0003800000 */
.L_x_50:
[----:B------:R-:W-:-:S03]  /*1e9f0*/  UMOV UR6, 0xffffffff ;  /* 0xffffffff00067882 */ /* 0x000fc60000000000 */
[----:B------:R-:W-:Y:S05]  /*1ea00*/  BRA.DIV UR6, `(.L_x_62) ;  /* 0x0000000a06907947 */ /* 0x000fea000b800000 */
[----:B------:R-:W-:-:S13]  /*1ea10*/  ELECT P0, URZ, PT ;  /* 0x00000000003f782f */ /* 0x000fda0003800000 */
.L_x_86:
[----:B------:R-:W-:Y:S04]  /*1ea20*/  BSSY B0, `(.L_x_63) ;  /* 0x0000086000007945 */ /* 0x000fe80003800000 */
[----:B------:R-:W-:Y:S05]  /*1ea30*/  @!P0 BRA `(.L_x_64) ;  /* 0x0000000800108947 */ /* 0x000fea0003800000 */
[----:B------:R-:W-:-:S04]  /*1ea40*/  ULOP3.LUT UR6, UR13, 0x2, URZ, 0xfc, !UPT ;  /* 0x000000020d067892 */ /* 0x000fc8000f8efc3f */
[----:B------:R-:W-:-:S06]  /*1ea50*/  UISETP.NE.AND UP0, UPT, UR6, 0x3, UPT ;  /* 0x000000030600788c */ /* 0x000fcc000bf05270 */
[----:B------:R-:W-:-:S13]  /*1ea60*/  PLOP3.LUT P0, PT, PT, PT, UP0, 0x80, 0x0 ;  /* 0x000000000000781c */ /* 0x000fda0003f0f008 */
[----:B------:R-:W-:Y:S05]  /*1ea70*/  @!P0 BRA `(.L_x_65) ;  /* 0x0000000000048947 */ /* 0x000fea0003800000 */
[----:B------:R-:W-:Y:S01]  /*1ea80*/  BPT.TRAP 0x1 ;  /* 0x000000040000795c */ /* 0x000fe20000300000 */
.L_x_65:
[----:B------:R-:W0:Y:S01]  /*1ea90*/  S2R R3, SR_CgaCtaId ;  /* 0x0000000000037919 */ /* 0x000e220000008800 */
[----:B------:R-:W-:Y:S02]  /*1eaa0*/  MOV R2, 0x400 ;  /* 0x0000040000027802 */ /* 0x000fe40000000f00 */
[----:B------:R-:W-:Y:S02]  /*1eab0*/  SHF.L.U32 R4, R0, 0x1f, RZ ;  /* 0x0000001f00047819 */ /* 0x000fe400000006ff */
[----:B0-----:R-:W-:-:S05]  /*1eac0*/  LEA R2, R3, R2, 0x18 ;  /* 0x0000000203027211 */ /* 0x001fca00078ec0ff */
[----:B------:R-:W-:-:S04]  /*1ead0*/  VIADD R2, R2, 0x70 ;  /* 0x0000007002027836 */ /* 0x000fc80000000000 */
[C---:B------:R-:W-:Y:S02]  /*1eae0*/  IMAD R7, R11.reuse, 0x8, R2 ;  /* 0x000000080b077824 */ /* 0x040fe400078e0202 */
[----:B------:R-:W-:Y:S02]  /*1eaf0*/  VIADD R11, R11, 0x1 ;  /* 0x000000010b0b7836 */ /* 0x000fe40000000000 */
[----:B------:R-:W0:Y:S03]  /*1eb00*/  SYNCS.PHASECHK.TRANS64.TRYWAIT P0, [R7+URZ], R4 ;  /* 0x00000004070075a7 */ /* 0x000e26000800017f */
[----:B------:R-:W-:-:S04]  /*1eb10*/  ISETP.NE.AND P1, PT, R11, 0xe, PT ;  /* 0x0000000e0b00780c */ /* 0x000fc80003f25270 */
[----:B------:R-:W-:Y:S02]  /*1eb20*/  SEL R3, RZ, 0x1, P1 ;  /* 0x00000001ff037807 */ /* 0x000fe40000800000 */
[----:B------:R-:W-:Y:S02]  /*1eb30*/  SEL R11, R11, RZ, P1 ;  /* 0x000000ff0b0b7207 */ /* 0x000fe40000800000 */
[----:B------:R-:W-:-:S03]  /*1eb40*/  LOP3.LUT R6, R0, R3, RZ, 0x3c, !PT ;  /* 0x0000000300067212 */ /* 0x000fc600078e3cff */
[----:B------:R-:W-:Y:S01]  /*1eb50*/  IMAD R8, R11, 0x8, R2 ;  /* 0x000000080b087824 */ /* 0x000fe200078e0202 */
[----:B------:R-:W-:Y:S01]  /*1eb60*/  SHF.L.U32 R5, R6, 0x1f, RZ ;  /* 0x0000001f06057819 */ /* 0x000fe200000006ff */
[----:B0-----:R-:W-:Y:S06]  /*1eb70*/  @!P0 BRA `(.L_x_66) ;  /* 0x0000000800548947 */ /* 0x001fec0003800000 */
.L_x_87:
[----:B------:R-:W1:Y:S01]  /*1eb80*/  SYNCS.PHASECHK.TRANS64.TRYWAIT P0, [R8+URZ], R5 ;  /* 0x00000005080075a7 */ /* 0x000e62000800017f */
[----:B------:R-:W-:-:S05]  /*1eb90*/  VIADD R0, R11, 0x1 ;  /* 0x000000010b007836 */ /* 0x000fca0000000000 */
[----:B------:R-:W-:-:S04]  /*1eba0*/  ISETP.NE.AND P1, PT, R0, 0xe, PT ;  /* 0x0000000e0000780c */ /* 0x000fc80003f25270 */
[----:B------:R-:W-:Y:S02]  /*1ebb0*/  SEL R3, RZ, 0x1, P1 ;  /* 0x00000001ff037807 */ /* 0x000fe40000800000 */
[----:B0-----:R-:W-:Y:S02]  /*1ebc0*/  SEL R7, R0, RZ, P1 ;  /* 0x000000ff00077207 */ /* 0x001fe40000800000 */
[----:B------:R-:W-:-:S03]  /*1ebd0*/  LOP3.LUT R6, R6, R3, RZ, 0x3c, !PT ;  /* 0x0000000306067212 */ /* 0x000fc600078e3cff */
[----:B------:R-:W-:Y:S01]  /*1ebe0*/  IMAD R9, R7, 0x8, R2 ;  /* 0x0000000807097824 */ /* 0x000fe200078e0202 */
[----:B------:R-:W-:Y:S01]  /*1ebf0*/  SHF.L.U32 R4, R6, 0x1f, RZ ;  /* 0x0000001f06047819 */ /* 0x000fe200000006ff */
[----:B-1----:R-:W-:Y:S06]  /*1ec00*/  @!P0 BRA `(.L_x_67) ;  /* 0x0000000800448947 */ /* 0x002fec0003800000 */
.L_x_88:
[----:B------:R-:W1:Y:S01]  /*1ec10*/  SYNCS.PHASECHK.TRANS64.TRYWAIT P0, [R9+URZ], R4 ;  /* 0x00000004090075a7 */ /* 0x000e62000800017f */
[----:B------:R-:W-:-:S05]  /*1ec20*/  VIADD R0, R7, 0x1 ;  /* 0x0000000107007836 */ /* 0x000fca0000000000 */
[----:B------:R-:W-:-:S04]  /*1ec30*/  ISETP.NE.AND P1, PT, R0, 0xe, PT ;  /* 0x0000000e0000780c */ /* 0x000fc80003f25270 */
[----:B------:R-:W-:Y:S02]  /*1ec40*/  SEL R3, RZ, 0x1, P1 ;  /* 0x00000001ff037807 */ /* 0x000fe40000800000 */
[----:B------:R-:W-:Y:S02]  /*1ec50*/  SEL R7, R0, RZ, P1 ;  /* 0x000000ff00077207 */ /* 0x000fe40000800000 */
[----:B------:R-:W-:-:S03]  /*1ec60*/  LOP3.LUT R6, R6, R3, RZ, 0x3c, !PT ;  /* 0x0000000306067212 */ /* 0x000fc600078e3cff */
[----:B0-----:R-:W-:Y:S01]  /*1ec70*/  IMAD R8, R7, 0x8, R2 ;  /* 0x0000000807087824 */ /* 0x001fe200078e0202 */
[----:B------:R-:W-:Y:S01]  /*1ec80*/  SHF.L.U32 R5, R6, 0x1f, RZ ;  /* 0x0000001f06057819 */ /* 0x000fe200000006ff */
[----:B-1----:R-:W-:Y:S06]  /*1ec90*/  @!P0 BRA `(.L_x_68) ;  /* 0x0000000800348947 */ /* 0x002fec0003800000 */
.L_x_89:
        /* <DEDUP_REMOVED lines=9> */
.L_x_90:
        /* <DEDUP_REMOVED lines=9> */
.L_x_91:
        /* <DEDUP_REMOVED lines=9> */
.L_x_92:
        /* <DEDUP_REMOVED lines=9> */
.L_x_93:
        /* <DEDUP_REMOVED lines=9> */
.L_x_94:
        /* <DEDUP_REMOVED lines=9> */
.L_x_95:
        /* <DEDUP_REMOVED lines=9> */
.L_x_96:
        /* <DEDUP_REMOVED lines=9> */
.L_x_97:
[----:B------:R-:W1:Y:S01]  /*1f120*/  SYNCS.PHASECHK.TRANS64.TRYWAIT P0, [R8+URZ], R5 ;  /* 0x00000005080075a7 */ /* 0x000e62000800017f */
[----:B------:R-:W-:-:S05]  /*1f130*/  VIADD R0, R7, 0x1 ;  /* 0x0000000107007836 */ /* 0x000fca0000000000 */
[----:B------:R-:W-:-:S04]  /*1f140*/  ISETP.NE.AND P1, PT, R0, 0xe, PT ;  /* 0x0000000e0000780c */ /* 0x000fc80003f25270 */
[----:B------:R-:W-:Y:S02]  /*1f150*/  SEL R3, RZ, 0x1, P1 ;  /* 0x00000001ff037807 */ /* 0x000fe40000800000 */
[----:B------:R-:W-:Y:S02]  /*1f160*/  SEL R7, R0, RZ, P1 ;  /* 0x000000ff00077207 */ /* 0x000fe40000800000 */
[----:B0-----:R-:W-:-:S03]  /*1f170*/  LOP3.LUT R9, R6, R3, RZ, 0x3c, !PT ;  /* 0x0000000306097212 */ /* 0x001fc600078e3cff */
[----:B------:R-:W-:Y:S01]  /*1f180*/  IMAD R11, R7, 0x8, R2 ;  /* 0x00000008070b7824 */ /* 0x000fe200078e0202 */
[----:B------:R-:W-:Y:S01]  /*1f190*/  SHF.L.U32 R6, R9, 0x1f, RZ ;  /* 0x0000001f09067819 */ /* 0x000fe200000006ff */
[----:B-1----:R-:W-:Y:S06]  /*1f1a0*/  @!P0 BRA `(.L_x_77) ;  /* 0x0000000400a48947 */ /* 0x002fec0003800000 */
.L_x_98:
[----:B------:R-:W1:Y:S01]  /*1f1b0*/  SYNCS.PHASECHK.TRANS64.TRYWAIT P0, [R11+URZ], R6 ;  /* 0x000000060b0075a7 */ /* 0x000e62000800017f */
[----:B------:R-:W-:-:S05]  /*1f1c0*/  VIADD R0, R7, 0x1 ;  /* 0x0000000107007836 */ /* 0x000fca0000000000 */
[----:B------:R-:W-:-:S04]  /*1f1d0*/  ISETP.NE.AND P1, PT, R0, 0xe, PT ;  /* 0x0000000e0000780c */ /* 0x000fc80003f25270 */
[----:B------:R-:W-:Y:S02]  /*1f1e0*/  SEL R4, RZ, 0x1, P1 ;  /* 0x00000001ff047807 */ /* 0x000fe40000800000 */
[----:B------:R-:W-:Y:S02]  /*1f1f0*/  SEL R3, R0, RZ, P1 ;  /* 0x000000ff00037207 */ /* 0x000fe40000800000 */
[----:B------:R-:W-:Y:S01]  /*1f200*/  LOP3.LUT R0, R9, R4, RZ, 0x3c, !PT ;  /* 0x0000000409007212 */ /* 0x000fe200078e3cff */
[----:B-1----:R-:W-:Y:S06]  /*1f210*/  @!P0 BRA `(.L_x_78) ;  /* 0x00000004009c8947 */ /* 0x002fec0003800000 */
.L_x_99:
[----:B------:R-:W-:Y:S01]  /*1f220*/  IMAD R3, R3, 0x8, R2 ;  /* 0x0000000803037824 */ /* 0x000fe200078e0202 */
[----:B------:R-:W-:-:S07]  /*1f230*/  SHF.L.U32 R0, R0, 0x1f, RZ ;  /* 0x0000001f00007819 */ /* 0x000fce00000006ff */
.L_x_79:
[----:B--2---:R2:W3:Y:S02]  /*1f240*/  SYNCS.PHASECHK.TRANS64.TRYWAIT P0, [R3+URZ], R0 ;  /* 0x00000000030075a7 */ /* 0x0044e4000800017f */
[----:B---3--:R-:W-:Y:S05]  /*1f250*/  @!P0 NANOSLEEP.SYNCS 0x989680 ;  /* 0x009896800000895d */ /* 0x008fea0003900000 */
[----:B------:R-:W3:Y:S02]  /*1f260*/  @!P0 SYNCS.PHASECHK.TRANS64 P0, [R3+URZ], R0 ;  /* 0x00000000030085a7 */ /* 0x000ee4000800007f */
[----:B---3--:R-:W-:Y:S05]  /*1f270*/  @!P0 BRA `(.L_x_79) ;  /* 0xfffffffc00f08947 */ /* 0x008fea000383ffff */
.L_x_64:
[----:B------:R-:W-:Y:S05]  /*1f280*/  BSYNC B0 ;  /* 0x0000000000007941 */ /* 0x000fea0003800000 */
.L_x_63:
[----:B------:R-:W-:Y:S05]  /*1f290*/  EXIT ;  /* 0x000000000000794d */ /* 0x000fea0003800000 */
.L_x_22:
[----:B-1----:R-:W-:-:S04]  /*1f2a0*/  IMAD.U32 R9, RZ, RZ, UR7 ;  /* 0x00000007ff097e24 */ /* 0x002fc8000f8e00ff */
[----:B------:R1:W4:Y:S03]  /*1f2b0*/  SYNCS.PHASECHK.TRANS64.TRYWAIT P0, [R9+URZ], R8 ;  /* 0x00000008090075a7 */ /* 0x000326000800017f */
[----:B----4-:R-:W-:Y:S05]  /*1f2c0*/  @!P0 NANOSLEEP.SYNCS 0x989680 ;  /* 0x009896800000895d */ /* 0x010fea0003900000 */
[----:B------:R-:W4:Y:S02]  /*1f2d0*/  @!P0 SYNCS.PHASECHK.TRANS64 P0, [R9+URZ], R8 ;  /* 0x00000008090085a7 */ /* 0x000f24000800007f */
[----:B----4-:R-:W-:Y:S05]  /*1f2e0*/  @!P0 BRA `(.L_x_22) ;  /* 0xfffffffc00ec8947 */ /* 0x010fea000383ffff */
[----:B------:R-:W-:Y:S05]  /*1f2f0*/  BRA `(.L_x_21) ;  /* 0xfffffe3400647947 */ /* 0x000fea000383ffff */
.L_x_28:
[----:B-----5:R1:W-:Y:S02]  /*1f300*/  STL [R1+0x2ac], R0 ;  /* 0x0002ac0001007387 */ /* 0x0203e40000100800 */
[----:B-1----:R-:W-:-:S04]  /*1f310*/  IMAD.U32 R0, RZ, RZ, UR16 ;  /* 0x00000010ff007e24 */ /* 0x002fc8000f8e00ff */
[----:B------:R1:W0:Y:S03]  /*1f320*/  SYNCS.PHASECHK.TRANS64.TRYWAIT P0, [R0+URZ], R229 ;  /* 0x000000e5000075a7 */ /* 0x000226000800017f */
[----:B0-----:R-:W-:Y:S05]  /*1f330*/  @!P0 NANOSLEEP.SYNCS 0x989680 ;  /* 0x009896800000895d */ /* 0x001fea0003900000 */
[----:B------:R1:W0:Y:S02]  /*1f340*/  @!P0 SYNCS.PHASECHK.TRANS64 P0, [R0+URZ], R229 ;  /* 0x000000e5000085a7 */ /* 0x000224000800007f */
[----:B-1----:R1:W5:Y:S02]  /*1f350*/  LDL.LU R0, [R1+0x2ac] ;  /* 0x0002ac0001007983 */ /* 0x0023640000300800 */
[----:B01----:R-:W-:Y:S05]  /*1f360*/  @!P0 BRA `(.L_x_28) ;  /* 0xfffffffc00e48947 */ /* 0x003fea000383ffff */
[----:B------:R-:W-:Y:S05]  /*1f370*/  BRA `(.L_x_27) ;  /* 0xfffffe5800807947 */ /* 0x000fea000383ffff */
.L_x_51:
[----:B------:R-:W-:Y:S01]  /*1f380*/  BSSY B1, `(.L_x_80) ;  /* 0x0000006000017945 */ /* 0x000fe20003800000 */
[----:B------:R-:W-:-:S07]  /*1f390*/  IMAD.MOV.U32 R2, RZ, RZ, -0x1 ;  /* 0xffffffffff027424 */ /* 0x000fce00078e00ff */
[----:B------:R-:W-:Y:S05]  /*1f3a0*/  WARPSYNC.COLLECTIVE R2, `(.L_x_81) ;  /* 0x00000000020c7348 */ /* 0x000fea0003c00000 */
[----:B------:R-:W-:Y:S02]  /*1f3b0*/  ELECT P0, UR62, PT ;  /* 0x00000000003e782f */ /* 0x000fe40003800000 */
[----:B------:R-:W-:Y:S01]  /*1f3c0*/  MOV R2, UR62 ;  /* 0x0000003e00027c02 */ /* 0x000fe20008000f00 */
[----:B------:R-:W-:Y:S10]  /*1f3d0*/  ENDCOLLECTIVE ;  /* 0x000000000000791b */ /* 0x000ff40003800000 */
.L_x_81:
[----:B------:R-:W-:Y:S05]  /*1f3e0*/  BSYNC B1 ;  /* 0x0000000000017941 */ /* 0x000fea0003800000 */
.L_x_80:
[----:B------:R-:W-:Y:S05]  /*1f3f0*/  BRA `(.L_x_82) ;  /* 0xffffffe800a47947 */ /* 0x000fea000383ffff */
.L_x_54:
[----:B0-----:R0:W2:Y:S02]  /*1f400*/  SYNCS.PHASECHK.TRANS64.TRYWAIT P0, [R17+URZ+0x70], R4 ;  /* 0x00007004110075a7 */ /* 0x0010a4000800017f */
[----:B--2---:R-:W-:Y:S05]  /*1f410*/  @!P0 NANOSLEEP.SYNCS 0x989680 ;  /* 0x009896800000895d */ /* 0x004fea0003900000 */
[----:B------:R-:W2:Y:S02]  /*1f420*/  @!P0 SYNCS.PHASECHK.TRANS64 P0, [R17+URZ+0x70], R4 ;  /* 0x00007004110085a7 */ /* 0x000ea4000800007f */
[----:B--2---:R-:W-:Y:S05]  /*1f430*/  @!P0 BRA `(.L_x_54) ;  /* 0xfffffffc00f08947 */ /* 0x004fea000383ffff */
[----:B------:R-:W-:Y:S05]  /*1f440*/  BRA `(.L_x_83) ;  /* 0xffffffe800e07947 */ /* 0x000fea000383ffff */
.L_x_62:
[----:B------:R-:W-:Y:S01]  /*1f450*/  BSSY B0, `(.L_x_84) ;  /* 0x0000006000007945 */ /* 0x000fe20003800000 */
[----:B------:R-:W-:-:S07]  /*1f460*/  IMAD.MOV.U32 R2, RZ, RZ, -0x1 ;  /* 0xffffffffff027424 */ /* 0x000fce00078e00ff */
[----:B------:R-:W-:Y:S05]  /*1f470*/  WARPSYNC.COLLECTIVE R2, `(.L_x_85) ;  /* 0x00000000020c7348 */ /* 0x000fea0003c00000 */
[----:B------:R-:W-:Y:S02]  /*1f480*/  ELECT P0, UR62, PT ;  /* 0x00000000003e782f */ /* 0x000fe40003800000 */
[----:B------:R-:W-:Y:S01]  /*1f490*/  MOV R2, UR62 ;  /* 0x0000003e00027c02 */ /* 0x000fe20008000f00 */
[----:B------:R-:W-:Y:S10]  /*1f4a0*/  ENDCOLLECTIVE ;  /* 0x000000000000791b */ /* 0x000ff40003800000 */
.L_x_85:
[----:B------:R-:W-:Y:S05]  /*1f4b0*/  BSYNC B0 ;  /* 0x0000000000007941 */ /* 0x000fea0003800000 */
.L_x_84:
[----:B------:R-:W-:Y:S05]  /*1f4c0*/  BRA `(.L_x_86) ;  /* 0xfffffff400547947 */ /* 0x000fea000383ffff */
.L_x_66:
[----:B0-----:R0:W1:Y:S02]  /*1f4d0*/  SYNCS.PHASECHK.TRANS64.TRYWAIT P0, [R7+URZ], R4 ;  /* 0x00000004070075a7 */ /* 0x001064000800017f */
[----:B-1----:R-:W-:Y:S05]  /*1f4e0*/  @!P0 NANOSLEEP.SYNCS 0x989680 ;  /* 0x009896800000895d */ /* 0x002fea0003900000 */
[----:B------:R-:W1:Y:S02]  /*1f4f0*/  @!P0 SYNCS.PHASECHK.TRANS64 P0, [R7+URZ], R4 ;  /* 0x00000004070085a7 */ /* 0x000e64000800007f */
[----:B-1----:R-:W-:Y:S05]  /*1f500*/  @!P0 BRA `(.L_x_66) ;  /* 0xfffffffc00f08947 */ /* 0x002fea000383ffff */
[----:B------:R-:W-:Y:S05]  /*1f510*/  BRA `(.L_x_87) ;  /* 0xfffffff400987947 */ /* 0x000fea000383ffff */
.L_x_67:
[----:B0-----:R0:W1:Y:S02]  /*1f520*/  SYNCS.PHASECHK.TRANS64.TRYWAIT P0, [R8+URZ], R5 ;  /* 0x00000005080075a7 */ /* 0x001064000800017f */
[----:B-1----:R-:W-:Y:S05]  /*1f530*/  @!P0 NANOSLEEP.SYNCS 0x989680 ;  /* 0x009896800000895d */ /* 0x002fea0003900000 */
[----:B------:R-:W1:Y:S02]  /*1f540*/  @!P0 SYNCS.PHASECHK.TRANS64 P0, [R8+URZ], R5 ;  /* 0x00000005080085a7 */ /* 0x000e64000800007f */
[----:B-1----:R-:W-:Y:S05]  /*1f550*/  @!P0 BRA `(.L_x_67) ;  /* 0xfffffffc00f08947 */ /* 0x002fea000383ffff */
[----:B------:R-:W-:Y:S05]  /*1f560*/  BRA `(.L_x_88) ;  /* 0xfffffff400a87947 */ /* 0x000fea000383ffff */
.L_x_68:
[----:B0-----:R0:W1:Y:S02]  /*1f570*/  SYNCS.PHASECHK.TRANS64.TRYWAIT P0, [R9+URZ], R4 ;  /* 0x00000004090075a7 */ /* 0x001064000800017f */
[----:B-1----:R-:W-:Y:S05]  /*1f580*/  @!P0 NANOSLEEP.SYNCS 0x989680 ;  /* 0x009896800000895d */ /* 0x002fea0003900000 */
[----:B------:R-:W1:Y:S02]  /*1f590*/  @!P0 SYNCS.PHASECHK.TRANS64 P0, [R9+URZ], R4 ;  /* 0x00000004090085a7 */ /* 0x000e64000800007f */
[----:B-1----:R-:W-:Y:S05]  /*1f5a0*/  @!P0 BRA `(.L_x_68) ;  /* 0xfffffffc00f08947 */ /* 0x002fea000383ffff */
[----:B------:R-:W-:Y:S05]  /*1f5b0*/  BRA `(.L_x_89) ;  /* 0xfffffff400b87947 */ /* 0x000fea000383ffff */
.L_x_69:
[----:B0-----:R0:W1:Y:S02]  /*1f5c0*/  SYNCS.PHASECHK.TRANS64.TRYWAIT P0, [R8+URZ], R5 ;  /* 0x00000005080075a7 */ /* 0x001064000800017f */
[----:B-1----:R-:W-:Y:S05]  /*1f5d0*/  @!P0 NANOSLEEP.SYNCS 0x989680 ;  /* 0x009896800000895d */ /* 0x002fea0003900000 */
[----:B------:R-:W1:Y:S02]  /*1f5e0*/  @!P0 SYNCS.PHASECHK.TRANS64 P0, [R8+URZ], R5 ;  /* 0x00000005080085a7 */ /* 0x000e64000800007f */
[----:B-1----:R-:W-:Y:S05]  /*1f5f0*/  @!P0 BRA `(.L_x_69) ;  /* 0xfffffffc00f08947 */ /* 0x002fea000383ffff */
[----:B------:R-:W-:Y:S05]  /*1f600*/  BRA `(.L_x_90) ;  /* 0xfffffff400c87947 */ /* 0x000fea000383ffff */
.L_x_70:
[----:B0-----:R0:W1:Y:S02]  /*1f610*/  SYNCS.PHASECHK.TRANS64.TRYWAIT P0, [R9+URZ], R4 ;  /* 0x00000004090075a7 */ /* 0x001064000800017f */
[----:B-1----:R-:W-:Y:S05]  /*1f620*/  @!P0 NANOSLEEP.SYNCS 0x989680 ;  /* 0x009896800000895d */ /* 0x002fea0003900000 */
[----:B------:R-:W1:Y:S02]  /*1f630*/  @!P0 SYNCS.PHASECHK.TRANS64 P0, [R9+URZ], R4 ;  /* 0x00000004090085a7 */ /* 0x000e64000800007f */
[----:B-1----:R-:W-:Y:S05]  /*1f640*/  @!P0 BRA `(.L_x_70) ;  /* 0xfffffffc00f08947 */ /* 0x002fea000383ffff */
[----:B------:R-:W-:Y:S05]  /*1f650*/  BRA `(.L_x_91) ;  /* 0xfffffff400d87947 */ /* 0x000fea000383ffff */
.L_x_71:
[----:B0-----:R0:W1:Y:S02]  /*1f660*/  SYNCS.PHASECHK.TRANS64.TRYWAIT P0, [R8+URZ], R5 ;  /* 0x00000005080075a7 */ /* 0x001064000800017f */
[----:B-1----:R-:W-:Y:S05]  /*1f670*/  @!P0 NANOSLEEP.SYNCS 0x989680 ;  /* 0x009896800000895d */ /* 0x002fea0003900000 */
[----:B------:R-:W1:Y:S02]  /*1f680*/  @!P0 SYNCS.PHASECHK.TRANS64 P0, [R8+URZ], R5 ;  /* 0x00000005080085a7 */ /* 0x000e64000800007f */
[----:B-1----:R-:W-:Y:S05]  /*1f690*/  @!P0 BRA `(.L_x_71) ;  /* 0xfffffffc00f08947 */ /* 0x002fea000383ffff */
[----:B------:R-:W-:Y:S05]  /*1f6a0*/  BRA `(.L_x_92) ;  /* 0xfffffff400e87947 */ /* 0x000fea000383ffff */
.L_x_72:
[----:B0-----:R0:W1:Y:S02]  /*1f6b0*/  SYNCS.PHASECHK.TRANS64.TRYWAIT P0, [R9+URZ], R4 ;  /* 0x00000004090075a7 */ /* 0x001064000800017f */
[----:B-1----:R-:W-:Y:S05]  /*1f6c0*/  @!P0 NANOSLEEP.SYNCS 0x989680 ;  /* 0x009896800000895d */ /* 0x002fea0003900000 */
[----:B------:R-:W1:Y:S02]  /*1f6d0*/  @!P0 SYNCS.PHASECHK.TRANS64 P0, [R9+URZ], R4 ;  /* 0x00000004090085a7 */ /* 0x000e64000800007f */
[----:B-1----:R-:W-:Y:S05]  /*1f6e0*/  @!P0 BRA `(.L_x_72) ;  /* 0xfffffffc00f08947 */ /* 0x002fea000383ffff */
[----:B------:R-:W-:Y:S05]  /*1f6f0*/  BRA `(.L_x_93) ;  /* 0xfffffff400f87947 */ /* 0x000fea000383ffff */
.L_x_73:
[----:B0-----:R0:W1:Y:S02]  /*1f700*/  SYNCS.PHASECHK.TRANS64.TRYWAIT P0, [R8+URZ], R5 ;  /* 0x00000005080075a7 */ /* 0x001064000800017f */
[----:B-1----:R-:W-:Y:S05]  /*1f710*/  @!P0 NANOSLEEP.SYNCS 0x989680 ;  /* 0x009896800000895d */ /* 0x002fea0003900000 */
[----:B------:R-:W1:Y:S02]  /*1f720*/  @!P0 SYNCS.PHASECHK.TRANS64 P0, [R8+URZ], R5 ;  /* 0x00000005080085a7 */ /* 0x000e64000800007f */
[----:B-1----:R-:W-:Y:S05]  /*1f730*/  @!P0 BRA `(.L_x_73) ;  /* 0xfffffffc00f08947 */ /* 0x002fea000383ffff */
[----:B------:R-:W-:Y:S05]  /*1f740*/  BRA `(.L_x_94) ;  /* 0xfffffff800087947 */ /* 0x000fea000383ffff */
.L_x_74:
[----:B0-----:R0:W1:Y:S02]  /*1f750*/  SYNCS.PHASECHK.TRANS64.TRYWAIT P0, [R9+URZ], R4 ;  /* 0x00000004090075a7 */ /* 0x001064000800017f */
[----:B-1----:R-:W-:Y:S05]  /*1f760*/  @!P0 NANOSLEEP.SYNCS 0x989680 ;  /* 0x009896800000895d */ /* 0x002fea0003900000 */
[----:B------:R-:W1:Y:S02]  /*1f770*/  @!P0 SYNCS.PHASECHK.TRANS64 P0, [R9+URZ], R4 ;  /* 0x00000004090085a7 */ /* 0x000e64000800007f */
[----:B-1----:R-:W-:Y:S05]  /*1f780*/  @!P0 BRA `(.L_x_74) ;  /* 0xfffffffc00f08947 */ /* 0x002fea000383ffff */
[----:B------:R-:W-:Y:S05]  /*1f790*/  BRA `(.L_x_95) ;  /* 0xfffffff800187947 */ /* 0x000fea000383ffff */
.L_x_75:
[----:B0-----:R0:W1:Y:S02]  /*1f7a0*/  SYNCS.PHASECHK.TRANS64.TRYWAIT P0, [R8+URZ], R5 ;  /* 0x00000005080075a7 */ /* 0x001064000800017f */
[----:B-1----:R-:W-:Y:S05]  /*1f7b0*/  @!P0 NANOSLEEP.SYNCS 0x989680 ;  /* 0x009896800000895d */ /* 0x002fea0003900000 */
[----:B------:R-:W1:Y:S02]  /*1f7c0*/  @!P0 SYNCS.PHASECHK.TRANS64 P0, [R8+URZ], R5 ;  /* 0x00000005080085a7 */ /* 0x000e64000800007f */
[----:B-1----:R-:W-:Y:S05]  /*1f7d0*/  @!P0 BRA `(.L_x_75) ;  /* 0xfffffffc00f08947 */ /* 0x002fea000383ffff */
[----:B------:R-:W-:Y:S05]  /*1f7e0*/  BRA `(.L_x_96) ;  /* 0xfffffff800287947 */ /* 0x000fea000383ffff */
.L_x_76:
[----:B0-----:R0:W1:Y:S02]  /*1f7f0*/  SYNCS.PHASECHK.TRANS64.TRYWAIT P0, [R9+URZ], R4 ;  /* 0x00000004090075a7 */ /* 0x001064000800017f */
[----:B-1----:R-:W-:Y:S05]  /*1f800*/  @!P0 NANOSLEEP.SYNCS 0x989680 ;  /* 0x009896800000895d */ /* 0x002fea0003900000 */
[----:B------:R-:W1:Y:S02]  /*1f810*/  @!P0 SYNCS.PHASECHK.TRANS64 P0, [R9+URZ], R4 ;  /* 0x00000004090085a7 */ /* 0x000e64000800007f */
[----:B-1----:R-:W-:Y:S05]  /*1f820*/  @!P0 BRA `(.L_x_76) ;  /* 0xfffffffc00f08947 */ /* 0x002fea000383ffff */
[----:B------:R-:W-:Y:S05]  /*1f830*/  BRA `(.L_x_97) ;  /* 0xfffffff800387947 */ /* 0x000fea000383ffff */
.L_x_77:
[----:B0-----:R0:W1:Y:S02]  /*1f840*/  SYNCS.PHASECHK.TRANS64.TRYWAIT P0, [R8+URZ], R5 ;  /* 0x00000005080075a7 */ /* 0x001064000800017f */
[----:B-1----:R-:W-:Y:S05]  /*1f850*/  @!P0 NANOSLEEP.SYNCS 0x989680 ;  /* 0x009896800000895d */ /* 0x002fea0003900000 */
[----:B------:R-:W1:Y:S02]  /*1f860*/  @!P0 SYNCS.PHASECHK.TRANS64 P0, [R8+URZ], R5 ;  /* 0x00000005080085a7 */ /* 0x000e64000800007f */
[----:B-1----:R-:W-:Y:S05]  /*1f870*/  @!P0 BRA `(.L_x_77) ;  /* 0xfffffffc00f08947 */ /* 0x002fea000383ffff */
[----:B------:R-:W-:Y:S05]  /*1f880*/  BRA `(.L_x_98) ;  /* 0xfffffff800487947 */ /* 0x000fea000383ffff */
.L_x_78:
[----:B-1----:R1:W2:Y:S02]  /*1f890*/  SYNCS.PHASECHK.TRANS64.TRYWAIT P0, [R11+URZ], R6 ;  /* 0x000000060b0075a7 */ /* 0x0022a4000800017f */
[----:B--2---:R-:W-:Y:S05]  /*1f8a0*/  @!P0 NANOSLEEP.SYNCS 0x989680 ;  /* 0x009896800000895d */ /* 0x004fea0003900000 */
[----:B------:R-:W2:Y:S02]  /*1f8b0*/  @!P0 SYNCS.PHASECHK.TRANS64 P0, [R11+URZ], R6 ;  /* 0x000000060b0085a7 */ /* 0x000ea4000800007f */
[----:B--2---:R-:W-:Y:S05]  /*1f8c0*/  @!P0 BRA `(.L_x_78) ;  /* 0xfffffffc00f08947 */ /* 0x004fea000383ffff */
[----:B------:R-:W-:Y:S05]  /*1f8d0*/  BRA `(.L_x_99) ;  /* 0xfffffff800507947 */ /* 0x000fea000383ffff */
.L_x_100:
[----:B------:R-:W-:-:S00]  /*1f8e0*/  BRA `(.L_x_100) ;  /* 0xfffffffc00fc7947 */ /* 0x000fc0000383ffff */
[----:B------:R-:W-:-:S00]  /*1f8f0*/  NOP ;  /* 0x0000000000007918 */ /* 0x000fc00000000000 */
        /* <DEDUP_REMOVED lines=8> */
.L_x_101:


//--------------------- .nv.shared._ZN7cutlass13device_kernelINS_4gemm6kernel13GemmUniversalIN4cute5tupleIJiiiiEEENS1_10collective13CollectiveMmaINS1_37MainloopSm90TmaGmmaWarpSpecializedFP8ILi14ENS5_IJNS4_1CILi2EEENSA_ILi1EEESC_EEENS1_35KernelTmaWarpSpecializedCooperativeEEENS5_IJNSA_ILi384EEENSA_ILi128EEENSA_ILi32EEEEEENS_12float_e4m3_tENS5_IJlSC_lEEESK_SL_NS4_8TiledMMAINS4_8MMA_AtomIJNS4_4SM904GMMA31MMA_64x128x32_F32E4M3E4M3_SS_TNILNSP_7ScaleInE1ELSR_1EEEEEENS4_6LayoutISD_NS5_IJSC_NSA_ILi0EEESV_EEEEENS5_IJNS4_10UnderscoreESY_SY_EEEEENS4_13SM90_TMA_LOADENS4_14ComposedLayoutINS4_7SwizzleILi1ELi4ELi3EEENS4_18smem_ptr_flag_bitsILi8EEENSU_INS5_IJNSA_ILi8EEESI_EEENS5_IJSI_SC_EEEEEEEvNS4_8identityENS4_23SM90_TMA_LOAD_MULTICASTES1B_vS1C_EENS_8epilogue10collective6detail29Sm90TmaWarpSpecializedAdapterINS1G_15DefaultEpilogueISK_SL_SL_NS1F_6thread17LinearCombinationISK_Li1EffLNS1K_9ScaleType4KindE0ELNS_15FloatRoundStyleE2ESK_EENS1_15EpilogueDefaultEEEEEvvEEEEvNT_6ParamsE --------------------------
	.section	.nv.shared._ZN7cutlass13device_kernelINS_4gemm6kernel13GemmUniversalIN4cute5tupleIJiiiiEEENS1_10collective13CollectiveMmaINS1_37MainloopSm90TmaGmmaWarpSpecializedFP8ILi14ENS5_IJNS4_1CILi2EEENSA_ILi1EEESC_EEENS1_35KernelTmaWarpSpecializedCooperativeEEENS5_IJNSA_ILi384EEENSA_ILi128EEENSA_ILi32EEEEEENS_12float_e4m3_tENS5_IJlSC_lEEESK_SL_NS4_8TiledMMAINS4_8MMA_AtomIJNS4_4SM904GMMA31MMA_64x128x32_F32E4M3E4M3_SS_TNILNSP_7ScaleInE1ELSR_1EEEEEENS4_6LayoutISD_NS5_IJSC_NSA_ILi0EEESV_EEEEENS5_IJNS4_10UnderscoreESY_SY_EEEEENS4_13SM90_TMA_LOADENS4_14ComposedLayoutINS4_7SwizzleILi1ELi4ELi3EEENS4_18smem_ptr_flag_bitsILi8EEENSU_INS5_IJNSA_ILi8EEESI_EEENS5_IJSI_SC_EEEEEEEvNS4_8identityENS4_23SM90_TMA_LOAD_MULTICASTES1B_vS1C_EENS_8epilogue10collective6detail29Sm90TmaWarpSpecializedAdapterINS1G_15DefaultEpilogueISK_SL_SL_NS1F_6thread17LinearCombinationISK_Li1EffLNS1K_9ScaleType4KindE0ELNS_15FloatRoundStyleE2ESK_EENS1_15EpilogueDefaultEEEEEvvEEEEvNT_6ParamsE,"aw",@nobits
	.sectionflags	@""
	.align	16
	.zero		1024


//--------------------- .nv.shared.reserved.0     --------------------------
	.section	.nv.shared.reserved.0,"aw",@nobits
	.weak		__nv_reservedSMEM_offset_0_alias
	.size		__nv_reservedSMEM_offset_0_alias, 0, 0
	.other		__nv_reservedSMEM_offset_0_alias,@"STO_CUDA_RESERVED_SHARED STV_DEFAULT"
__nv_reservedSMEM_offset_0_alias:
	.zero		0


//--------------------- .nv.global                --------------------------
	.section	.nv.global,"aw",@nobits
.nv.global:
	.type		_ZN40_INTERNAL_ca7da899_4_k_cu_c06d8b36_159554cute1_E,@object
	.size		_ZN40_INTERNAL_ca7da899_4_k_cu_c06d8b36_159554cute1_E,(_ZN40_INTERNAL_ca7da899_4_k_cu_c06d8b36_159554cuda3std3__45__cpo6cbeginE - _ZN40_INTERNAL_ca7da899_4_k_cu_c06d8b36_159554cute1_E)
_ZN40_INTERNAL_ca7da899_4_k_cu_c06d8b36_159554cute1_E:
	.zero		1
	.type		_ZN40_INTERNAL_ca7da899_4_k_cu_c06d8b36_159554cuda3std3__45__cpo6cbeginE,@object
	.size		_ZN40_INTERNAL_ca7da899_4_k_cu_c06d8b36_159554cuda3std3__45__cpo6cbeginE,(_ZN40_INTERNAL_ca7da899_4_k_cu_c06d8b36_159554cuda3std3__48in_placeE - _ZN40_INTERNAL_ca7da899_4_k_cu_c06d8b36_159554cuda3std3__45__cpo6cbeginE)
_ZN40_INTERNAL_ca7da899_4_k_cu_c06d8b36_159554cuda3std3__45__cpo6cbeginE:
	.zero		1
	.type		_ZN40_INTERNAL_ca7da899_4_k_cu_c06d8b36_159554cuda3std3__48in_placeE,@object
	.size		_ZN40_INTERNAL_ca7da899_4_k_cu_c06d8b36_159554cuda3std3__48in_placeE,(_ZN40_INTERNAL_ca7da899_4_k_cu_c06d8b36_159554cuda3std6ranges3__45__cpo9iter_moveE - _ZN40_INTERNAL_ca7da899_4_k_cu_c06d8b36_159554cuda3std3__48in_placeE)
_ZN40_INTERNAL_ca7da899_4_k_cu_c06d8b36_159554cuda3std3__48in_placeE:
	.zero		1
	.type		_ZN40_INTERNAL_ca7da899_4_k_cu_c06d8b36_159554cuda3std6ranges3__45__cpo9iter_moveE,@object
	.size		_ZN40_INTERNAL_ca7da899_4_k_cu_c06d8b36_159554cuda3std6ranges3__45__cpo9iter_moveE,(_ZN40_INTERNAL_ca7da899_4_k_cu_c06d8b36_159554cuda3std3__45__cpo5beginE - _ZN40_INTERNAL_ca7da899_4_k_cu_c06d8b36_159554cuda3std6ranges3__45__cpo9iter_moveE)
_ZN40_INTERNAL_ca7da899_4_k_cu_c06d8b36_159554cuda3std6ranges3__45__cpo9iter_moveE:
	.zero		1
	.type		_ZN40_INTERNAL_ca7da899_4_k_cu_c06d8b36_159554cuda3std3__45__cpo5beginE,@object
	.size		_ZN40_INTERNAL_ca7da899_4_k_cu_c06d8b36_159554cuda3std3__45__cpo5beginE,(_ZN40_INTERNAL_ca7da899_4_k_cu_c06d8b36_159554cuda3std3__442_GLOBAL__N__ca7da899_4_k_cu_c06d8b36_159556ignoreE - _ZN40_INTERNAL_ca7da899_4_k_cu_c06d8b36_159554cuda3std3__45__cpo5beginE)
_ZN40_INTERNAL_ca7da899_4_k_cu_c06d8b36_159554cuda3std3__45__cpo5beginE:
	.zero		1
	.type		_ZN40_INTERNAL_ca7da899_4_k_cu_c06d8b36_159554cuda3std3__442_GLOBAL__N__ca7da899_4_k_cu_c06d8b36_159556ignoreE,@object
	.size		_ZN40_INTERNAL_ca7da899_4_k_cu_c06d8b36_159554cuda3std3__442_GLOBAL__N__ca7da899_4_k_cu_c06d8b36_159556ignoreE,(_ZN40_INTERNAL_ca7da899_4_k_cu_c06d8b36_159554cute7productE - _ZN40_INTERNAL_ca7da899_4_k_cu_c06d8b36_159554cuda3std3__442_GLOBAL__N__ca7da899_4_k_cu_c06d8b36_159556ignoreE)
_ZN40_INTERNAL_ca7da899_4_k_cu_c06d8b36_159554cuda3std3__442_GLOBAL__N__ca7da899_4_k_cu_c06d8b36_159556ignoreE:
	.zero		1
	.type		_ZN40_INTERNAL_ca7da899_4_k_cu_c06d8b36_159554cute7productE,@object
	.size		_ZN40_INTERNAL_ca7da899_4_k_cu_c06d8b36_159554cute7productE,(_ZN40_INTERNAL_ca7da899_4_k_cu_c06d8b36_159554cuda3std3__45__cpo3endE - _ZN40_INTERNAL_ca7da899_4_k_cu_c06d8b36_159554cute7productE)
_ZN40_INTERNAL_ca7da899_4_k_cu_c06d8b36_159554cute7productE:
	.zero		1
	.type		_ZN40_INTERNAL_ca7da899_4_k_cu_c06d8b36_159554cuda3std3__45__cpo3endE,@object
	.size		_ZN40_INTERNAL_ca7da899_4_k_cu_c06d8b36_159554cuda3std3__45__cpo3endE,(_ZN40_INTERNAL_ca7da899_4_k_cu_c06d8b36_159554cuda3std3__419piecewise_constructE - _ZN40_INTERNAL_ca7da899_4_k_cu_c06d8b36_159554cuda3std3__45__cpo3endE)
_ZN40_INTERNAL_ca7da899_4_k_cu_c06d8b36_159554cuda3std3__45__cpo3endE:
	.zero		1
	.type		_ZN40_INTERNAL_ca7da899_4_k_cu_c06d8b36_159554cuda3std3__419piecewise_constructE,@object
	.size		_ZN40_INTERNAL_ca7da899_4_k_cu_c06d8b36_159554cuda3std3__419piecewise_constructE,(_ZN40_INTERNAL_ca7da899_4_k_cu_c06d8b36_159554cuda3std3__45__cpo4cendE - _ZN40_INTERNAL_ca7da899_4_k_cu_c06d8b36_159554cuda3std3__419piecewise_constructE)
_ZN40_INTERNAL_ca7da899_4_k_cu_c06d8b36_159554cuda3std3__419piecewise_constructE:
	.zero		1
	.type		_ZN40_INTERNAL_ca7da899_4_k_cu_c06d8b36_159554cuda3std3__45__cpo4cendE,@object
	.size		_ZN40_INTERNAL_ca7da899_4_k_cu_c06d8b36_159554cuda3std3__45__cpo4cendE,(_ZN40_INTERNAL_ca7da899_4_k_cu_c06d8b36_159554cuda3std6ranges3__45__cpo4swapE - _ZN40_INTERNAL_ca7da899_4_k_cu_c06d8b36_159554cuda3std3__45__cpo4cendE)
_ZN40_INTERNAL_ca7da899_4_k_cu_c06d8b36_159554cuda3std3__45__cpo4cendE:
	.zero		1
	.type		_ZN40_INTERNAL_ca7da899_4_k_cu_c06d8b36_159554cuda3std6ranges3__45__cpo4swapE,@object
	.size		_ZN40_INTERNAL_ca7da899_4_k_cu_c06d8b36_159554cuda3std6ranges3__45__cpo4swapE,(.L_7 - _ZN40_INTERNAL_ca7da899_4_k_cu_c06d8b36_159554cuda3std6ranges3__45__cpo4swapE)
_ZN40_INTERNAL_ca7da899_4_k_cu_c06d8b36_159554cuda3std6ranges3__45__cpo4swapE:
	.zero		1
.L_7:


//--------------------- .nv.constant0._ZN7cutlass13device_kernelINS_4gemm6kernel13GemmUniversalIN4cute5tupleIJiiiiEEENS1_10collective13CollectiveMmaINS1_37MainloopSm90TmaGmmaWarpSpecializedFP8ILi14ENS5_IJNS4_1CILi2EEENSA_ILi1EEESC_EEENS1_35KernelTmaWarpSpecializedCooperativeEEENS5_IJNSA_ILi384EEENSA_ILi128EEENSA_ILi32EEEEEENS_12float_e4m3_tENS5_IJlSC_lEEESK_SL_NS4_8TiledMMAINS4_8MMA_AtomIJNS4_4SM904GMMA31MMA_64x128x32_F32E4M3E4M3_SS_TNILNSP_7ScaleInE1ELSR_1EEEEEENS4_6LayoutISD_NS5_IJSC_NSA_ILi0EEESV_EEEEENS5_IJNS4_10UnderscoreESY_SY_EEEEENS4_13SM90_TMA_LOADENS4_14ComposedLayoutINS4_7SwizzleILi1ELi4ELi3EEENS4_18smem_ptr_flag_bitsILi8EEENSU_INS5_IJNSA_ILi8EEESI_EEENS5_IJSI_SC_EEEEEEEvNS4_8identityENS4_23SM90_TMA_LOAD_MULTICASTES1B_vS1C_EENS_8epilogue10collective6detail29Sm90TmaWarpSpecializedAdapterINS1G_15DefaultEpilogueISK_SL_SL_NS1F_6thread17LinearCombinationISK_Li1EffLNS1K_9ScaleType4KindE0ELNS_15FloatRoundStyleE2ESK_EENS1_15EpilogueDefaultEEEEEvvEEEEvNT_6ParamsE --------------------------
	.section	.nv.constant0._ZN7cutlass13device_kernelINS_4gemm6kernel13GemmUniversalIN4cute5tupleIJiiiiEEENS1_10collective13CollectiveMmaINS1_37MainloopSm90TmaGmmaWarpSpecializedFP8ILi14ENS5_IJNS4_1CILi2EEENSA_ILi1EEESC_EEENS1_35KernelTmaWarpSpecializedCooperativeEEENS5_IJNSA_ILi384EEENSA_ILi128EEENSA_ILi32EEEEEENS_12float_e4m3_tENS5_IJlSC_lEEESK_SL_NS4_8TiledMMAINS4_8MMA_AtomIJNS4_4SM904GMMA31MMA_64x128x32_F32E4M3E4M3_SS_TNILNSP_7ScaleInE1ELSR_1EEEEEENS4_6LayoutISD_NS5_IJSC_NSA_ILi0EEESV_EEEEENS5_IJNS4_10UnderscoreESY_SY_EEEEENS4_13SM90_TMA_LOADENS4_14ComposedLayoutINS4_7SwizzleILi1ELi4ELi3EEENS4_18smem_ptr_flag_bitsILi8EEENSU_INS5_IJNSA_ILi8EEESI_EEENS5_IJSI_SC_EEEEEEEvNS4_8identityENS4_23SM90_TMA_LOAD_MULTICASTES1B_vS1C_EENS_8epilogue10collective6detail29Sm90TmaWarpSpecializedAdapterINS1G_15DefaultEpilogueISK_SL_SL_NS1F_6thread17LinearCombinationISK_Li1EffLNS1K_9ScaleType4KindE0ELNS_15FloatRoundStyleE2ESK_EENS1_15EpilogueDefaultEEEEEvvEEEEvNT_6ParamsE,"a",@progbits
	.sectionflags	@""
	.align	4
.nv.constant0._ZN7cutlass13device_kernelINS_4gemm6kernel13GemmUniversalIN4cute5tupleIJiiiiEEENS1_10collective13CollectiveMmaINS1_37MainloopSm90TmaGmmaWarpSpecializedFP8ILi14ENS5_IJNS4_1CILi2EEENSA_ILi1EEESC_EEENS1_35KernelTmaWarpSpecializedCooperativeEEENS5_IJNSA_ILi384EEENSA_ILi128EEENSA_ILi32EEEEEENS_12float_e4m3_tENS5_IJlSC_lEEESK_SL_NS4_8TiledMMAINS4_8MMA_AtomIJNS4_4SM904GMMA31MMA_64x128x32_F32E4M3E4M3_SS_TNILNSP_7ScaleInE1ELSR_1EEEEEENS4_6LayoutISD_NS5_IJSC_NSA_ILi0EEESV_EEEEENS5_IJNS4_10UnderscoreESY_SY_EEEEENS4_13SM90_TMA_LOADENS4_14ComposedLayoutINS4_7SwizzleILi1ELi4ELi3EEENS4_18smem_ptr_flag_bitsILi8EEENSU_INS5_IJNSA_ILi8EEESI_EEENS5_IJSI_SC_EEEEEEEvNS4_8identityENS4_23SM90_TMA_LOAD_MULTICASTES1B_vS1C_EENS_8epilogue10collective6detail29Sm90TmaWarpSpecializedAdapterINS1G_15DefaultEpilogueISK_SL_SL_NS1F_6thread17LinearCombinationISK_Li1EffLNS1K_9ScaleType4KindE0ELNS_15FloatRoundStyleE2ESK_EENS1_15EpilogueDefaultEEEEEvvEEEEvNT_6ParamsE:
	.zero		1664


//--------------------- SYMBOLS --------------------------

	.type		.nv.reservedSmem.offset0,@object
	.size		.nv.reservedSmem.offset0,0x4
